	.target	sm_90a

	.elftype	@"ET_EXEC"


//--------------------- .note.nv.tkinfo           --------------------------
	.section	.note.nv.tkinfo,"",@"SHT_NOTE"
	.sectionflags	@"SHF_NOTE_NV_TKINFO"
	.tkinfo
        /*0018*/ 	.word	0x00000002
        /*0030*/ 	.string	""
        /*0030*/ 	.string	"ptxas"
        /*0030*/ 	.string	"Cuda compilation tools, release 13.0, V13.0.88"
        /*0030*/ 	.string	"Build cuda_13.0.r13.0/compiler.36424714_0"
        /*0030*/ 	.string	"-arch sm_90a -m 64 "



//--------------------- .note.nv.cuinfo           --------------------------
	.section	.note.nv.cuinfo,"",@"SHT_NOTE"
	.sectionflags	@"SHF_NOTE_NV_CUINFO"
        /*0018*/ 	.short	0x0002
        /*001a*/ 	.short	0x005a
        /*001c*/ 	.short	0x0082
	.zero		2


//--------------------- .nv.info                  --------------------------
	.section	.nv.info,"",@"SHT_CUDA_INFO"
	.align	4


	//----- nvinfo : EIATTR_REGCOUNT
	.align		4
        /*0000*/ 	.byte	0x04, 0x2f
        /*0002*/ 	.short	(.L_15 - .L_14)
	.align		4
.L_14:
        /*0004*/ 	.word	index@(_ZN7cutlass13device_kernelINS_4gemm6kernel13GemmUniversalINS1_17GroupProblemShapeIN4cute5tupleIJiiiEEEEENS1_10collective13CollectiveMmaINS1_39MainloopSm90ArrayTmaGmmaWarpSpecializedILi4ENS6_IJNS5_1CILi2EEENSC_ILi1EEESE_EEENS1_43KernelPtrArrayTmaWarpSpecializedCooperativeEEENS6_IJNSC_ILi128EEENSC_ILi256EEENSC_ILi64EEEEEENS_10bfloat16_tEPNS6_IJlSE_NSC_ILi0EEEEEESM_SP_NS5_8TiledMMAINS5_8MMA_AtomIJNS5_4SM904GMMA28MMA_64x256x16_F32BF16BF16_SSILNST_5MajorE0ELSV_0ELNST_7ScaleInE1ELSW_1EEEEEENS5_6LayoutISF_NS6_IJSE_SN_SN_EEEEENS6_IJNS5_10UnderscoreES12_S12_EEEEENS5_13SM90_TMA_LOADENS5_14ComposedLayoutINS5_7SwizzleILi3ELi4ELi3EEENS5_18smem_ptr_flag_bitsILi16EEENSZ_INS6_IJNSC_ILi8EEESK_EEENS6_IJSK_SE_EEEEEEEvNS5_8identityENS5_23SM90_TMA_LOAD_MULTICASTES1F_vS1G_EENS_8epilogue10collective18CollectiveEpilogueINS1J_30Sm90PtrArrayTmaWarpSpecializedILi4ELi2ELi16ELb1ELb0ELi2EEEJSL_NS6_IJSI_NSC_ILi32EEEEEENS_6half_tEPNS6_IJSE_lSN_EEES1Q_S1S_NS1J_6fusion15FusionCallbacksIS1N_NS1T_17LinearCombinationIS1Q_fS1Q_fLNS_15FloatRoundStyleE2EEESL_S1P_JEEES15_NS16_IS18_S1A_NSZ_INS6_IJSK_S1B_EEENS6_IJSE_SK_EEEEEEENS5_17SM75_U16x8_LDSM_TENS5_14SM90_TMA_STOREES22_NS5_17SM90_U16x8_STSM_TENS5_9Copy_AtomIJNS5_17SM90_U32x4_STSM_NES1Q_EEEvEEEvvEEEEvNT_6ParamsE)
        /*0008*/ 	.word	0x000000a8


	//----- nvinfo : EIATTR_FRAME_SIZE
	.align		4
.L_15:
        /*000c*/ 	.byte	0x04, 0x11
        /*000e*/ 	.short	(.L_17 - .L_16)
	.align		4
.L_16:
        /*0010*/ 	.word	index@($__internal_0_$__cuda_sm20_div_u64)
        /*0014*/ 	.word	0x00000000


	//----- nvinfo : EIATTR_FRAME_SIZE
	.align		4
.L_17:
        /*0018*/ 	.byte	0x04, 0x11
        /*001a*/ 	.short	(.L_19 - .L_18)
	.align		4
.L_18:
        /*001c*/ 	.word	index@(_ZN7cutlass13device_kernelINS_4gemm6kernel13GemmUniversalINS1_17GroupProblemShapeIN4cute5tupleIJiiiEEEEENS1_10collective13CollectiveMmaINS1_39MainloopSm90ArrayTmaGmmaWarpSpecializedILi4ENS6_IJNS5_1CILi2EEENSC_ILi1EEESE_EEENS1_43KernelPtrArrayTmaWarpSpecializedCooperativeEEENS6_IJNSC_ILi128EEENSC_ILi256EEENSC_ILi64EEEEEENS_10bfloat16_tEPNS6_IJlSE_NSC_ILi0EEEEEESM_SP_NS5_8TiledMMAINS5_8MMA_AtomIJNS5_4SM904GMMA28MMA_64x256x16_F32BF16BF16_SSILNST_5MajorE0ELSV_0ELNST_7ScaleInE1ELSW_1EEEEEENS5_6LayoutISF_NS6_IJSE_SN_SN_EEEEENS6_IJNS5_10UnderscoreES12_S12_EEEEENS5_13SM90_TMA_LOADENS5_14ComposedLayoutINS5_7SwizzleILi3ELi4ELi3EEENS5_18smem_ptr_flag_bitsILi16EEENSZ_INS6_IJNSC_ILi8EEESK_EEENS6_IJSK_SE_EEEEEEEvNS5_8identityENS5_23SM90_TMA_LOAD_MULTICASTES1F_vS1G_EENS_8epilogue10collective18CollectiveEpilogueINS1J_30Sm90PtrArrayTmaWarpSpecializedILi4ELi2ELi16ELb1ELb0ELi2EEEJSL_NS6_IJSI_NSC_ILi32EEEEEENS_6half_tEPNS6_IJSE_lSN_EEES1Q_S1S_NS1J_6fusion15FusionCallbacksIS1N_NS1T_17LinearCombinationIS1Q_fS1Q_fLNS_15FloatRoundStyleE2EEESL_S1P_JEEES15_NS16_IS18_S1A_NSZ_INS6_IJSK_S1B_EEENS6_IJSE_SK_EEEEEEENS5_17SM75_U16x8_LDSM_TENS5_14SM90_TMA_STOREES22_NS5_17SM90_U16x8_STSM_TENS5_9Copy_AtomIJNS5_17SM90_U32x4_STSM_NES1Q_EEEvEEEvvEEEEvNT_6ParamsE)
        /*0020*/ 	.word	0x00000000


	//----- nvinfo : EIATTR_MIN_STACK_SIZE
	.align		4
.L_19:
        /*0024*/ 	.byte	0x04, 0x12
        /*0026*/ 	.short	(.L_21 - .L_20)
	.align		4
.L_20:
        /*0028*/ 	.word	index@(_ZN7cutlass13device_kernelINS_4gemm6kernel13GemmUniversalINS1_17GroupProblemShapeIN4cute5tupleIJiiiEEEEENS1_10collective13CollectiveMmaINS1_39MainloopSm90ArrayTmaGmmaWarpSpecializedILi4ENS6_IJNS5_1CILi2EEENSC_ILi1EEESE_EEENS1_43KernelPtrArrayTmaWarpSpecializedCooperativeEEENS6_IJNSC_ILi128EEENSC_ILi256EEENSC_ILi64EEEEEENS_10bfloat16_tEPNS6_IJlSE_NSC_ILi0EEEEEESM_SP_NS5_8TiledMMAINS5_8MMA_AtomIJNS5_4SM904GMMA28MMA_64x256x16_F32BF16BF16_SSILNST_5MajorE0ELSV_0ELNST_7ScaleInE1ELSW_1EEEEEENS5_6LayoutISF_NS6_IJSE_SN_SN_EEEEENS6_IJNS5_10UnderscoreES12_S12_EEEEENS5_13SM90_TMA_LOADENS5_14ComposedLayoutINS5_7SwizzleILi3ELi4ELi3EEENS5_18smem_ptr_flag_bitsILi16EEENSZ_INS6_IJNSC_ILi8EEESK_EEENS6_IJSK_SE_EEEEEEEvNS5_8identityENS5_23SM90_TMA_LOAD_MULTICASTES1F_vS1G_EENS_8epilogue10collective18CollectiveEpilogueINS1J_30Sm90PtrArrayTmaWarpSpecializedILi4ELi2ELi16ELb1ELb0ELi2EEEJSL_NS6_IJSI_NSC_ILi32EEEEEENS_6half_tEPNS6_IJSE_lSN_EEES1Q_S1S_NS1J_6fusion15FusionCallbacksIS1N_NS1T_17LinearCombinationIS1Q_fS1Q_fLNS_15FloatRoundStyleE2EEESL_S1P_JEEES15_NS16_IS18_S1A_NSZ_INS6_IJSK_S1B_EEENS6_IJSE_SK_EEEEEEENS5_17SM75_U16x8_LDSM_TENS5_14SM90_TMA_STOREES22_NS5_17SM90_U16x8_STSM_TENS5_9Copy_AtomIJNS5_17SM90_U32x4_STSM_NES1Q_EEEvEEEvvEEEEvNT_6ParamsE)
        /*002c*/ 	.word	0x00000000
.L_21:


//--------------------- .nv.compat                --------------------------
	.section	.nv.compat,"",@"SHT_CUDA_COMPAT_INFO"
	.align	4
        /*0000*/ 	.byte	0x02, 0x09, 0x01, 0x00, 0x02, 0x02, 0x04, 0x00, 0x02, 0x05, 0x05, 0x00, 0x03, 0x07, 0x01, 0x01
        /*0010*/ 	.byte	0x02, 0x03, 0x03, 0x00, 0x02, 0x06, 0x01, 0x00, 0x04, 0x0b, 0x08, 0x00, 0x00, 0x00, 0x00, 0x00
        /*0020*/ 	.byte	0x00, 0x00, 0x00, 0x00


//--------------------- .nv.info._ZN7cutlass13device_kernelINS_4gemm6kernel13GemmUniversalINS1_17GroupProblemShapeIN4cute5tupleIJiiiEEEEENS1_10collective13CollectiveMmaINS1_39MainloopSm90ArrayTmaGmmaWarpSpecializedILi4ENS6_IJNS5_1CILi2EEENSC_ILi1EEESE_EEENS1_43KernelPtrArrayTmaWarpSpecializedCooperativeEEENS6_IJNSC_ILi128EEENSC_ILi256EEENSC_ILi64EEEEEENS_10bfloat16_tEPNS6_IJlSE_NSC_ILi0EEEEEESM_SP_NS5_8TiledMMAINS5_8MMA_AtomIJNS5_4SM904GMMA28MMA_64x256x16_F32BF16BF16_SSILNST_5MajorE0ELSV_0ELNST_7ScaleInE1ELSW_1EEEEEENS5_6LayoutISF_NS6_IJSE_SN_SN_EEEEENS6_IJNS5_10UnderscoreES12_S12_EEEEENS5_13SM90_TMA_LOADENS5_14ComposedLayoutINS5_7SwizzleILi3ELi4ELi3EEENS5_18smem_ptr_flag_bitsILi16EEENSZ_INS6_IJNSC_ILi8EEESK_EEENS6_IJSK_SE_EEEEEEEvNS5_8identityENS5_23SM90_TMA_LOAD_MULTICASTES1F_vS1G_EENS_8epilogue10collective18CollectiveEpilogueINS1J_30Sm90PtrArrayTmaWarpSpecializedILi4ELi2ELi16ELb1ELb0ELi2EEEJSL_NS6_IJSI_NSC_ILi32EEEEEENS_6half_tEPNS6_IJSE_lSN_EEES1Q_S1S_NS1J_6fusion15FusionCallbacksIS1N_NS1T_17LinearCombinationIS1Q_fS1Q_fLNS_15FloatRoundStyleE2EEESL_S1P_JEEES15_NS16_IS18_S1A_NSZ_INS6_IJSK_S1B_EEENS6_IJSE_SK_EEEEEEENS5_17SM75_U16x8_LDSM_TENS5_14SM90_TMA_STOREES22_NS5_17SM90_U16x8_STSM_TENS5_9Copy_AtomIJNS5_17SM90_U32x4_STSM_NES1Q_EEEvEEEvvEEEEvNT_6ParamsE --------------------------
	.section	.nv.info._ZN7cutlass13device_kernelINS_4gemm6kernel13GemmUniversalINS1_17GroupProblemShapeIN4cute5tupleIJiiiEEEEENS1_10collective13CollectiveMmaINS1_39MainloopSm90ArrayTmaGmmaWarpSpecializedILi4ENS6_IJNS5_1CILi2EEENSC_ILi1EEESE_EEENS1_43KernelPtrArrayTmaWarpSpecializedCooperativeEEENS6_IJNSC_ILi128EEENSC_ILi256EEENSC_ILi64EEEEEENS_10bfloat16_tEPNS6_IJlSE_NSC_ILi0EEEEEESM_SP_NS5_8TiledMMAINS5_8MMA_AtomIJNS5_4SM904GMMA28MMA_64x256x16_F32BF16BF16_SSILNST_5MajorE0ELSV_0ELNST_7ScaleInE1ELSW_1EEEEEENS5_6LayoutISF_NS6_IJSE_SN_SN_EEEEENS6_IJNS5_10UnderscoreES12_S12_EEEEENS5_13SM90_TMA_LOADENS5_14ComposedLayoutINS5_7SwizzleILi3ELi4ELi3EEENS5_18smem_ptr_flag_bitsILi16EEENSZ_INS6_IJNSC_ILi8EEESK_EEENS6_IJSK_SE_EEEEEEEvNS5_8identityENS5_23SM90_TMA_LOAD_MULTICASTES1F_vS1G_EENS_8epilogue10collective18CollectiveEpilogueINS1J_30Sm90PtrArrayTmaWarpSpecializedILi4ELi2ELi16ELb1ELb0ELi2EEEJSL_NS6_IJSI_NSC_ILi32EEEEEENS_6half_tEPNS6_IJSE_lSN_EEES1Q_S1S_NS1J_6fusion15FusionCallbacksIS1N_NS1T_17LinearCombinationIS1Q_fS1Q_fLNS_15FloatRoundStyleE2EEESL_S1P_JEEES15_NS16_IS18_S1A_NSZ_INS6_IJSK_S1B_EEENS6_IJSE_SK_EEEEEEENS5_17SM75_U16x8_LDSM_TENS5_14SM90_TMA_STOREES22_NS5_17SM90_U16x8_STSM_TENS5_9Copy_AtomIJNS5_17SM90_U32x4_STSM_NES1Q_EEEvEEEvvEEEEvNT_6ParamsE,"",@"SHT_CUDA_INFO"
	.sectionflags	@""
	.align	4


	//----- nvinfo : EIATTR_CUDA_API_VERSION
	.align		4
        /*0000*/ 	.byte	0x04, 0x37
        /*0002*/ 	.short	(.L_23 - .L_22)
.L_22:
        /*0004*/ 	.word	0x00000082


	//----- nvinfo : EIATTR_KPARAM_INFO
	.align		4
.L_23:
        /*0008*/ 	.byte	0x04, 0x17
        /*000a*/ 	.short	(.L_25 - .L_24)
.L_24:
        /*000c*/ 	.word	0x00000000
        /*0010*/ 	.short	0x0000
        /*0012*/ 	.short	0x0070
        /*0014*/ 	.byte	0x00, 0xf0, 0x01, 0x1c


	//----- nvinfo : EIATTR_SPARSE_MMA_MASK
	.align		4
.L_25:
        /*0018*/ 	.byte	0x03, 0x50
        /*001a*/ 	.short	0x0000


	//----- nvinfo : EIATTR_MAXREG_COUNT
	.align		4
        /*001c*/ 	.byte	0x03, 0x1b
        /*001e*/ 	.short	0x00a8


	//----- nvinfo : EIATTR_NUM_BARRIERS
	.align		4
        /*0020*/ 	.byte	0x02, 0x4c
        /*0022*/ 	.byte	0x02
	.zero		1


	//----- nvinfo : EIATTR_EXTERNS
	.align		4
        /*0024*/ 	.byte	0x04, 0x0f
        /*0026*/ 	.short	(.L_27 - .L_26)


	//   ....[0]....
	.align		4
.L_26:
        /*0028*/ 	.word	index@(__assertfail)


	//----- nvinfo : EIATTR_MERCURY_ISA_VERSION
	.align		4
.L_27:
        /*002c*/ 	.byte	0x03, 0x5f
        /*002e*/ 	.short	0x0101


	//----- nvinfo : EIATTR_INT_WARP_WIDE_INSTR_OFFSETS
	.align		4
        /*0030*/ 	.byte	0x04, 0x31
        /*0032*/ 	.short	(.L_29 - .L_28)


	//   ....[0]....
.L_28:
        /*0034*/ 	.word	0x000012d0


	//   ....[1]....
        /*0038*/ 	.word	0x000012f0


	//   ....[2]....
        /*003c*/ 	.word	0x00001420


	//----- nvinfo : EIATTR_COOP_GROUP_MASK_REGIDS
	.align		4
.L_29:
        /*0040*/ 	.byte	0x04, 0x29
        /*0042*/ 	.short	(.L_31 - .L_30)


	//   ....[0]....
.L_30:
        /*0044*/ 	.word	0xffffffff


	//   ....[1]....
        /*0048*/ 	.word	0xffffffff


	//   ....[2]....
        /*004c*/ 	.word	0xffffffff


	//   ....[3]....
        /*0050*/ 	.word	0xffffffff


	//   ....[4]....
        /*0054*/ 	.word	0xffffffff


	//   ....[5]....
        /*0058*/ 	.word	0xffffffff


	//   ....[6]....
        /*005c*/ 	.word	0xffffffff


	//   ....[7]....
        /*0060*/ 	.word	0xffffffff


	//   ....[8]....
        /*0064*/ 	.word	0xffffffff


	//   ....[9]....
        /*0068*/ 	.word	0xffffffff


	//   ....[10]....
        /*006c*/ 	.word	0xffffffff


	//   ....[11]....
        /*0070*/ 	.word	0xffffffff


	//   ....[12]....
        /*0074*/ 	.word	0xffffffff


	//   ....[13]....
        /*0078*/ 	.word	0xffffffff


	//   ....[14]....
        /*007c*/ 	.word	0xffffffff


	//   ....[15]....
        /*0080*/ 	.word	0xffffffff


	//   ....[16]....
        /*0084*/ 	.word	0xffffffff


	//   ....[17]....
        /*0088*/ 	.word	0xffffffff


	//   ....[18]....
        /*008c*/ 	.word	0xffffffff


	//   ....[19]....
        /*0090*/ 	.word	0xffffffff


	//   ....[20]....
        /*0094*/ 	.word	0xffffffff


	//   ....[21]....
        /*0098*/ 	.word	0xffffffff


	//   ....[22]....
        /*009c*/ 	.word	0xffffffff


	//   ....[23]....
        /*00a0*/ 	.word	0xffffffff


	//   ....[24]....
        /*00a4*/ 	.word	0xffffffff


	//   ....[25]....
        /*00a8*/ 	.word	0xffffffff


	//   ....[26]....
        /*00ac*/ 	.word	0xffffffff


	//   ....[27]....
        /*00b0*/ 	.word	0xffffffff


	//   ....[28]....
        /*00b4*/ 	.word	0xffffffff


	//   ....[29]....
        /*00b8*/ 	.word	0xffffffff


	//   ....[30]....
        /*00bc*/ 	.word	0xffffffff


	//   ....[31]....
        /*00c0*/ 	.word	0xffffffff


	//   ....[32]....
        /*00c4*/ 	.word	0xffffffff


	//   ....[33]....
        /*00c8*/ 	.word	0xffffffff


	//   ....[34]....
        /*00cc*/ 	.word	0xffffffff


	//   ....[35]....
        /*00d0*/ 	.word	0xffffffff


	//   ....[36]....
        /*00d4*/ 	.word	0xffffffff


	//   ....[37]....
        /*00d8*/ 	.word	0xffffffff


	//   ....[38]....
        /*00dc*/ 	.word	0xffffffff


	//   ....[39]....
        /*00e0*/ 	.word	0xffffffff


	//   ....[40]....
        /*00e4*/ 	.word	0xffffffff


	//   ....[41]....
        /*00e8*/ 	.word	0xffffffff


	//   ....[42]....
        /*00ec*/ 	.word	0xffffffff


	//   ....[43]....
        /*00f0*/ 	.word	0xffffffff


	//   ....[44]....
        /*00f4*/ 	.word	0xffffffff


	//   ....[45]....
        /*00f8*/ 	.word	0xffffffff


	//   ....[46]....
        /*00fc*/ 	.word	0xffffffff


	//   ....[47]....
        /*0100*/ 	.word	0xffffffff


	//   ....[48]....
        /*0104*/ 	.word	0xffffffff


	//   ....[49]....
        /*0108*/ 	.word	0xffffffff


	//   ....[50]....
        /*010c*/ 	.word	0xffffffff


	//   ....[51]....
        /*0110*/ 	.word	0xffffffff


	//   ....[52]....
        /*0114*/ 	.word	0xffffffff


	//   ....[53]....
        /*0118*/ 	.word	0xffffffff


	//   ....[54]....
        /*011c*/ 	.word	0xffffffff


	//   ....[55]....
        /*0120*/ 	.word	0xffffffff


	//   ....[56]....
        /*0124*/ 	.word	0xffffffff


	//   ....[57]....
        /*0128*/ 	.word	0xffffffff


	//   ....[58]....
        /*012c*/ 	.word	0xffffffff


	//   ....[59]....
        /*0130*/ 	.word	0xffffffff


	//   ....[60]....
        /*0134*/ 	.word	0xffffffff


	//   ....[61]....
        /*0138*/ 	.word	0xffffffff


	//   ....[62]....
        /*013c*/ 	.word	0xffffffff


	//   ....[63]....
        /*0140*/ 	.word	0xffffffff


	//   ....[64]....
        /*0144*/ 	.word	0xffffffff


	//   ....[65]....
        /*0148*/ 	.word	0xffffffff


	//   ....[66]....
        /*014c*/ 	.word	0xffffffff


	//   ....[67]....
        /*0150*/ 	.word	0xffffffff


	//   ....[68]....
        /*0154*/ 	.word	0xffffffff


	//   ....[69]....
        /*0158*/ 	.word	0xffffffff


	//   ....[70]....
        /*015c*/ 	.word	0xffffffff


	//   ....[71]....
        /*0160*/ 	.word	0xffffffff


	//   ....[72]....
        /*0164*/ 	.word	0xffffffff


	//   ....[73]....
        /*0168*/ 	.word	0xffffffff


	//   ....[74]....
        /*016c*/ 	.word	0xffffffff


	//   ....[75]....
        /*0170*/ 	.word	0xffffffff


	//   ....[76]....
        /*0174*/ 	.word	0xffffffff


	//   ....[77]....
        /*0178*/ 	.word	0xffffffff


	//   ....[78]....
        /*017c*/ 	.word	0xffffffff


	//   ....[79]....
        /*0180*/ 	.word	0x0500000f


	//----- nvinfo : EIATTR_COOP_GROUP_INSTR_OFFSETS
	.align		4
.L_31:
        /*0184*/ 	.byte	0x04, 0x28
        /*0186*/ 	.short	(.L_33 - .L_32)


	//   ....[0]....
.L_32:
        /*0188*/ 	.word	0x00000800


	//   ....[1]....
        /*018c*/ 	.word	0x00000880


	//   ....[2]....
        /*0190*/ 	.word	0x00000d20


	//   ....[3]....
        /*0194*/ 	.word	0x00000f20


	//   ....[4]....
        /*0198*/ 	.word	0x00001190


	//   ....[5]....
        /*019c*/ 	.word	0x00001540


	//   ....[6]....
        /*01a0*/ 	.word	0x00001ca0


	//   ....[7]....
        /*01a4*/ 	.word	0x00001cd0


	//   ....[8]....
        /*01a8*/ 	.word	0x00001d50


	//   ....[9]....
        /*01ac*/ 	.word	0x00001d60


	//   ....[10]....
        /*01b0*/ 	.word	0x00001da0


	//   ....[11]....
        /*01b4*/ 	.word	0x00001dc0


	//   ....[12]....
        /*01b8*/ 	.word	0x00001e00


	//   ....[13]....
        /*01bc*/ 	.word	0x00001e20


	//   ....[14]....
        /*01c0*/ 	.word	0x00001e60


	//   ....[15]....
        /*01c4*/ 	.word	0x00001e80


	//   ....[16]....
        /*01c8*/ 	.word	0x00001ef0


	//   ....[17]....
        /*01cc*/ 	.word	0x00002010


	//   ....[18]....
        /*01d0*/ 	.word	0x00002030


	//   ....[19]....
        /*01d4*/ 	.word	0x00002680


	//   ....[20]....
        /*01d8*/ 	.word	0x00002690


	//   ....[21]....
        /*01dc*/ 	.word	0x000026e0


	//   ....[22]....
        /*01e0*/ 	.word	0x000026f0


	//   ....[23]....
        /*01e4*/ 	.word	0x00002740


	//   ....[24]....
        /*01e8*/ 	.word	0x00002750


	//   ....[25]....
        /*01ec*/ 	.word	0x000027a0


	//   ....[26]....
        /*01f0*/ 	.word	0x000027b0


	//   ....[27]....
        /*01f4*/ 	.word	0x00002800


	//   ....[28]....
        /*01f8*/ 	.word	0x00002810


	//   ....[29]....
        /*01fc*/ 	.word	0x000028a0


	//   ....[30]....
        /*0200*/ 	.word	0x000028f0


	//   ....[31]....
        /*0204*/ 	.word	0x00002980


	//   ....[32]....
        /*0208*/ 	.word	0x000029a0


	//   ....[33]....
        /*020c*/ 	.word	0x000029b0


	//   ....[34]....
        /*0210*/ 	.word	0x000029c0


	//   ....[35]....
        /*0214*/ 	.word	0x000029d0


	//   ....[36]....
        /*0218*/ 	.word	0x000029e0


	//   ....[37]....
        /*021c*/ 	.word	0x00002f90


	//   ....[38]....
        /*0220*/ 	.word	0x00003230


	//   ....[39]....
        /*0224*/ 	.word	0x000035e0


	//   ....[40]....
        /*0228*/ 	.word	0x00003a60


	//   ....[41]....
        /*022c*/ 	.word	0x00008510


	//   ....[42]....
        /*0230*/ 	.word	0x00008a80


	//   ....[43]....
        /*0234*/ 	.word	0x00008e20


	//   ....[44]....
        /*0238*/ 	.word	0x0000a3f0


	//   ....[45]....
        /*023c*/ 	.word	0x0000aac0


	//   ....[46]....
        /*0240*/ 	.word	0x0000b010


	//   ....[47]....
        /*0244*/ 	.word	0x0000beb0


	//   ....[48]....
        /*0248*/ 	.word	0x0000ccf0


	//   ....[49]....
        /*024c*/ 	.word	0x0000cd10


	//   ....[50]....
        /*0250*/ 	.word	0x0000cd60


	//   ....[51]....
        /*0254*/ 	.word	0x0000cd80


	//   ....[52]....
        /*0258*/ 	.word	0x0000cdc0


	//   ....[53]....
        /*025c*/ 	.word	0x0000cdf0


	//   ....[54]....
        /*0260*/ 	.word	0x0000ce30


	//   ....[55]....
        /*0264*/ 	.word	0x0000ce60


	//   ....[56]....
        /*0268*/ 	.word	0x0000cea0


	//   ....[57]....
        /*026c*/ 	.word	0x0000ced0


	//   ....[58]....
        /*0270*/ 	.word	0x0000cf60


	//   ....[59]....
        /*0274*/ 	.word	0x0000d080


	//   ....[60]....
        /*0278*/ 	.word	0x0000d0a0


	//   ....[61]....
        /*027c*/ 	.word	0x0000d6f0


	//   ....[62]....
        /*0280*/ 	.word	0x0000d700


	//   ....[63]....
        /*0284*/ 	.word	0x0000d750


	//   ....[64]....
        /*0288*/ 	.word	0x0000d760


	//   ....[65]....
        /*028c*/ 	.word	0x0000d7b0


	//   ....[66]....
        /*0290*/ 	.word	0x0000d7c0


	//   ....[67]....
        /*0294*/ 	.word	0x0000d810


	//   ....[68]....
        /*0298*/ 	.word	0x0000d820


	//   ....[69]....
        /*029c*/ 	.word	0x0000d870


	//   ....[70]....
        /*02a0*/ 	.word	0x0000d880


	//   ....[71]....
        /*02a4*/ 	.word	0x0000d910


	//   ....[72]....
        /*02a8*/ 	.word	0x0000d980


	//   ....[73]....
        /*02ac*/ 	.word	0x0000da10


	//   ....[74]....
        /*02b0*/ 	.word	0x0000da30


	//   ....[75]....
        /*02b4*/ 	.word	0x0000da40


	//   ....[76]....
        /*02b8*/ 	.word	0x0000da50


	//   ....[77]....
        /*02bc*/ 	.word	0x0000da60


	//   ....[78]....
        /*02c0*/ 	.word	0x0000da70


	//   ....[79]....
        /*02c4*/ 	.word	0x0000f1a0


	//----- nvinfo : EIATTR_REG_RECONFIG
	.align		4
.L_33:
        /*02c8*/ 	.byte	0x01, 0x54
	.zero		2


	//----- nvinfo : EIATTR_SYSCALL_OFFSETS
	.align		4
        /*02cc*/ 	.byte	0x04, 0x46
        /*02ce*/ 	.short	(.L_35 - .L_34)


	//   ....[0]....
.L_34:
        /*02d0*/ 	.word	0x00004ac0


	//   ....[1]....
        /*02d4*/ 	.word	0x00004bb0


	//----- nvinfo : EIATTR_MBARRIER_INSTR_OFFSETS
	.align		4
.L_35:
        /*02d8*/ 	.byte	0x04, 0x39
        /*02da*/ 	.short	(.L_37 - .L_36)


	//   ....[0]....
.L_36:
        /*02dc*/ 	.word	0x00000c00
        /*02e0*/ 	.word	0x000000ff
        /*02e4*/ 	.word	0x00038400
        /*02e8*/ 	.short	0x0100
        /*02ea*/ 	.byte	0x0b
	.zero		1


	//   ....[1]....
        /*02ec*/ 	.word	0x00000c10
        /*02f0*/ 	.word	0x000000ff
        /*02f4*/ 	.word	0x00038440
        /*02f8*/ 	.short	0x0100
        /*02fa*/ 	.byte	0x0b
	.zero		1


	//   ....[2]....
        /*02fc*/ 	.word	0x00000c20
        /*0300*/ 	.word	0x000000ff
        /*0304*/ 	.word	0x00038408
        /*0308*/ 	.short	0x0100
        /*030a*/ 	.byte	0x0b
	.zero		1


	//   ....[3]....
        /*030c*/ 	.word	0x00000c30
        /*0310*/ 	.word	0x000000ff
        /*0314*/ 	.word	0x00038448
        /*0318*/ 	.short	0x0100
        /*031a*/ 	.byte	0x0b
	.zero		1


	//   ....[4]....
        /*031c*/ 	.word	0x00000c40
        /*0320*/ 	.word	0x000000ff
        /*0324*/ 	.word	0x00038410
        /*0328*/ 	.short	0x0100
        /*032a*/ 	.byte	0x0b
	.zero		1


	//   ....[5]....
        /*032c*/ 	.word	0x00000c50
        /*0330*/ 	.word	0x000000ff
        /*0334*/ 	.word	0x00038450
        /*0338*/ 	.short	0x0100
        /*033a*/ 	.byte	0x0b
	.zero		1


	//   ....[6]....
        /*033c*/ 	.word	0x00000c60
        /*0340*/ 	.word	0x000000ff
        /*0344*/ 	.word	0x00038418
        /*0348*/ 	.short	0x0100
        /*034a*/ 	.byte	0x0b
	.zero		1


	//   ....[7]....
        /*034c*/ 	.word	0x00000c70
        /*0350*/ 	.word	0x000000ff
        /*0354*/ 	.word	0x00038458
        /*0358*/ 	.short	0x0100
        /*035a*/ 	.byte	0x0b
	.zero		1


	//   ....[8]....
        /*035c*/ 	.word	0x00000c80
        /*0360*/ 	.word	0x000000ff
        /*0364*/ 	.word	0x00038420
        /*0368*/ 	.short	0x0100
        /*036a*/ 	.byte	0x0b
	.zero		1


	//   ....[9]....
        /*036c*/ 	.word	0x00000c90
        /*0370*/ 	.word	0x000000ff
        /*0374*/ 	.word	0x00038460
        /*0378*/ 	.short	0x0100
        /*037a*/ 	.byte	0x0b
	.zero		1


	//   ....[10]....
        /*037c*/ 	.word	0x00000ca0
        /*0380*/ 	.word	0x000000ff
        /*0384*/ 	.word	0x00038428
        /*0388*/ 	.short	0x0100
        /*038a*/ 	.byte	0x0b
	.zero		1


	//   ....[11]....
        /*038c*/ 	.word	0x00000cb0
        /*0390*/ 	.word	0x000000ff
        /*0394*/ 	.word	0x00038468
        /*0398*/ 	.short	0x0100
        /*039a*/ 	.byte	0x0b
	.zero		1


	//   ....[12]....
        /*039c*/ 	.word	0x00000cc0
        /*03a0*/ 	.word	0x000000ff
        /*03a4*/ 	.word	0x00038430
        /*03a8*/ 	.short	0x0100
        /*03aa*/ 	.byte	0x0b
	.zero		1


	//   ....[13]....
        /*03ac*/ 	.word	0x00000cd0
        /*03b0*/ 	.word	0x000000ff
        /*03b4*/ 	.word	0x00038470
        /*03b8*/ 	.short	0x0100
        /*03ba*/ 	.byte	0x0b
	.zero		1


	//   ....[14]....
        /*03bc*/ 	.word	0x00000ce0
        /*03c0*/ 	.word	0x000000ff
        /*03c4*/ 	.word	0x00038438
        /*03c8*/ 	.short	0x0100
        /*03ca*/ 	.byte	0x0b
	.zero		1


	//   ....[15]....
        /*03cc*/ 	.word	0x00000cf0
        /*03d0*/ 	.word	0x000000ff
        /*03d4*/ 	.word	0x00038478
        /*03d8*/ 	.short	0x0100
        /*03da*/ 	.byte	0x0b
	.zero		1


	//   ....[16]....
        /*03dc*/ 	.word	0x00000e90
        /*03e0*/ 	.word	0x000000ff
        /*03e4*/ 	.word	0x00038480
        /*03e8*/ 	.short	0x0100
        /*03ea*/ 	.byte	0x0b
	.zero		1


	//   ....[17]....
        /*03ec*/ 	.word	0x00000ea0
        /*03f0*/ 	.word	0x000000ff
        /*03f4*/ 	.word	0x000384a0
        /*03f8*/ 	.short	0x0100
        /*03fa*/ 	.byte	0x0b
	.zero		1


	//   ....[18]....
        /*03fc*/ 	.word	0x00000eb0
        /*0400*/ 	.word	0x000000ff
        /*0404*/ 	.word	0x00038488
        /*0408*/ 	.short	0x0100
        /*040a*/ 	.byte	0x0b
	.zero		1


	//   ....[19]....
        /*040c*/ 	.word	0x00000ec0
        /*0410*/ 	.word	0x000000ff
        /*0414*/ 	.word	0x000384a8
        /*0418*/ 	.short	0x0100
        /*041a*/ 	.byte	0x0b
	.zero		1


	//   ....[20]....
        /*041c*/ 	.word	0x00000ed0
        /*0420*/ 	.word	0x000000ff
        /*0424*/ 	.word	0x00038490
        /*0428*/ 	.short	0x0100
        /*042a*/ 	.byte	0x0b
	.zero		1


	//   ....[21]....
        /*042c*/ 	.word	0x00000ee0
        /*0430*/ 	.word	0x000000ff
        /*0434*/ 	.word	0x000384b0
        /*0438*/ 	.short	0x0100
        /*043a*/ 	.byte	0x0b
	.zero		1


	//   ....[22]....
        /*043c*/ 	.word	0x00000ef0
        /*0440*/ 	.word	0x000000ff
        /*0444*/ 	.word	0x00038498
        /*0448*/ 	.short	0x0100
        /*044a*/ 	.byte	0x0b
	.zero		1


	//   ....[23]....
        /*044c*/ 	.word	0x00000f00
        /*0450*/ 	.word	0x000000ff
        /*0454*/ 	.word	0x000384b8
        /*0458*/ 	.short	0x0100
        /*045a*/ 	.byte	0x0b
	.zero		1


	//   ....[24]....
        /*045c*/ 	.word	0x000010f0
        /*0460*/ 	.word	0x000000ff
        /*0464*/ 	.word	0x000384c0
        /*0468*/ 	.short	0x0100
        /*046a*/ 	.byte	0x06
	.zero		1


	//   ....[25]....
        /*046c*/ 	.word	0x00001100
        /*0470*/ 	.word	0x000000ff
        /*0474*/ 	.word	0x000384e0
        /*0478*/ 	.short	0x0100
        /*047a*/ 	.byte	0x06
	.zero		1


	//   ....[26]....
        /*047c*/ 	.word	0x00001110
        /*0480*/ 	.word	0x000000ff
        /*0484*/ 	.word	0x000384c8
        /*0488*/ 	.short	0x0100
        /*048a*/ 	.byte	0x06
	.zero		1


	//   ....[27]....
        /*048c*/ 	.word	0x00001120
        /*0490*/ 	.word	0x000000ff
        /*0494*/ 	.word	0x000384e8
        /*0498*/ 	.short	0x0100
        /*049a*/ 	.byte	0x06
	.zero		1


	//   ....[28]....
        /*049c*/ 	.word	0x00001130
        /*04a0*/ 	.word	0x000000ff
        /*04a4*/ 	.word	0x000384d0
        /*04a8*/ 	.short	0x0100
        /*04aa*/ 	.byte	0x06
	.zero		1


	//   ....[29]....
        /*04ac*/ 	.word	0x00001140
        /*04b0*/ 	.word	0x000000ff
        /*04b4*/ 	.word	0x000384f0
        /*04b8*/ 	.short	0x0100
        /*04ba*/ 	.byte	0x06
	.zero		1


	//   ....[30]....
        /*04bc*/ 	.word	0x00001150
        /*04c0*/ 	.word	0x000000ff
        /*04c4*/ 	.word	0x000384d8
        /*04c8*/ 	.short	0x0100
        /*04ca*/ 	.byte	0x06
	.zero		1


	//   ....[31]....
        /*04cc*/ 	.word	0x00001160
        /*04d0*/ 	.word	0x000000ff
        /*04d4*/ 	.word	0x000384f8
        /*04d8*/ 	.short	0x0100
        /*04da*/ 	.byte	0x06
	.zero		1


	//   ....[32]....
        /*04dc*/ 	.word	0x00001470
        /*04e0*/ 	.word	0x000000ff
        /*04e4*/ 	.word	0x00038500
        /*04e8*/ 	.short	0x0100
        /*04ea*/ 	.byte	0x06
	.zero		1


	//   ....[33]....
        /*04ec*/ 	.word	0x000014e0
        /*04f0*/ 	.word	0x000000ff
        /*04f4*/ 	.word	0x00038508
        /*04f8*/ 	.short	0x0100
        /*04fa*/ 	.byte	0x06
	.zero		1


	//   ....[34]....
        /*04fc*/ 	.word	0x00003f90
        /*0500*/ 	.word	0x000000ff
        /*0504*/ 	.word	0x00038480
        /*0508*/ 	.short	0x010a
        /*050a*/ 	.byte	0x04
	.zero		1


	//   ....[35]....
        /*050c*/ 	.word	0x00003fd0
        /*0510*/ 	.word	0x000000ff
        /*0514*/ 	.word	0x00038480
        /*0518*/ 	.short	0x010a
        /*051a*/ 	.byte	0x04
	.zero		1


	//   ....[36]....
        /*051c*/ 	.word	0x000043b0
        /*0520*/ 	.word	0x000000ff
        /*0524*/ 	.word	0x00038480
        /*0528*/ 	.short	0x010a
        /*052a*/ 	.byte	0x04
	.zero		1


	//   ....[37]....
        /*052c*/ 	.word	0x000043f0
        /*0530*/ 	.word	0x000000ff
        /*0534*/ 	.word	0x00038480
        /*0538*/ 	.short	0x010a
        /*053a*/ 	.byte	0x04
	.zero		1


	//   ....[38]....
        /*053c*/ 	.word	0x000046f0
        /*0540*/ 	.word	0x00000005
        /*0544*/ 	.word	0x00000000
        /*0548*/ 	.short	0x0101
        /*054a*/ 	.byte	0x3f
	.zero		1


	//   ....[39]....
        /*054c*/ 	.word	0x000048c0
        /*0550*/ 	.word	0x00000003
        /*0554*/ 	.word	0x00000000
        /*0558*/ 	.short	0x0101
        /*055a*/ 	.byte	0x3f
	.zero		1


	//   ....[40]....
        /*055c*/ 	.word	0x00004f60
        /*0560*/ 	.word	0x000000ff
        /*0564*/ 	.word	0x000384c0
        /*0568*/ 	.short	0x010a
        /*056a*/ 	.byte	0x2f
	.zero		1


	//   ....[41]....
        /*056c*/ 	.word	0x000055e0
        /*0570*/ 	.word	0x000000ff
        /*0574*/ 	.word	0x00000000
        /*0578*/ 	.short	0x0101
        /*057a*/ 	.byte	0x04
	.zero		1


	//   ....[42]....
        /*057c*/ 	.word	0x00005610
        /*0580*/ 	.word	0x000000ff
        /*0584*/ 	.word	0x000384c8
        /*0588*/ 	.short	0x010a
        /*058a*/ 	.byte	0x2f
	.zero		1


	//   ....[43]....
        /*058c*/ 	.word	0x00005bb0
        /*0590*/ 	.word	0x000000ff
        /*0594*/ 	.word	0x00000000
        /*0598*/ 	.short	0x0101
        /*059a*/ 	.byte	0x04
	.zero		1


	//   ....[44]....
        /*059c*/ 	.word	0x00005be0
        /*05a0*/ 	.word	0x000000ff
        /*05a4*/ 	.word	0x000384d0
        /*05a8*/ 	.short	0x010a
        /*05aa*/ 	.byte	0x2f
	.zero		1


	//   ....[45]....
        /*05ac*/ 	.word	0x000061b0
        /*05b0*/ 	.word	0x000000ff
        /*05b4*/ 	.word	0x00000000
        /*05b8*/ 	.short	0x0101
        /*05ba*/ 	.byte	0x04
	.zero		1


	//   ....[46]....
        /*05bc*/ 	.word	0x000061e0
        /*05c0*/ 	.word	0x000000ff
        /*05c4*/ 	.word	0x000384d8
        /*05c8*/ 	.short	0x010a
        /*05ca*/ 	.byte	0x2f
	.zero		1


	//   ....[47]....
        /*05cc*/ 	.word	0x000067b0
        /*05d0*/ 	.word	0x000000ff
        /*05d4*/ 	.word	0x00000000
        /*05d8*/ 	.short	0x0101
        /*05da*/ 	.byte	0x04
	.zero		1


	//   ....[48]....
        /*05dc*/ 	.word	0x00006800
        /*05e0*/ 	.word	0x000000ff
        /*05e4*/ 	.word	0x000384c0
        /*05e8*/ 	.short	0x010a
        /*05ea*/ 	.byte	0x2f
	.zero		1


	//   ....[49]....
        /*05ec*/ 	.word	0x00006dd0
        /*05f0*/ 	.word	0x000000ff
        /*05f4*/ 	.word	0x00000000
        /*05f8*/ 	.short	0x0101
        /*05fa*/ 	.byte	0x04
	.zero		1


	//   ....[50]....
        /*05fc*/ 	.word	0x00006e00
        /*0600*/ 	.word	0x000000ff
        /*0604*/ 	.word	0x000384c8
        /*0608*/ 	.short	0x010a
        /*060a*/ 	.byte	0x2f
	.zero		1


	//   ....[51]....
        /*060c*/ 	.word	0x000073d0
        /*0610*/ 	.word	0x000000ff
        /*0614*/ 	.word	0x00000000
        /*0618*/ 	.short	0x0101
        /*061a*/ 	.byte	0x04
	.zero		1


	//   ....[52]....
        /*061c*/ 	.word	0x00007400
        /*0620*/ 	.word	0x000000ff
        /*0624*/ 	.word	0x000384d0
        /*0628*/ 	.short	0x010a
        /*062a*/ 	.byte	0x2f
	.zero		1


	//   ....[53]....
        /*062c*/ 	.word	0x000079d0
        /*0630*/ 	.word	0x000000ff
        /*0634*/ 	.word	0x00000000
        /*0638*/ 	.short	0x0101
        /*063a*/ 	.byte	0x04
	.zero		1


	//   ....[54]....
        /*063c*/ 	.word	0x00007a00
        /*0640*/ 	.word	0x000000ff
        /*0644*/ 	.word	0x000384d8
        /*0648*/ 	.short	0x010a
        /*064a*/ 	.byte	0x2f
	.zero		1


	//   ....[55]....
        /*064c*/ 	.word	0x00008050
        /*0650*/ 	.word	0x000000ff
        /*0654*/ 	.word	0x00000000
        /*0658*/ 	.short	0x0101
        /*065a*/ 	.byte	0x05
	.zero		1


	//   ....[56]....
        /*065c*/ 	.word	0x000080a0
        /*0660*/ 	.word	0x000000ff
        /*0664*/ 	.word	0x00038400
        /*0668*/ 	.short	0x010a
        /*066a*/ 	.byte	0x04
	.zero		1


	//   ....[57]....
        /*066c*/ 	.word	0x000081b0
        /*0670*/ 	.word	0x000000ff
        /*0674*/ 	.word	0x00000000
        /*0678*/ 	.short	0x0101
        /*067a*/ 	.byte	0x04
	.zero		1


	//   ....[58]....
        /*067c*/ 	.word	0x000087b0
        /*0680*/ 	.word	0x000000ff
        /*0684*/ 	.word	0x00000000
        /*0688*/ 	.short	0x0101
        /*068a*/ 	.byte	0x2f
	.zero		1


	//   ....[59]....
        /*068c*/ 	.word	0x00008f30
        /*0690*/ 	.word	0x000000ff
        /*0694*/ 	.word	0x00038508
        /*0698*/ 	.short	0x010a
        /*069a*/ 	.byte	0x23
	.zero		1


	//   ....[60]....
        /*069c*/ 	.word	0x00009030
        /*06a0*/ 	.word	0x000000ff
        /*06a4*/ 	.word	0x00038400
        /*06a8*/ 	.short	0x010a
        /*06aa*/ 	.byte	0x08
	.zero		1


	//   ....[61]....
        /*06ac*/ 	.word	0x00009160
        /*06b0*/ 	.word	0x000000ff
        /*06b4*/ 	.word	0x00000000
        /*06b8*/ 	.short	0x0101
        /*06ba*/ 	.byte	0x08
	.zero		1


	//   ....[62]....
        /*06bc*/ 	.word	0x00009350
        /*06c0*/ 	.word	0x000000ff
        /*06c4*/ 	.word	0x000384e0
        /*06c8*/ 	.short	0x010a
        /*06ca*/ 	.byte	0x23
	.zero		1


	//   ....[63]....
        /*06cc*/ 	.word	0x00009460
        /*06d0*/ 	.word	0x000000ff
        /*06d4*/ 	.word	0x000384c0
        /*06d8*/ 	.short	0x010b
        /*06da*/ 	.byte	0x23
	.zero		1


	//   ....[64]....
        /*06dc*/ 	.word	0x000094c0
        /*06e0*/ 	.word	0x000000ff
        /*06e4*/ 	.word	0x00000000
        /*06e8*/ 	.short	0x0101
        /*06ea*/ 	.byte	0x08
	.zero		1


	//   ....[65]....
        /*06ec*/ 	.word	0x000094f0
        /*06f0*/ 	.word	0x000000ff
        /*06f4*/ 	.word	0x000384e8
        /*06f8*/ 	.short	0x010a
        /*06fa*/ 	.byte	0x23
	.zero		1


	//   ....[66]....
        /*06fc*/ 	.word	0x00009620
        /*0700*/ 	.word	0x000000ff
        /*0704*/ 	.word	0x000384c8
        /*0708*/ 	.short	0x010b
        /*070a*/ 	.byte	0x23
	.zero		1


	//   ....[67]....
        /*070c*/ 	.word	0x00009680
        /*0710*/ 	.word	0x000000ff
        /*0714*/ 	.word	0x00000000
        /*0718*/ 	.short	0x0101
        /*071a*/ 	.byte	0x09
	.zero		1


	//   ....[68]....
        /*071c*/ 	.word	0x000096b0
        /*0720*/ 	.word	0x000000ff
        /*0724*/ 	.word	0x000384f0
        /*0728*/ 	.short	0x010a
        /*072a*/ 	.byte	0x23
	.zero		1


	//   ....[69]....
        /*072c*/ 	.word	0x000097e0
        /*0730*/ 	.word	0x000000ff
        /*0734*/ 	.word	0x000384d0
        /*0738*/ 	.short	0x010b
        /*073a*/ 	.byte	0x23
	.zero		1


	//   ....[70]....
        /*073c*/ 	.word	0x00009840
        /*0740*/ 	.word	0x000000ff
        /*0744*/ 	.word	0x00000000
        /*0748*/ 	.short	0x0101
        /*074a*/ 	.byte	0x27
	.zero		1


	//   ....[71]....
        /*074c*/ 	.word	0x00009870
        /*0750*/ 	.word	0x000000ff
        /*0754*/ 	.word	0x000384f8
        /*0758*/ 	.short	0x010a
        /*075a*/ 	.byte	0x23
	.zero		1


	//   ....[72]....
        /*075c*/ 	.word	0x000099a0
        /*0760*/ 	.word	0x000000ff
        /*0764*/ 	.word	0x000384d8
        /*0768*/ 	.short	0x010b
        /*076a*/ 	.byte	0x23
	.zero		1


	//   ....[73]....
        /*076c*/ 	.word	0x00009a00
        /*0770*/ 	.word	0x000000ff
        /*0774*/ 	.word	0x00000000
        /*0778*/ 	.short	0x0101
        /*077a*/ 	.byte	0x2b
	.zero		1


	//   ....[74]....
        /*077c*/ 	.word	0x00009a40
        /*0780*/ 	.word	0x000000ff
        /*0784*/ 	.word	0x000384e0
        /*0788*/ 	.short	0x010a
        /*078a*/ 	.byte	0x23
	.zero		1


	//   ....[75]....
        /*078c*/ 	.word	0x00009b60
        /*0790*/ 	.word	0x000000ff
        /*0794*/ 	.word	0x000384c0
        /*0798*/ 	.short	0x010b
        /*079a*/ 	.byte	0x23
	.zero		1


	//   ....[76]....
        /*079c*/ 	.word	0x00009ba0
        /*07a0*/ 	.word	0x000000ff
        /*07a4*/ 	.word	0x00000000
        /*07a8*/ 	.short	0x0101
        /*07aa*/ 	.byte	0x08
	.zero		1


	//   ....[77]....
        /*07ac*/ 	.word	0x00009bd0
        /*07b0*/ 	.word	0x000000ff
        /*07b4*/ 	.word	0x000384e8
        /*07b8*/ 	.short	0x010a
        /*07ba*/ 	.byte	0x23
	.zero		1


	//   ....[78]....
        /*07bc*/ 	.word	0x00009cf0
        /*07c0*/ 	.word	0x000000ff
        /*07c4*/ 	.word	0x000384c8
        /*07c8*/ 	.short	0x010b
        /*07ca*/ 	.byte	0x23
	.zero		1


	//   ....[79]....
        /*07cc*/ 	.word	0x00009d30
        /*07d0*/ 	.word	0x000000ff
        /*07d4*/ 	.word	0x00000000
        /*07d8*/ 	.short	0x0101
        /*07da*/ 	.byte	0x09
	.zero		1


	//   ....[80]....
        /*07dc*/ 	.word	0x00009d60
        /*07e0*/ 	.word	0x000000ff
        /*07e4*/ 	.word	0x000384f0
        /*07e8*/ 	.short	0x010a
        /*07ea*/ 	.byte	0x23
	.zero		1


	//   ....[81]....
        /*07ec*/ 	.word	0x00009e80
        /*07f0*/ 	.word	0x000000ff
        /*07f4*/ 	.word	0x000384d0
        /*07f8*/ 	.short	0x010b
        /*07fa*/ 	.byte	0x23
	.zero		1


	//   ....[82]....
        /*07fc*/ 	.word	0x00009ec0
        /*0800*/ 	.word	0x000000ff
        /*0804*/ 	.word	0x00000000
        /*0808*/ 	.short	0x0101
        /*080a*/ 	.byte	0x27
	.zero		1


	//   ....[83]....
        /*080c*/ 	.word	0x00009ef0
        /*0810*/ 	.word	0x000000ff
        /*0814*/ 	.word	0x000384f8
        /*0818*/ 	.short	0x010a
        /*081a*/ 	.byte	0x23
	.zero		1


	//   ....[84]....
        /*081c*/ 	.word	0x0000a010
        /*0820*/ 	.word	0x000000ff
        /*0824*/ 	.word	0x000384d8
        /*0828*/ 	.short	0x010b
        /*082a*/ 	.byte	0x23
	.zero		1


	//   ....[85]....
        /*082c*/ 	.word	0x0000a060
        /*0830*/ 	.word	0x000000ff
        /*0834*/ 	.word	0x00000000
        /*0838*/ 	.short	0x0101
        /*083a*/ 	.byte	0x2b
	.zero		1


	//   ....[86]....
        /*083c*/ 	.word	0x0000a5b0
        /*0840*/ 	.word	0x000000ff
        /*0844*/ 	.word	0x000384e0
        /*0848*/ 	.short	0x010a
        /*084a*/ 	.byte	0x23
	.zero		1


	//   ....[87]....
        /*084c*/ 	.word	0x0000a5f0
        /*0850*/ 	.word	0x000000ff
        /*0854*/ 	.word	0x000384e8
        /*0858*/ 	.short	0x010a
        /*085a*/ 	.byte	0x23
	.zero		1


	//   ....[88]....
        /*085c*/ 	.word	0x0000a630
        /*0860*/ 	.word	0x000000ff
        /*0864*/ 	.word	0x000384f0
        /*0868*/ 	.short	0x010a
        /*086a*/ 	.byte	0x23
	.zero		1


	//   ....[89]....
        /*086c*/ 	.word	0x0000a6a0
        /*0870*/ 	.word	0x00000003
        /*0874*/ 	.word	0x000384f8
        /*0878*/ 	.short	0x010a
        /*087a*/ 	.byte	0x3f
	.zero		1


	//   ....[90]....
        /*087c*/ 	.word	0x0000b420
        /*0880*/ 	.word	0x00000008
        /*0884*/ 	.word	0x000384a0
        /*0888*/ 	.short	0x010a
        /*088a*/ 	.byte	0x3f
	.zero		1


	//   ....[91]....
        /*088c*/ 	.word	0x0000b6d0
        /*0890*/ 	.word	0x000000ff
        /*0894*/ 	.word	0x00038508
        /*0898*/ 	.short	0x0101
        /*089a*/ 	.byte	0x11
	.zero		1


	//   ....[92]....
        /*089c*/ 	.word	0x0000b7c0
        /*08a0*/ 	.word	0x00000003
        /*08a4*/ 	.word	0x00038400
        /*08a8*/ 	.short	0x010a
        /*08aa*/ 	.byte	0x3f
	.zero		1


	//   ....[93]....
        /*08ac*/ 	.word	0x0000b900
        /*08b0*/ 	.word	0x00000002
        /*08b4*/ 	.word	0x00000000
        /*08b8*/ 	.short	0x0101
        /*08ba*/ 	.byte	0x3f
	.zero		1


	//   ....[94]....
        /*08bc*/ 	.word	0x0000c140
        /*08c0*/ 	.word	0x00000007
        /*08c4*/ 	.word	0x00000000
        /*08c8*/ 	.short	0x010a
        /*08ca*/ 	.byte	0x3f
	.zero		1


	//   ....[95]....
        /*08cc*/ 	.word	0x0000c1c0
        /*08d0*/ 	.word	0x00000009
        /*08d4*/ 	.word	0x00000000
        /*08d8*/ 	.short	0x010a
        /*08da*/ 	.byte	0x3f
	.zero		1


	//   ....[96]....
        /*08dc*/ 	.word	0x0000c250
        /*08e0*/ 	.word	0x00000006
        /*08e4*/ 	.word	0x00000000
        /*08e8*/ 	.short	0x010a
        /*08ea*/ 	.byte	0x3f
	.zero		1


	//   ....[97]....
        /*08ec*/ 	.word	0x0000c2e0
        /*08f0*/ 	.word	0x00000003
        /*08f4*/ 	.word	0x00000000
        /*08f8*/ 	.short	0x010a
        /*08fa*/ 	.byte	0x3f
	.zero		1


	//   ....[98]....
        /*08fc*/ 	.word	0x0000df60
        /*0900*/ 	.word	0x00000011
        /*0904*/ 	.word	0x00038440
        /*0908*/ 	.short	0x010a
        /*090a*/ 	.byte	0x3f
	.zero		1


	//   ....[99]....
        /*090c*/ 	.word	0x0000e080
        /*0910*/ 	.word	0x00000011
        /*0914*/ 	.word	0x00038400
        /*0918*/ 	.short	0x0101
        /*091a*/ 	.byte	0x3f
	.zero		1


	//   ....[100]....
        /*091c*/ 	.word	0x0000e150
        /*0920*/ 	.word	0x00000005
        /*0924*/ 	.word	0x00038440
        /*0928*/ 	.short	0x010a
        /*092a*/ 	.byte	0x3f
	.zero		1


	//   ....[101]....
        /*092c*/ 	.word	0x0000e200
        /*0930*/ 	.word	0x00000007
        /*0934*/ 	.word	0x00038440
        /*0938*/ 	.short	0x010a
        /*093a*/ 	.byte	0x3f
	.zero		1


	//   ....[102]....
        /*093c*/ 	.word	0x0000e2b0
        /*0940*/ 	.word	0x00000007
        /*0944*/ 	.word	0x00038440
        /*0948*/ 	.short	0x010a
        /*094a*/ 	.byte	0x3f
	.zero		1


	//   ....[103]....
        /*094c*/ 	.word	0x0000e360
        /*0950*/ 	.word	0x00000007
        /*0954*/ 	.word	0x00038440
        /*0958*/ 	.short	0x010a
        /*095a*/ 	.byte	0x3f
	.zero		1


	//   ....[104]....
        /*095c*/ 	.word	0x0000e410
        /*0960*/ 	.word	0x00000007
        /*0964*/ 	.word	0x00038440
        /*0968*/ 	.short	0x010a
        /*096a*/ 	.byte	0x3f
	.zero		1


	//   ....[105]....
        /*096c*/ 	.word	0x0000e4c0
        /*0970*/ 	.word	0x00000007
        /*0974*/ 	.word	0x00038440
        /*0978*/ 	.short	0x010a
        /*097a*/ 	.byte	0x3f
	.zero		1


	//   ....[106]....
        /*097c*/ 	.word	0x0000e570
        /*0980*/ 	.word	0x00000007
        /*0984*/ 	.word	0x00038440
        /*0988*/ 	.short	0x010a
        /*098a*/ 	.byte	0x3f
	.zero		1


	//   ....[107]....
        /*098c*/ 	.word	0x0000e620
        /*0990*/ 	.word	0x00000003
        /*0994*/ 	.word	0x00038440
        /*0998*/ 	.short	0x010a
        /*099a*/ 	.byte	0x3f
	.zero		1


	//   ....[108]....
        /*099c*/ 	.word	0x0000e680
        /*09a0*/ 	.word	0x00000003
        /*09a4*/ 	.word	0x00038480
        /*09a8*/ 	.short	0x010a
        /*09aa*/ 	.byte	0x3f
	.zero		1


	//   ....[109]....
        /*09ac*/ 	.word	0x0000e6e0
        /*09b0*/ 	.word	0x00000008
        /*09b4*/ 	.word	0x00038480
        /*09b8*/ 	.short	0x010a
        /*09ba*/ 	.byte	0x3f
	.zero		1


	//   ....[110]....
        /*09bc*/ 	.word	0x0000e7a0
        /*09c0*/ 	.word	0x00000006
        /*09c4*/ 	.word	0x000384c0
        /*09c8*/ 	.short	0x010a
        /*09ca*/ 	.byte	0x3f
	.zero		1


	//   ....[111]....
        /*09cc*/ 	.word	0x0000e800
        /*09d0*/ 	.word	0x0000000c
        /*09d4*/ 	.word	0x000384c8
        /*09d8*/ 	.short	0x010a
        /*09da*/ 	.byte	0x3f
	.zero		1


	//   ....[112]....
        /*09dc*/ 	.word	0x0000e860
        /*09e0*/ 	.word	0x0000000c
        /*09e4*/ 	.word	0x000384d0
        /*09e8*/ 	.short	0x010a
        /*09ea*/ 	.byte	0x3f
	.zero		1


	//   ....[113]....
        /*09ec*/ 	.word	0x0000e8c0
        /*09f0*/ 	.word	0x0000000c
        /*09f4*/ 	.word	0x000384d8
        /*09f8*/ 	.short	0x010a
        /*09fa*/ 	.byte	0x3f
	.zero		1


	//   ....[114]....
        /*09fc*/ 	.word	0x0000e920
        /*0a00*/ 	.word	0x0000000c
        /*0a04*/ 	.word	0x000384c0
        /*0a08*/ 	.short	0x010a
        /*0a0a*/ 	.byte	0x3f
	.zero		1


	//   ....[115]....
        /*0a0c*/ 	.word	0x0000e980
        /*0a10*/ 	.word	0x0000000c
        /*0a14*/ 	.word	0x000384c8
        /*0a18*/ 	.short	0x010a
        /*0a1a*/ 	.byte	0x3f
	.zero		1


	//   ....[116]....
        /*0a1c*/ 	.word	0x0000e9e0
        /*0a20*/ 	.word	0x0000000c
        /*0a24*/ 	.word	0x000384d0
        /*0a28*/ 	.short	0x010a
        /*0a2a*/ 	.byte	0x3f
	.zero		1


	//   ....[117]....
        /*0a2c*/ 	.word	0x0000ea40
        /*0a30*/ 	.word	0x0000000c
        /*0a34*/ 	.word	0x000384d8
        /*0a38*/ 	.short	0x010a
        /*0a3a*/ 	.byte	0x3f
	.zero		1


	//   ....[118]....
        /*0a3c*/ 	.word	0x0000eaa0
        /*0a40*/ 	.word	0x00000003
        /*0a44*/ 	.word	0x00038400
        /*0a48*/ 	.short	0x010a
        /*0a4a*/ 	.byte	0x3f
	.zero		1


	//   ....[119]....
        /*0a4c*/ 	.word	0x0000eb00
        /*0a50*/ 	.word	0x00000003
        /*0a54*/ 	.word	0x00038508
        /*0a58*/ 	.short	0x010a
        /*0a5a*/ 	.byte	0x3f
	.zero		1


	//   ....[120]....
        /*0a5c*/ 	.word	0x0000eb60
        /*0a60*/ 	.word	0x00000003
        /*0a64*/ 	.word	0x00038400
        /*0a68*/ 	.short	0x010a
        /*0a6a*/ 	.byte	0x3f
	.zero		1


	//   ....[121]....
        /*0a6c*/ 	.word	0x0000ebc0
        /*0a70*/ 	.word	0x00000003
        /*0a74*/ 	.word	0x000384e0
        /*0a78*/ 	.short	0x010a
        /*0a7a*/ 	.byte	0x3f
	.zero		1


	//   ....[122]....
        /*0a7c*/ 	.word	0x0000ec20
        /*0a80*/ 	.word	0x00000003
        /*0a84*/ 	.word	0x000384e8
        /*0a88*/ 	.short	0x010a
        /*0a8a*/ 	.byte	0x3f
	.zero		1


	//   ....[123]....
        /*0a8c*/ 	.word	0x0000ec80
        /*0a90*/ 	.word	0x00000003
        /*0a94*/ 	.word	0x000384f0
        /*0a98*/ 	.short	0x010a
        /*0a9a*/ 	.byte	0x3f
	.zero		1


	//   ....[124]....
        /*0a9c*/ 	.word	0x0000ece0
        /*0aa0*/ 	.word	0x00000003
        /*0aa4*/ 	.word	0x000384f8
        /*0aa8*/ 	.short	0x010a
        /*0aaa*/ 	.byte	0x3f
	.zero		1


	//   ....[125]....
        /*0aac*/ 	.word	0x0000ed40
        /*0ab0*/ 	.word	0x00000003
        /*0ab4*/ 	.word	0x000384e0
        /*0ab8*/ 	.short	0x010a
        /*0aba*/ 	.byte	0x3f
	.zero		1


	//   ....[126]....
        /*0abc*/ 	.word	0x0000eda0
        /*0ac0*/ 	.word	0x00000003
        /*0ac4*/ 	.word	0x000384e8
        /*0ac8*/ 	.short	0x010a
        /*0aca*/ 	.byte	0x3f
	.zero		1


	//   ....[127]....
        /*0acc*/ 	.word	0x0000ee00
        /*0ad0*/ 	.word	0x00000003
        /*0ad4*/ 	.word	0x000384f0
        /*0ad8*/ 	.short	0x010a
        /*0ada*/ 	.byte	0x3f
	.zero		1


	//   ....[128]....
        /*0adc*/ 	.word	0x0000ee60
        /*0ae0*/ 	.word	0x00000003
        /*0ae4*/ 	.word	0x000384f8
        /*0ae8*/ 	.short	0x010a
        /*0aea*/ 	.byte	0x3f
	.zero		1


	//   ....[129]....
        /*0aec*/ 	.word	0x0000eec0
        /*0af0*/ 	.word	0x00000003
        /*0af4*/ 	.word	0x000384e0
        /*0af8*/ 	.short	0x010a
        /*0afa*/ 	.byte	0x3f
	.zero		1


	//   ....[130]....
        /*0afc*/ 	.word	0x0000ef20
        /*0b00*/ 	.word	0x00000003
        /*0b04*/ 	.word	0x000384e8
        /*0b08*/ 	.short	0x010a
        /*0b0a*/ 	.byte	0x3f
	.zero		1


	//   ....[131]....
        /*0b0c*/ 	.word	0x0000ef80
        /*0b10*/ 	.word	0x00000003
        /*0b14*/ 	.word	0x000384f0
        /*0b18*/ 	.short	0x010a
        /*0b1a*/ 	.byte	0x3f
	.zero		1


	//   ....[132]....
        /*0b1c*/ 	.word	0x0000f050
        /*0b20*/ 	.word	0x00000008
        /*0b24*/ 	.word	0x000384a0
        /*0b28*/ 	.short	0x010a
        /*0b2a*/ 	.byte	0x3f
	.zero		1


	//   ....[133]....
        /*0b2c*/ 	.word	0x0000f0a0
        /*0b30*/ 	.word	0x00000003
        /*0b34*/ 	.word	0x00038400
        /*0b38*/ 	.short	0x010a
        /*0b3a*/ 	.byte	0x3f
	.zero		1


	//   ....[134]....
        /*0b3c*/ 	.word	0x0000f2b0
        /*0b40*/ 	.word	0x00000007
        /*0b44*/ 	.word	0x00000000
        /*0b48*/ 	.short	0x010a
        /*0b4a*/ 	.byte	0x3f
	.zero		1


	//   ....[135]....
        /*0b4c*/ 	.word	0x0000f300
        /*0b50*/ 	.word	0x00000009
        /*0b54*/ 	.word	0x00000000
        /*0b58*/ 	.short	0x010a
        /*0b5a*/ 	.byte	0x3f
	.zero		1


	//   ....[136]....
        /*0b5c*/ 	.word	0x0000f350
        /*0b60*/ 	.word	0x00000006
        /*0b64*/ 	.word	0x00000000
        /*0b68*/ 	.short	0x010a
        /*0b6a*/ 	.byte	0x3f
	.zero		1


	//   ....[137]....
        /*0b6c*/ 	.word	0x0000f3a0
        /*0b70*/ 	.word	0x00000011
        /*0b74*/ 	.word	0x00038440
        /*0b78*/ 	.short	0x010a
        /*0b7a*/ 	.byte	0x3f
	.zero		1


	//   ....[138]....
        /*0b7c*/ 	.word	0x0000f3f0
        /*0b80*/ 	.word	0x00000005
        /*0b84*/ 	.word	0x00038440
        /*0b88*/ 	.short	0x010a
        /*0b8a*/ 	.byte	0x3f
	.zero		1


	//   ....[139]....
        /*0b8c*/ 	.word	0x0000f440
        /*0b90*/ 	.word	0x00000007
        /*0b94*/ 	.word	0x00038440
        /*0b98*/ 	.short	0x010a
        /*0b9a*/ 	.byte	0x3f
	.zero		1


	//   ....[140]....
        /*0b9c*/ 	.word	0x0000f490
        /*0ba0*/ 	.word	0x00000007
        /*0ba4*/ 	.word	0x00038440
        /*0ba8*/ 	.short	0x010a
        /*0baa*/ 	.byte	0x3f
	.zero		1


	//   ....[141]....
        /*0bac*/ 	.word	0x0000f4e0
        /*0bb0*/ 	.word	0x00000007
        /*0bb4*/ 	.word	0x00038440
        /*0bb8*/ 	.short	0x010a
        /*0bba*/ 	.byte	0x3f
	.zero		1


	//   ....[142]....
        /*0bbc*/ 	.word	0x0000f530
        /*0bc0*/ 	.word	0x00000007
        /*0bc4*/ 	.word	0x00038440
        /*0bc8*/ 	.short	0x010a
        /*0bca*/ 	.byte	0x3f
	.zero		1


	//   ....[143]....
        /*0bcc*/ 	.word	0x0000f580
        /*0bd0*/ 	.word	0x00000007
        /*0bd4*/ 	.word	0x00038440
        /*0bd8*/ 	.short	0x010a
        /*0bda*/ 	.byte	0x3f
	.zero		1


	//   ....[144]....
        /*0bdc*/ 	.word	0x0000f5d0
        /*0be0*/ 	.word	0x00000007
        /*0be4*/ 	.word	0x00038440
        /*0be8*/ 	.short	0x010a
        /*0bea*/ 	.byte	0x3f
	.zero		1


	//----- nvinfo : EIATTR_NUM_MBARRIERS
	.align		4
.L_37:
        /*0bec*/ 	.byte	0x03, 0x38
        /*0bee*/ 	.short	0x0022


	//----- nvinfo : EIATTR_EXIT_INSTR_OFFSETS
	.align		4
        /*0bf0*/ 	.byte	0x04, 0x1c
        /*0bf2*/ 	.short	(.L_39 - .L_38)


	//   ....[0]....
.L_38:
        /*0bf4*/ 	.word	0x00002e80


	//   ....[1]....
        /*0bf8*/ 	.word	0x00002f40


	//   ....[2]....
        /*0bfc*/ 	.word	0x000087c0


	//   ....[3]....
        /*0c00*/ 	.word	0x00008860


	//   ....[4]....
        /*0c04*/ 	.word	0x0000a6f0


	//   ....[5]....
        /*0c08*/ 	.word	0x0000c330


	//   ....[6]....
        /*0c0c*/ 	.word	0x0000e650


	//----- nvinfo : EIATTR_MAX_THREADS
	.align		4
.L_39:
        /*0c10*/ 	.byte	0x04, 0x05
        /*0c12*/ 	.short	(.L_41 - .L_40)
.L_40:
        /*0c14*/ 	.word	0x00000180
        /*0c18*/ 	.word	0x00000001
        /*0c1c*/ 	.word	0x00000001


	//----- nvinfo : EIATTR_CRS_STACK_SIZE
	.align		4
.L_41:
        /*0c20*/ 	.byte	0x04, 0x1e
        /*0c22*/ 	.short	(.L_43 - .L_42)
.L_42:
        /*0c24*/ 	.word	0x00000000


	//----- nvinfo : EIATTR_CBANK_PARAM_SIZE
	.align		4
.L_43:
        /*0c28*/ 	.byte	0x03, 0x19
        /*0c2a*/ 	.short	0x0770


	//----- nvinfo : EIATTR_PARAM_CBANK
	.align		4
        /*0c2c*/ 	.byte	0x04, 0x0a
        /*0c2e*/ 	.short	(.L_45 - .L_44)
	.align		4
.L_44:
        /*0c30*/ 	.word	index@(.nv.constant0._ZN7cutlass13device_kernelINS_4gemm6kernel13GemmUniversalINS1_17GroupProblemShapeIN4cute5tupleIJiiiEEEEENS1_10collective13CollectiveMmaINS1_39MainloopSm90ArrayTmaGmmaWarpSpecializedILi4ENS6_IJNS5_1CILi2EEENSC_ILi1EEESE_EEENS1_43KernelPtrArrayTmaWarpSpecializedCooperativeEEENS6_IJNSC_ILi128EEENSC_ILi256EEENSC_ILi64EEEEEENS_10bfloat16_tEPNS6_IJlSE_NSC_ILi0EEEEEESM_SP_NS5_8TiledMMAINS5_8MMA_AtomIJNS5_4SM904GMMA28MMA_64x256x16_F32BF16BF16_SSILNST_5MajorE0ELSV_0ELNST_7ScaleInE1ELSW_1EEEEEENS5_6LayoutISF_NS6_IJSE_SN_SN_EEEEENS6_IJNS5_10UnderscoreES12_S12_EEEEENS5_13SM90_TMA_LOADENS5_14ComposedLayoutINS5_7SwizzleILi3ELi4ELi3EEENS5_18smem_ptr_flag_bitsILi16EEENSZ_INS6_IJNSC_ILi8EEESK_EEENS6_IJSK_SE_EEEEEEEvNS5_8identityENS5_23SM90_TMA_LOAD_MULTICASTES1F_vS1G_EENS_8epilogue10collective18CollectiveEpilogueINS1J_30Sm90PtrArrayTmaWarpSpecializedILi4ELi2ELi16ELb1ELb0ELi2EEEJSL_NS6_IJSI_NSC_ILi32EEEEEENS_6half_tEPNS6_IJSE_lSN_EEES1Q_S1S_NS1J_6fusion15FusionCallbacksIS1N_NS1T_17LinearCombinationIS1Q_fS1Q_fLNS_15FloatRoundStyleE2EEESL_S1P_JEEES15_NS16_IS18_S1A_NSZ_INS6_IJSK_S1B_EEENS6_IJSE_SK_EEEEEEENS5_17SM75_U16x8_LDSM_TENS5_14SM90_TMA_STOREES22_NS5_17SM90_U16x8_STSM_TENS5_9Copy_AtomIJNS5_17SM90_U32x4_STSM_NES1Q_EEEvEEEvvEEEEvNT_6ParamsE)
        /*0c34*/ 	.short	0x0210
        /*0c36*/ 	.short	0x0770


	//----- nvinfo : EIATTR_SW_WAR
	.align		4
.L_45:
        /*0c38*/ 	.byte	0x04, 0x36
        /*0c3a*/ 	.short	(.L_47 - .L_46)
.L_46:
        /*0c3c*/ 	.word	0x00000008
.L_47:


//--------------------- .nv.callgraph             --------------------------
	.section	.nv.callgraph,"",@"SHT_CUDA_CALLGRAPH"
	.align	4
	.sectionentsize	8
	.align		4
        /*0000*/ 	.word	0x00000000
	.align		4
        /*0004*/ 	.word	0xffffffff
	.align		4
        /*0008*/ 	.word	index@(_ZN7cutlass13device_kernelINS_4gemm6kernel13GemmUniversalINS1_17GroupProblemShapeIN4cute5tupleIJiiiEEEEENS1_10collective13CollectiveMmaINS1_39MainloopSm90ArrayTmaGmmaWarpSpecializedILi4ENS6_IJNS5_1CILi2EEENSC_ILi1EEESE_EEENS1_43KernelPtrArrayTmaWarpSpecializedCooperativeEEENS6_IJNSC_ILi128EEENSC_ILi256EEENSC_ILi64EEEEEENS_10bfloat16_tEPNS6_IJlSE_NSC_ILi0EEEEEESM_SP_NS5_8TiledMMAINS5_8MMA_AtomIJNS5_4SM904GMMA28MMA_64x256x16_F32BF16BF16_SSILNST_5MajorE0ELSV_0ELNST_7ScaleInE1ELSW_1EEEEEENS5_6LayoutISF_NS6_IJSE_SN_SN_EEEEENS6_IJNS5_10UnderscoreES12_S12_EEEEENS5_13SM90_TMA_LOADENS5_14ComposedLayoutINS5_7SwizzleILi3ELi4ELi3EEENS5_18smem_ptr_flag_bitsILi16EEENSZ_INS6_IJNSC_ILi8EEESK_EEENS6_IJSK_SE_EEEEEEEvNS5_8identityENS5_23SM90_TMA_LOAD_MULTICASTES1F_vS1G_EENS_8epilogue10collective18CollectiveEpilogueINS1J_30Sm90PtrArrayTmaWarpSpecializedILi4ELi2ELi16ELb1ELb0ELi2EEEJSL_NS6_IJSI_NSC_ILi32EEEEEENS_6half_tEPNS6_IJSE_lSN_EEES1Q_S1S_NS1J_6fusion15FusionCallbacksIS1N_NS1T_17LinearCombinationIS1Q_fS1Q_fLNS_15FloatRoundStyleE2EEESL_S1P_JEEES15_NS16_IS18_S1A_NSZ_INS6_IJSK_S1B_EEENS6_IJSE_SK_EEEEEEENS5_17SM75_U16x8_LDSM_TENS5_14SM90_TMA_STOREES22_NS5_17SM90_U16x8_STSM_TENS5_9Copy_AtomIJNS5_17SM90_U32x4_STSM_NES1Q_EEEvEEEvvEEEEvNT_6ParamsE)
	.align		4
        /*000c*/ 	.word	index@(__assertfail)
	.align		4
        /*0010*/ 	.word	0x00000000
	.align		4
        /*0014*/ 	.word	0xfffffffe
	.align		4
        /*0018*/ 	.word	0x00000000
	.align		4
        /*001c*/ 	.word	0xfffffffd
	.align		4
        /*0020*/ 	.word	0x00000000
	.align		4
        /*0024*/ 	.word	0xfffffffc


//--------------------- .nv.constant4             --------------------------
	.section	.nv.constant4,"a",@progbits
	.align	8
	.align		8
.nv.constant4:
        /*0000*/ 	.dword	__assertfail
	.align		8
        /*0008*/ 	.dword	__unnamed_1
	.align		8
        /*0010*/ 	.dword	_ZN39_INTERNAL_0adaef9d_4_k_cu_935fef1b_36494cuda3std3__45__cpo5beginE
	.align		8
        /*0018*/ 	.dword	_ZN39_INTERNAL_0adaef9d_4_k_cu_935fef1b_36494cuda3std3__45__cpo3endE
	.align		8
        /*0020*/ 	.dword	_ZN39_INTERNAL_0adaef9d_4_k_cu_935fef1b_36494cuda3std3__45__cpo6cbeginE
	.align		8
        /*0028*/ 	.dword	_ZN39_INTERNAL_0adaef9d_4_k_cu_935fef1b_36494cuda3std3__45__cpo4cendE
	.align		8
        /*0030*/ 	.dword	_ZN39_INTERNAL_0adaef9d_4_k_cu_935fef1b_36494cuda3std3__441_GLOBAL__N__0adaef9d_4_k_cu_935fef1b_36496ignoreE
	.align		8
        /*0038*/ 	.dword	_ZN39_INTERNAL_0adaef9d_4_k_cu_935fef1b_36494cuda3std3__419piecewise_constructE
	.align		8
        /*0040*/ 	.dword	_ZN39_INTERNAL_0adaef9d_4_k_cu_935fef1b_36494cuda3std3__48in_placeE
	.align		8
        /*0048*/ 	.dword	_ZN39_INTERNAL_0adaef9d_4_k_cu_935fef1b_36494cuda3std6ranges3__45__cpo4swapE
	.align		8
        /*0050*/ 	.dword	_ZN39_INTERNAL_0adaef9d_4_k_cu_935fef1b_36494cuda3std6ranges3__45__cpo9iter_moveE
	.align		8
        /*0058*/ 	.dword	_ZN39_INTERNAL_0adaef9d_4_k_cu_935fef1b_36494cute7productE
	.align		8
        /*0060*/ 	.dword	_ZN39_INTERNAL_0adaef9d_4_k_cu_935fef1b_36494cute1_E
	.align		8
        /*0068*/ 	.dword	$str$24
	.align		8
        /*0070*/ 	.dword	$str$25


//--------------------- .text._ZN7cutlass13device_kernelINS_4gemm6kernel13GemmUniversalINS1_17GroupProblemShapeIN4cute5tupleIJiiiEEEEENS1_10collective13CollectiveMmaINS1_39MainloopSm90ArrayTmaGmmaWarpSpecializedILi4ENS6_IJNS5_1CILi2EEENSC_ILi1EEESE_EEENS1_43KernelPtrArrayTmaWarpSpecializedCooperativeEEENS6_IJNSC_ILi128EEENSC_ILi256EEENSC_ILi64EEEEEENS_10bfloat16_tEPNS6_IJlSE_NSC_ILi0EEEEEESM_SP_NS5_8TiledMMAINS5_8MMA_AtomIJNS5_4SM904GMMA28MMA_64x256x16_F32BF16BF16_SSILNST_5MajorE0ELSV_0ELNST_7ScaleInE1ELSW_1EEEEEENS5_6LayoutISF_NS6_IJSE_SN_SN_EEEEENS6_IJNS5_10UnderscoreES12_S12_EEEEENS5_13SM90_TMA_LOADENS5_14ComposedLayoutINS5_7SwizzleILi3ELi4ELi3EEENS5_18smem_ptr_flag_bitsILi16EEENSZ_INS6_IJNSC_ILi8EEESK_EEENS6_IJSK_SE_EEEEEEEvNS5_8identityENS5_23SM90_TMA_LOAD_MULTICASTES1F_vS1G_EENS_8epilogue10collective18CollectiveEpilogueINS1J_30Sm90PtrArrayTmaWarpSpecializedILi4ELi2ELi16ELb1ELb0ELi2EEEJSL_NS6_IJSI_NSC_ILi32EEEEEENS_6half_tEPNS6_IJSE_lSN_EEES1Q_S1S_NS1J_6fusion15FusionCallbacksIS1N_NS1T_17LinearCombinationIS1Q_fS1Q_fLNS_15FloatRoundStyleE2EEESL_S1P_JEEES15_NS16_IS18_S1A_NSZ_INS6_IJSK_S1B_EEENS6_IJSE_SK_EEEEEEENS5_17SM75_U16x8_LDSM_TENS5_14SM90_TMA_STOREES22_NS5_17SM90_U16x8_STSM_TENS5_9Copy_AtomIJNS5_17SM90_U32x4_STSM_NES1Q_EEEvEEEvvEEEEvNT_6ParamsE --------------------------
	.section	.text._ZN7cutlass13device_kernelINS_4gemm6kernel13GemmUniversalINS1_17GroupProblemShapeIN4cute5tupleIJiiiEEEEENS1_10collective13CollectiveMmaINS1_39MainloopSm90ArrayTmaGmmaWarpSpecializedILi4ENS6_IJNS5_1CILi2EEENSC_ILi1EEESE_EEENS1_43KernelPtrArrayTmaWarpSpecializedCooperativeEEENS6_IJNSC_ILi128EEENSC_ILi256EEENSC_ILi64EEEEEENS_10bfloat16_tEPNS6_IJlSE_NSC_ILi0EEEEEESM_SP_NS5_8TiledMMAINS5_8MMA_AtomIJNS5_4SM904GMMA28MMA_64x256x16_F32BF16BF16_SSILNST_5MajorE0ELSV_0ELNST_7ScaleInE1ELSW_1EEEEEENS5_6LayoutISF_NS6_IJSE_SN_SN_EEEEENS6_IJNS5_10UnderscoreES12_S12_EEEEENS5_13SM90_TMA_LOADENS5_14ComposedLayoutINS5_7SwizzleILi3ELi4ELi3EEENS5_18smem_ptr_flag_bitsILi16EEENSZ_INS6_IJNSC_ILi8EEESK_EEENS6_IJSK_SE_EEEEEEEvNS5_8identityENS5_23SM90_TMA_LOAD_MULTICASTES1F_vS1G_EENS_8epilogue10collective18CollectiveEpilogueINS1J_30Sm90PtrArrayTmaWarpSpecializedILi4ELi2ELi16ELb1ELb0ELi2EEEJSL_NS6_IJSI_NSC_ILi32EEEEEENS_6half_tEPNS6_IJSE_lSN_EEES1Q_S1S_NS1J_6fusion15FusionCallbacksIS1N_NS1T_17LinearCombinationIS1Q_fS1Q_fLNS_15FloatRoundStyleE2EEESL_S1P_JEEES15_NS16_IS18_S1A_NSZ_INS6_IJSK_S1B_EEENS6_IJSE_SK_EEEEEEENS5_17SM75_U16x8_LDSM_TENS5_14SM90_TMA_STOREES22_NS5_17SM90_U16x8_STSM_TENS5_9Copy_AtomIJNS5_17SM90_U32x4_STSM_NES1Q_EEEvEEEvvEEEEvNT_6ParamsE,"ax",@progbits
	.align	128
.text._ZN7cutlass13device_kernelINS_4gemm6kernel13GemmUniversalINS1_17GroupProblemShapeIN4cute5tupleIJiiiEEEEENS1_10collective13CollectiveMmaINS1_39MainloopSm90ArrayTmaGmmaWarpSpecializedILi4ENS6_IJNS5_1CILi2EEENSC_ILi1EEESE_EEENS1_43KernelPtrArrayTmaWarpSpecializedCooperativeEEENS6_IJNSC_ILi128EEENSC_ILi256EEENSC_ILi64EEEEEENS_10bfloat16_tEPNS6_IJlSE_NSC_ILi0EEEEEESM_SP_NS5_8TiledMMAINS5_8MMA_AtomIJNS5_4SM904GMMA28MMA_64x256x16_F32BF16BF16_SSILNST_5MajorE0ELSV_0ELNST_7ScaleInE1ELSW_1EEEEEENS5_6LayoutISF_NS6_IJSE_SN_SN_EEEEENS6_IJNS5_10UnderscoreES12_S12_EEEEENS5_13SM90_TMA_LOADENS5_14ComposedLayoutINS5_7SwizzleILi3ELi4ELi3EEENS5_18smem_ptr_flag_bitsILi16EEENSZ_INS6_IJNSC_ILi8EEESK_EEENS6_IJSK_SE_EEEEEEEvNS5_8identityENS5_23SM90_TMA_LOAD_MULTICASTES1F_vS1G_EENS_8epilogue10collective18CollectiveEpilogueINS1J_30Sm90PtrArrayTmaWarpSpecializedILi4ELi2ELi16ELb1ELb0ELi2EEEJSL_NS6_IJSI_NSC_ILi32EEEEEENS_6half_tEPNS6_IJSE_lSN_EEES1Q_S1S_NS1J_6fusion15FusionCallbacksIS1N_NS1T_17LinearCombinationIS1Q_fS1Q_fLNS_15FloatRoundStyleE2EEESL_S1P_JEEES15_NS16_IS18_S1A_NSZ_INS6_IJSK_S1B_EEENS6_IJSE_SK_EEEEEEENS5_17SM75_U16x8_LDSM_TENS5_14SM90_TMA_STOREES22_NS5_17SM90_U16x8_STSM_TENS5_9Copy_AtomIJNS5_17SM90_U32x4_STSM_NES1Q_EEEvEEEvvEEEEvNT_6ParamsE:
        .type           _ZN7cutlass13device_kernelINS_4gemm6kernel13GemmUniversalINS1_17GroupProblemShapeIN4cute5tupleIJiiiEEEEENS1_10collective13CollectiveMmaINS1_39MainloopSm90ArrayTmaGmmaWarpSpecializedILi4ENS6_IJNS5_1CILi2EEENSC_ILi1EEESE_EEENS1_43KernelPtrArrayTmaWarpSpecializedCooperativeEEENS6_IJNSC_ILi128EEENSC_ILi256EEENSC_ILi64EEEEEENS_10bfloat16_tEPNS6_IJlSE_NSC_ILi0EEEEEESM_SP_NS5_8TiledMMAINS5_8MMA_AtomIJNS5_4SM904GMMA28MMA_64x256x16_F32BF16BF16_SSILNST_5MajorE0ELSV_0ELNST_7ScaleInE1ELSW_1EEEEEENS5_6LayoutISF_NS6_IJSE_SN_SN_EEEEENS6_IJNS5_10UnderscoreES12_S12_EEEEENS5_13SM90_TMA_LOADENS5_14ComposedLayoutINS5_7SwizzleILi3ELi4ELi3EEENS5_18smem_ptr_flag_bitsILi16EEENSZ_INS6_IJNSC_ILi8EEESK_EEENS6_IJSK_SE_EEEEEEEvNS5_8identityENS5_23SM90_TMA_LOAD_MULTICASTES1F_vS1G_EENS_8epilogue10collective18CollectiveEpilogueINS1J_30Sm90PtrArrayTmaWarpSpecializedILi4ELi2ELi16ELb1ELb0ELi2EEEJSL_NS6_IJSI_NSC_ILi32EEEEEENS_6half_tEPNS6_IJSE_lSN_EEES1Q_S1S_NS1J_6fusion15FusionCallbacksIS1N_NS1T_17LinearCombinationIS1Q_fS1Q_fLNS_15FloatRoundStyleE2EEESL_S1P_JEEES15_NS16_IS18_S1A_NSZ_INS6_IJSK_S1B_EEENS6_IJSE_SK_EEEEEEENS5_17SM75_U16x8_LDSM_TENS5_14SM90_TMA_STOREES22_NS5_17SM90_U16x8_STSM_TENS5_9Copy_AtomIJNS5_17SM90_U32x4_STSM_NES1Q_EEEvEEEvvEEEEvNT_6ParamsE,@function
        .size           _ZN7cutlass13device_kernelINS_4gemm6kernel13GemmUniversalINS1_17GroupProblemShapeIN4cute5tupleIJiiiEEEEENS1_10collective13CollectiveMmaINS1_39MainloopSm90ArrayTmaGmmaWarpSpecializedILi4ENS6_IJNS5_1CILi2EEENSC_ILi1EEESE_EEENS1_43KernelPtrArrayTmaWarpSpecializedCooperativeEEENS6_IJNSC_ILi128EEENSC_ILi256EEENSC_ILi64EEEEEENS_10bfloat16_tEPNS6_IJlSE_NSC_ILi0EEEEEESM_SP_NS5_8TiledMMAINS5_8MMA_AtomIJNS5_4SM904GMMA28MMA_64x256x16_F32BF16BF16_SSILNST_5MajorE0ELSV_0ELNST_7ScaleInE1ELSW_1EEEEEENS5_6LayoutISF_NS6_IJSE_SN_SN_EEEEENS6_IJNS5_10UnderscoreES12_S12_EEEEENS5_13SM90_TMA_LOADENS5_14ComposedLayoutINS5_7SwizzleILi3ELi4ELi3EEENS5_18smem_ptr_flag_bitsILi16EEENSZ_INS6_IJNSC_ILi8EEESK_EEENS6_IJSK_SE_EEEEEEEvNS5_8identityENS5_23SM90_TMA_LOAD_MULTICASTES1F_vS1G_EENS_8epilogue10collective18CollectiveEpilogueINS1J_30Sm90PtrArrayTmaWarpSpecializedILi4ELi2ELi16ELb1ELb0ELi2EEEJSL_NS6_IJSI_NSC_ILi32EEEEEENS_6half_tEPNS6_IJSE_lSN_EEES1Q_S1S_NS1J_6fusion15FusionCallbacksIS1N_NS1T_17LinearCombinationIS1Q_fS1Q_fLNS_15FloatRoundStyleE2EEESL_S1P_JEEES15_NS16_IS18_S1A_NSZ_INS6_IJSK_S1B_EEENS6_IJSE_SK_EEEEEEENS5_17SM75_U16x8_LDSM_TENS5_14SM90_TMA_STOREES22_NS5_17SM90_U16x8_STSM_TENS5_9Copy_AtomIJNS5_17SM90_U32x4_STSM_NES1Q_EEEvEEEvvEEEEvNT_6ParamsE,(.L_x_318 - _ZN7cutlass13device_kernelINS_4gemm6kernel13GemmUniversalINS1_17GroupProblemShapeIN4cute5tupleIJiiiEEEEENS1_10collective13CollectiveMmaINS1_39MainloopSm90ArrayTmaGmmaWarpSpecializedILi4ENS6_IJNS5_1CILi2EEENSC_ILi1EEESE_EEENS1_43KernelPtrArrayTmaWarpSpecializedCooperativeEEENS6_IJNSC_ILi128EEENSC_ILi256EEENSC_ILi64EEEEEENS_10bfloat16_tEPNS6_IJlSE_NSC_ILi0EEEEEESM_SP_NS5_8TiledMMAINS5_8MMA_AtomIJNS5_4SM904GMMA28MMA_64x256x16_F32BF16BF16_SSILNST_5MajorE0ELSV_0ELNST_7ScaleInE1ELSW_1EEEEEENS5_6LayoutISF_NS6_IJSE_SN_SN_EEEEENS6_IJNS5_10UnderscoreES12_S12_EEEEENS5_13SM90_TMA_LOADENS5_14ComposedLayoutINS5_7SwizzleILi3ELi4ELi3EEENS5_18smem_ptr_flag_bitsILi16EEENSZ_INS6_IJNSC_ILi8EEESK_EEENS6_IJSK_SE_EEEEEEEvNS5_8identityENS5_23SM90_TMA_LOAD_MULTICASTES1F_vS1G_EENS_8epilogue10collective18CollectiveEpilogueINS1J_30Sm90PtrArrayTmaWarpSpecializedILi4ELi2ELi16ELb1ELb0ELi2EEEJSL_NS6_IJSI_NSC_ILi32EEEEEENS_6half_tEPNS6_IJSE_lSN_EEES1Q_S1S_NS1J_6fusion15FusionCallbacksIS1N_NS1T_17LinearCombinationIS1Q_fS1Q_fLNS_15FloatRoundStyleE2EEESL_S1P_JEEES15_NS16_IS18_S1A_NSZ_INS6_IJSK_S1B_EEENS6_IJSE_SK_EEEEEEENS5_17SM75_U16x8_LDSM_TENS5_14SM90_TMA_STOREES22_NS5_17SM90_U16x8_STSM_TENS5_9Copy_AtomIJNS5_17SM90_U32x4_STSM_NES1Q_EEEvEEEvvEEEEvNT_6ParamsE)
        .other          _ZN7cutlass13device_kernelINS_4gemm6kernel13GemmUniversalINS1_17GroupProblemShapeIN4cute5tupleIJiiiEEEEENS1_10collective13CollectiveMmaINS1_39MainloopSm90ArrayTmaGmmaWarpSpecializedILi4ENS6_IJNS5_1CILi2EEENSC_ILi1EEESE_EEENS1_43KernelPtrArrayTmaWarpSpecializedCooperativeEEENS6_IJNSC_ILi128EEENSC_ILi256EEENSC_ILi64EEEEEENS_10bfloat16_tEPNS6_IJlSE_NSC_ILi0EEEEEESM_SP_NS5_8TiledMMAINS5_8MMA_AtomIJNS5_4SM904GMMA28MMA_64x256x16_F32BF16BF16_SSILNST_5MajorE0ELSV_0ELNST_7ScaleInE1ELSW_1EEEEEENS5_6LayoutISF_NS6_IJSE_SN_SN_EEEEENS6_IJNS5_10UnderscoreES12_S12_EEEEENS5_13SM90_TMA_LOADENS5_14ComposedLayoutINS5_7SwizzleILi3ELi4ELi3EEENS5_18smem_ptr_flag_bitsILi16EEENSZ_INS6_IJNSC_ILi8EEESK_EEENS6_IJSK_SE_EEEEEEEvNS5_8identityENS5_23SM90_TMA_LOAD_MULTICASTES1F_vS1G_EENS_8epilogue10collective18CollectiveEpilogueINS1J_30Sm90PtrArrayTmaWarpSpecializedILi4ELi2ELi16ELb1ELb0ELi2EEEJSL_NS6_IJSI_NSC_ILi32EEEEEENS_6half_tEPNS6_IJSE_lSN_EEES1Q_S1S_NS1J_6fusion15FusionCallbacksIS1N_NS1T_17LinearCombinationIS1Q_fS1Q_fLNS_15FloatRoundStyleE2EEESL_S1P_JEEES15_NS16_IS18_S1A_NSZ_INS6_IJSK_S1B_EEENS6_IJSE_SK_EEEEEEENS5_17SM75_U16x8_LDSM_TENS5_14SM90_TMA_STOREES22_NS5_17SM90_U16x8_STSM_TENS5_9Copy_AtomIJNS5_17SM90_U32x4_STSM_NES1Q_EEEvEEEvvEEEEvNT_6ParamsE,@"STO_CUDA_ENTRY STV_DEFAULT"
_ZN7cutlass13device_kernelINS_4gemm6kernel13GemmUniversalINS1_17GroupProblemShapeIN4cute5tupleIJiiiEEEEENS1_10collective13CollectiveMmaINS1_39MainloopSm90ArrayTmaGmmaWarpSpecializedILi4ENS6_IJNS5_1CILi2EEENSC_ILi1EEESE_EEENS1_43KernelPtrArrayTmaWarpSpecializedCooperativeEEENS6_IJNSC_ILi128EEENSC_ILi256EEENSC_ILi64EEEEEENS_10bfloat16_tEPNS6_IJlSE_NSC_ILi0EEEEEESM_SP_NS5_8TiledMMAINS5_8MMA_AtomIJNS5_4SM904GMMA28MMA_64x256x16_F32BF16BF16_SSILNST_5MajorE0ELSV_0ELNST_7ScaleInE1ELSW_1EEEEEENS5_6LayoutISF_NS6_IJSE_SN_SN_EEEEENS6_IJNS5_10UnderscoreES12_S12_EEEEENS5_13SM90_TMA_LOADENS5_14ComposedLayoutINS5_7SwizzleILi3ELi4ELi3EEENS5_18smem_ptr_flag_bitsILi16EEENSZ_INS6_IJNSC_ILi8EEESK_EEENS6_IJSK_SE_EEEEEEEvNS5_8identityENS5_23SM90_TMA_LOAD_MULTICASTES1F_vS1G_EENS_8epilogue10collective18CollectiveEpilogueINS1J_30Sm90PtrArrayTmaWarpSpecializedILi4ELi2ELi16ELb1ELb0ELi2EEEJSL_NS6_IJSI_NSC_ILi32EEEEEENS_6half_tEPNS6_IJSE_lSN_EEES1Q_S1S_NS1J_6fusion15FusionCallbacksIS1N_NS1T_17LinearCombinationIS1Q_fS1Q_fLNS_15FloatRoundStyleE2EEESL_S1P_JEEES15_NS16_IS18_S1A_NSZ_INS6_IJSK_S1B_EEENS6_IJSE_SK_EEEEEEENS5_17SM75_U16x8_LDSM_TENS5_14SM90_TMA_STOREES22_NS5_17SM90_U16x8_STSM_TENS5_9Copy_AtomIJNS5_17SM90_U32x4_STSM_NES1Q_EEEvEEEvvEEEEvNT_6ParamsE:
[----:B------:R-:W1:Y:S08]  /*0000*/  LDC R1, c[0x0][0x28] ;  /* 0x00000a00ff017b82 */ /* 0x000e700000000800 */
[----:B------:R-:W2:Y:S01]  /*0010*/  LDC.64 R4, c[0x0][0x918] ;  /* 0x00024600ff047b82 */ /* 0x000ea20000000a00 */
[----:B------:R-:W-:Y:S01]  /*0020*/  ULDC.64 UR58, c[0x0][0x208] ;  /* 0x00008200003a7ab9 */ /* 0x000fe20000000a00 */
[----:B------:R-:W3:Y:S01]  /*0030*/  S2R R19, SR_TID.X ;  /* 0x0000000000137919 */ /* 0x000ee20000002100 */
[----:B------:R-:W-:Y:S01]  /*0040*/  ULDC UR4, c[0x0][0x910] ;  /* 0x0002440000047ab9 */ /* 0x000fe20000000800 */
[----:B------:R-:W-:Y:S01]  /*0050*/  ULDC.64 UR20, c[0x0][0x8d0] ;  /* 0x0002340000147ab9 */ /* 0x000fe20000000a00 */
[----:B------:R-:W-:Y:S01]  /*0060*/  ULDC.64 UR14, c[0x0][0x8c8] ;  /* 0x00023200000e7ab9 */ /* 0x000fe20000000a00 */
[----:B------:R-:W-:Y:S01]  /*0070*/  IMAD.MOV.U32 R8, RZ, RZ, RZ ;  /* 0x000000ffff087224 */ /* 0x000fe200078e00ff */
[----:B------:R-:W-:Y:S01]  /*0080*/  ULDC.64 UR16, c[0x0][0x8e0] ;  /* 0x0002380000107ab9 */ /* 0x000fe20000000a00 */
[----:B------:R-:W4:Y:S01]  /*0090*/  S2UR UR8, SR_CTAID.Y ;  /* 0x00000000000879c3 */ /* 0x000f220000002600 */
[----:B------:R-:W-:Y:S01]  /*00a0*/  IMAD.MOV.U32 R10, RZ, RZ, RZ ;  /* 0x000000ffff0a7224 */ /* 0x000fe200078e00ff */
[----:B------:R-:W-:Y:S01]  /*00b0*/  ULDC.64 UR22, c[0x0][0x8e8] ;  /* 0x00023a0000167ab9 */ /* 0x000fe20000000a00 */
[----:B--2---:R-:W2:Y:S01]  /*00c0*/  LDG.E R7, desc[UR58][R4.64] ;  /* 0x0000003a04077981 */ /* 0x004ea2000c1e1900 */
[----:B------:R-:W-:-:S03]  /*00d0*/  IMAD.U32 R0, RZ, RZ, UR4 ;  /* 0x00000004ff007e24 */ /* 0x000fc6000f8e00ff */
[----:B------:R-:W2:Y:S01]  /*00e0*/  LDG.E R6, desc[UR58][R4.64+0x4] ;  /* 0x0000043a04067981 */ /* 0x000ea2000c1e1900 */
[----:B---3--:R-:W-:Y:S01]  /*00f0*/  LOP3.LUT R9, R19, 0x1f, RZ, 0xc0, !PT ;  /* 0x0000001f13097812 */ /* 0x008fe200078ec0ff */
[----:B------:R-:W-:Y:S01]  /*0100*/  UISETP.NE.U32.AND UP0, UPT, UR20, URZ, UPT ;  /* 0x0000003f1400728c */ /* 0x000fe2000bf05070 */
[----:B------:R-:W3:Y:S01]  /*0110*/  S2UR UR40, SR_CTAID.X ;  /* 0x00000000002879c3 */ /* 0x000ee20000002500 */
[----:B------:R-:W-:Y:S01]  /*0120*/  ULDC UR4, c[0x0][0x908] ;  /* 0x0002420000047ab9 */ /* 0x000fe20000000800 */
[----:B------:R-:W-:Y:S01]  /*0130*/  ISETP.GE.AND P0, PT, R9, R0, PT ;  /* 0x000000000900720c */ /* 0x000fe20003f06270 */
[----:B------:R-:W-:Y:S02]  /*0140*/  UISETP.NE.AND.EX UP0, UPT, UR21, URZ, UPT, UP0 ;  /* 0x0000003f1500728c */ /* 0x000fe4000bf05300 */
[----:B------:R-:W-:-:S09]  /*0150*/  UISETP.NE.AND UP3, UPT, UR4, 0x1, UPT ;  /* 0x000000010400788c */ /* 0x000fd2000bf65270 */
[----:B------:R-:W-:Y:S01]  /*0160*/  @UP0 ULDC UR10, c[0x0][0x8dc] ;  /* 0x00023700000a0ab9 */ /* 0x000fe20000000800 */
[----:B------:R-:W1:Y:S01]  /*0170*/  @!P0 LDC.64 R2, c[0x0][0x918] ;  /* 0x00024600ff028b82 */ /* 0x000e620000000a00 */
[----:B----4-:R-:W-:Y:S01]  /*0180*/  @UP3 UMOV UR6, UR8 ;  /* 0x0000000800063c82 */ /* 0x010fe20008000000 */
[----:B------:R-:W-:Y:S01]  /*0190*/  @UP3 ULDC UR18, c[0x0][0x10] ;  /* 0x0000040000123ab9 */ /* 0x000fe20000000800 */
[----:B------:R-:W-:Y:S01]  /*01a0*/  @UP3 UMOV UR4, UR6 ;  /* 0x0000000600043c82 */ /* 0x000fe20008000000 */
[----:B------:R-:W-:Y:S01]  /*01b0*/  @UP3 UMOV UR5, URZ ;  /* 0x0000003f00053c82 */ /* 0x000fe20008000000 */
[----:B------:R-:W-:Y:S01]  /*01c0*/  @!UP3 UMOV UR6, UR8 ;  /* 0x000000080006bc82 */ /* 0x000fe20008000000 */
[----:B---3--:R-:W-:Y:S01]  /*01d0*/  @UP3 UIMAD.WIDE.U32 UR18, UR40, UR18, UR4 ;  /* 0x00000012281232a5 */ /* 0x008fe2000f8e0004 */
[----:B------:R-:W-:Y:S01]  /*01e0*/  @UP3 UMOV UR9, URZ ;  /* 0x0000003f00093c82 */ /* 0x000fe20008000000 */
[----:B-1----:R-:W-:-:S05]  /*01f0*/  @!P0 IMAD.WIDE.U32 R2, R9, 0xc, R2 ;  /* 0x0000000c09028825 */ /* 0x002fca00078e0002 */
[----:B------:R1:W5:Y:S04]  /*0200*/  @!P0 LDG.E R8, desc[UR58][R2.64] ;  /* 0x0000003a02088981 */ /* 0x000368000c1e1900 */
[----:B------:R1:W5:Y:S01]  /*0210*/  @!P0 LDG.E R10, desc[UR58][R2.64+0x4] ;  /* 0x0000043a020a8981 */ /* 0x000362000c1e1900 */
[----:B------:R-:W-:Y:S01]  /*0220*/  ISETP.NE.U32.AND P0, PT, RZ, UR22, PT ;  /* 0x00000016ff007c0c */ /* 0x000fe2000bf05070 */
[----:B------:R-:W-:-:S03]  /*0230*/  @!UP3 ULDC UR7, c[0x0][0xc] ;  /* 0x000003000007bab9 */ /* 0x000fc60000000800 */
[----:B------:R-:W-:Y:S01]  /*0240*/  ISETP.NE.AND.EX P0, PT, RZ, UR23, PT, P0 ;  /* 0x00000017ff007c0c */ /* 0x000fe2000bf05300 */
[----:B------:R-:W-:Y:S01]  /*0250*/  UMOV UR41, URZ ;  /* 0x0000003f00297c82 */ /* 0x000fe20008000000 */
[----:B------:R-:W-:Y:S01]  /*0260*/  @UP3 UIADD3 UR9, UR19, UR9, URZ ;  /* 0x0000000913093290 */ /* 0x000fe2000fffe03f */
[----:B--2---:R-:W-:Y:S02]  /*0270*/  R2UR UR12, R7 ;  /* 0x00000000070c72ca */ /* 0x004fe400000e0000 */
[----:B------:R-:W-:-:S11]  /*0280*/  R2UR UR26, R6 ;  /* 0x00000000061a72ca */ /* 0x000fd600000e0000 */
[----:B------:R-:W-:-:S04]  /*0290*/  UIADD3 UR11, UP1, UR12, UR14, URZ ;  /* 0x0000000e0c0b7290 */ /* 0x000fc8000ff3e03f */
[----:B------:R-:W-:Y:S02]  /*02a0*/  ULEA.HI.X.SX32 UR12, UR12, UR15, 0x1, UP1 ;  /* 0x0000000f0c0c7291 */ /* 0x000fe400088f0e3f */
[----:B------:R-:W-:-:S04]  /*02b0*/  UIADD3 UR11, UP1, UR11, -0x1, URZ ;  /* 0xffffffff0b0b7890 */ /* 0x000fc8000ff3e03f */
[----:B------:R-:W-:Y:S02]  /*02c0*/  UIADD3.X UR12, UR12, -0x1, URZ, UP1, !UPT ;  /* 0xffffffff0c0c7890 */ /* 0x000fe40008ffe43f */
[----:B------:R-:W-:-:S04]  /*02d0*/  @UP0 UIADD3 UR10, UP1, UR11, UR10, URZ ;  /* 0x0000000a0b0a0290 */ /* 0x000fc8000ff3e03f */
[----:B------:R-:W-:Y:S02]  /*02e0*/  @UP0 UIADD3.X UR28, URZ, UR12, URZ, UP1, !UPT ;  /* 0x0000000c3f1c0290 */ /* 0x000fe40008ffe43f */
[----:B------:R-:W-:Y:S02]  /*02f0*/  UIADD3 UR13, UP1, UR26, UR16, URZ ;  /* 0x000000101a0d7290 */ /* 0x000fe4000ff3e03f */
[----:B------:R-:W-:Y:S02]  /*0300*/  @UP0 UIMAD.WIDE.U32 UR24, UR28, UR20, URZ ;  /* 0x000000141c1802a5 */ /* 0x000fe4000f8e003f */
[----:B------:R-:W-:Y:S02]  /*0310*/  ULEA.HI.X.SX32 UR8, UR26, UR17, 0x1, UP1 ;  /* 0x000000111a087291 */ /* 0x000fe400088f0e3f */
[----:B------:R-:W-:Y:S02]  /*0320*/  @UP0 UIMAD.WIDE.U32 UR24, UP1, UR10, UR21, UR24 ;  /* 0x000000150a1802a5 */ /* 0x000fe4000f820018 */
[----:B------:R-:W-:-:S02]  /*0330*/  @UP0 UIMAD.WIDE.U32 UR4, UR10, UR20, URZ ;  /* 0x000000140a0402a5 */ /* 0x000fc4000f8e003f */
[----:B------:R-:W-:Y:S02]  /*0340*/  @UP0 UIADD3.X UR27, URZ, URZ, URZ, UP1, !UPT ;  /* 0x0000003f3f1b0290 */ /* 0x000fe40008ffe43f */
[----:B------:R-:W-:Y:S01]  /*0350*/  @UP0 UIADD3 URZ, UP1, UR5, UR24, URZ ;  /* 0x00000018053f0290 */ /* 0x000fe2000ff3e03f */
[----:B------:R-:W-:Y:S01]  /*0360*/  @UP0 UMOV UR26, UR25 ;  /* 0x00000019001a0c82 */ /* 0x000fe20008000000 */
[----:B------:R-:W-:Y:S02]  /*0370*/  @!UP3 UIMAD.WIDE.U32 UR4, UR7, UR6, UR40 ;  /* 0x000000060704b2a5 */ /* 0x000fe4000f8e0028 */
[----:B------:R-:W-:Y:S02]  /*0380*/  @UP0 UIMAD.WIDE.U32.X UR24, UR28, UR21, UR26, UP1 ;  /* 0x000000151c1802a5 */ /* 0x000fe400088e041a */
[----:B------:R-:W-:Y:S01]  /*0390*/  UIADD3 UR13, UP2, UR13, -0x1, URZ ;  /* 0xffffffff0d0d7890 */ /* 0x000fe2000ff5e03f */
[----:B------:R-:W-:Y:S02]  /*03a0*/  @UP3 UMOV UR10, UR18 ;  /* 0x00000012000a3c82 */ /* 0x000fe40008000000 */
[----:B------:R-:W-:Y:S01]  /*03b0*/  @!UP3 UMOV UR10, UR4 ;  /* 0x00000004000abc82 */ /* 0x000fe20008000000 */
[----:B------:R-:W-:Y:S01]  /*03c0*/  UIADD3.X UR19, UR8, -0x1, URZ, UP2, !UPT ;  /* 0xffffffff08137890 */ /* 0x000fe200097fe43f */
[----:B------:R-:W-:Y:S01]  /*03d0*/  @!UP3 UMOV UR9, UR5 ;  /* 0x000000050009bc82 */ /* 0x000fe20008000000 */
[----:B------:R-:W-:Y:S01]  /*03e0*/  @UP0 UMOV UR11, UR24 ;  /* 0x00000018000b0c82 */ /* 0x000fe20008000000 */
[----:B------:R-:W-:Y:S01]  /*03f0*/  @UP0 UMOV UR12, UR25 ;  /* 0x00000019000c0c82 */ /* 0x000fe20008000000 */
[----:B-1----:R-:W-:Y:S08]  /*0400*/  @!P0 BRA `(.L_x_0) ;  /* 0x0000000000308947 */ /* 0x002ff00003800000 */
[----:B------:R-:W-:Y:S02]  /*0410*/  ULDC UR7, c[0x0][0x8f4] ;  /* 0x00023d0000077ab9 */ /* 0x000fe40000000800 */
[----:B------:R-:W-:-:S04]  /*0420*/  UIADD3 UR7, UP1, UR13, UR7, URZ ;  /* 0x000000070d077290 */ /* 0x000fc8000ff3e03f */
[----:B------:R-:W-:-:S04]  /*0430*/  UIADD3.X UR8, URZ, UR19, URZ, UP1, !UPT ;  /* 0x000000133f087290 */ /* 0x000fc80008ffe43f */
[----:B------:R-:W-:-:S04]  /*0440*/  UIMAD.WIDE.U32 UR4, UR8, UR22, URZ ;  /* 0x00000016080472a5 */ /* 0x000fc8000f8e003f */
[----:B------:R-:W-:Y:S02]  /*0450*/  UIMAD.WIDE.U32 UR18, UP1, UR7, UR23, UR4 ;  /* 0x00000017071272a5 */ /* 0x000fe4000f820004 */
[----:B------:R-:W-:Y:S02]  /*0460*/  UIMAD.WIDE.U32 UR4, UR7, UR22, URZ ;  /* 0x00000016070472a5 */ /* 0x000fe4000f8e003f */
[----:B------:R-:W-:Y:S02]  /*0470*/  UIADD3.X UR25, URZ, URZ, URZ, UP1, !UPT ;  /* 0x0000003f3f197290 */ /* 0x000fe40008ffe43f */
[----:B------:R-:W-:Y:S01]  /*0480*/  UIADD3 URZ, UP1, UR5, UR18, URZ ;  /* 0x00000012053f7290 */ /* 0x000fe2000ff3e03f */
[----:B------:R-:W-:-:S03]  /*0490*/  UMOV UR24, UR19 ;  /* 0x0000001300187c82 */ /* 0x000fc60008000000 */
[----:B------:R-:W-:-:S07]  /*04a0*/  UIMAD.WIDE.U32.X UR4, UR8, UR23, UR24, UP1 ;  /* 0x00000017080472a5 */ /* 0x000fce00088e0418 */
[----:B------:R-:W-:Y:S01]  /*04b0*/  UMOV UR13, UR4 ;  /* 0x00000004000d7c82 */ /* 0x000fe20008000000 */
[----:B------:R-:W-:-:S05]  /*04c0*/  UMOV UR19, UR5 ;  /* 0x0000000500137c82 */ /* 0x000fca0008000000 */
.L_x_0:
[----:B------:R-:W-:Y:S01]  /*04d0*/  ULDC UR8, c[0x0][0x934] ;  /* 0x00024d0000087ab9 */ /* 0x000fe20000000800 */
[----:B------:R-:W-:Y:S01]  /*04e0*/  ULDC UR7, c[0x0][0x904] ;  /* 0x0002410000077ab9 */ /* 0x000fe20000000800 */
[----:B------:R-:W-:Y:S01]  /*04f0*/  ULDC UR4, c[0x0][0x938] ;  /* 0x00024e0000047ab9 */ /* 0x000fe20000000800 */
[----:B------:R-:W-:Y:S01]  /*0500*/  USHF.L.U32 UR8, UR8, UR7, URZ ;  /* 0x0000000708087299 */ /* 0x000fe2000800063f */
[----:B------:R-:W-:Y:S01]  /*0510*/  SHF.R.U32.HI R13, RZ, 0x5, R19 ;  /* 0x00000005ff0d7819 */ /* 0x000fe20000011613 */
[----:B------:R-:W-:Y:S01]  /*0520*/  USHF.L.U32 UR7, UR4, UR7, URZ ;  /* 0x0000000704077299 */ /* 0x000fe2000800063f */
[----:B------:R-:W-:Y:S01]  /*0530*/  ULDC UR26, c[0x0][0x8d8] ;  /* 0x00023600001a7ab9 */ /* 0x000fe20000000800 */
[----:B------:R-:W-:Y:S02]  /*0540*/  ULDC UR30, c[0x0][0x8f0] ;  /* 0x00023c00001e7ab9 */ /* 0x000fe40000000800 */
[----:B------:R-:W-:Y:S01]  /*0550*/  IMAD.U32 R11, RZ, RZ, UR8 ;  /* 0x00000008ff0b7e24 */ /* 0x000fe2000f8e00ff */
[----:B------:R-:W-:Y:S01]  /*0560*/  USHF.R.U64 UR18, UR11, UR26, UR12 ;  /* 0x0000001a0b127299 */ /* 0x000fe2000800120c */
[----:B------:R-:W-:Y:S01]  /*0570*/  IMAD.U32 R20, RZ, RZ, UR7 ;  /* 0x00000007ff147e24 */ /* 0x000fe2000f8e00ff */
[----:B------:R-:W-:-:S02]  /*0580*/  USHF.R.U64 UR11, UR13, UR30, UR19 ;  /* 0x0000001e0d0b7299 */ /* 0x000fc40008001213 */
[----:B------:R-:W-:Y:S01]  /*0590*/  IABS R2, R11 ;  /* 0x0000000b00027213 */ /* 0x000fe20000000000 */
[----:B------:R-:W-:Y:S01]  /*05a0*/  UIADD3 UR18, UR18, -0x1, UR8 ;  /* 0xffffffff12127890 */ /* 0x000fe2000fffe008 */
[----:B------:R-:W-:Y:S01]  /*05b0*/  IABS R3, R20 ;  /* 0x0000001400037213 */ /* 0x000fe20000000000 */
[----:B------:R-:W-:Y:S01]  /*05c0*/  UIADD3 UR11, UR11, -0x1, UR7 ;  /* 0xffffffff0b0b7890 */ /* 0x000fe2000fffe007 */
[----:B------:R-:W-:Y:S01]  /*05d0*/  R2UR UR28, R2 ;  /* 0x00000000021c72ca */ /* 0x000fe200000e0000 */
[----:B------:R-:W-:Y:S01]  /*05e0*/  UMOV UR12, URZ ;  /* 0x0000003f000c7c82 */ /* 0x000fe20008000000 */
[----:B------:R-:W-:Y:S01]  /*05f0*/  UISETP.GE.AND UP5, UPT, UR18, URZ, UPT ;  /* 0x0000003f1200728c */ /* 0x000fe2000bfa6270 */
[----:B------:R-:W-:Y:S01]  /*0600*/  IMAD.MOV.U32 R2, RZ, RZ, R3 ;  /* 0x000000ffff027224 */ /* 0x000fe200078e0003 */
[----:B------:R-:W-:Y:S01]  /*0610*/  UISETP.NE.AND UP4, UPT, UR8, URZ, UPT ;  /* 0x0000003f0800728c */ /* 0x000fe2000bf85270 */
[----:B------:R-:W-:-:S03]  /*0620*/  UMOV UR54, 0x1 ;  /* 0x0000000100367882 */ /* 0x000fc60000000000 */
[----:B------:R-:W-:-:S05]  /*0630*/  R2UR UR27, R2 ;  /* 0x00000000021b72ca */ /* 0x000fca00000e0000 */
[----:B------:R-:W1:Y:S08]  /*0640*/  I2F.RP R2, UR28 ;  /* 0x0000001c00027d06 */ /* 0x000e700008209400 */
[----:B------:R-:W2:Y:S08]  /*0650*/  I2F.RP R4, UR27 ;  /* 0x0000001b00047d06 */ /* 0x000eb00008209400 */
[----:B-1----:R-:W1:Y:S08]  /*0660*/  MUFU.RCP R2, R2 ;  /* 0x0000000200027308 */ /* 0x002e700000001000 */
[----:B--2---:R-:W2:Y:S01]  /*0670*/  MUFU.RCP R4, R4 ;  /* 0x0000000400047308 */ /* 0x004ea20000001000 */
[----:B-1----:R-:W-:-:S02]  /*0680*/  VIADD R3, R2, 0xffffffe ;  /* 0x0ffffffe02037836 */ /* 0x002fc40000000000 */
[----:B------:R-:W-:-:S05]  /*0690*/  IMAD.U32 R2, RZ, RZ, UR18 ;  /* 0x00000012ff027e24 */ /* 0x000fca000f8e00ff */
[----:B------:R-:W1:Y:S01]  /*06a0*/  F2I.FTZ.U32.TRUNC.NTZ R3, R3 ;  /* 0x0000000300037305 */ /* 0x000e62000021f000 */
[----:B------:R-:W-:Y:S01]  /*06b0*/  IABS R2, R2 ;  /* 0x0000000200027213 */ /* 0x000fe20000000000 */
[----:B--2---:R-:W-:Y:S01]  /*06c0*/  VIADD R5, R4, 0xffffffe ;  /* 0x0ffffffe04057836 */ /* 0x004fe20000000000 */
[----:B------:R-:W-:Y:S02]  /*06d0*/  IABS R4, R11 ;  /* 0x0000000b00047213 */ /* 0x000fe40000000000 */
[----:B------:R-:W-:-:S03]  /*06e0*/  R2UR UR32, R2 ;  /* 0x00000000022072ca */ /* 0x000fc600000e0000 */
[----:B------:R-:W2:Y:S01]  /*06f0*/  F2I.FTZ.U32.TRUNC.NTZ R5, R5 ;  /* 0x0000000500057305 */ /* 0x000ea2000021f000 */
[----:B------:R-:W-:Y:S01]  /*0700*/  IMAD.MOV R4, RZ, RZ, -R4 ;  /* 0x000000ffff047224 */ /* 0x000fe200078e0a04 */
[----:B-1----:R-:W-:Y:S01]  /*0710*/  R2UR UR13, R3 ;  /* 0x00000000030d72ca */ /* 0x002fe200000e0000 */
[----:B------:R-:W-:Y:S01]  /*0720*/  IMAD.U32 R3, RZ, RZ, UR11 ;  /* 0x0000000bff037e24 */ /* 0x000fe2000f8e00ff */
[----:B--2---:R-:W-:-:S04]  /*0730*/  R2UR UR5, R5 ;  /* 0x00000000050572ca */ /* 0x004fc800000e0000 */
[----:B------:R-:W-:Y:S01]  /*0740*/  IABS R5, R3 ;  /* 0x0000000300057213 */ /* 0x000fe20000000000 */
[----:B------:R-:W-:Y:S01]  /*0750*/  IMAD.MOV.U32 R3, RZ, RZ, R4 ;  /* 0x000000ffff037224 */ /* 0x000fe200078e0004 */
[----:B------:R-:W-:-:S05]  /*0760*/  IABS R4, R20 ;  /* 0x0000001400047213 */ /* 0x000fca0000000000 */
[----:B------:R-:W-:Y:S01]  /*0770*/  UIADD3 UR4, URZ, -UR13, URZ ;  /* 0x8000000d3f047290 */ /* 0x000fe2000fffe03f */
[----:B------:R-:W-:Y:S01]  /*0780*/  IMAD.MOV.U32 R2, RZ, RZ, R5 ;  /* 0x000000ffff027224 */ /* 0x000fe200078e0005 */
[----:B------:R-:W-:Y:S02]  /*0790*/  IADD3 R4, RZ, -R4, RZ ;  /* 0x80000004ff047210 */ /* 0x000fe40007ffe0ff */
[----:B------:R-:W-:Y:S01]  /*07a0*/  UIMAD UR4, UR4, UR28, URZ ;  /* 0x0000001c040472a4 */ /* 0x000fe2000f8e023f */
[----:B------:R-:W-:Y:S02]  /*07b0*/  R2UR UR29, R3 ;  /* 0x00000000031d72ca */ /* 0x000fe400000e0000 */
[----:B------:R-:W-:Y:S01]  /*07c0*/  R2UR UR33, R2 ;  /* 0x00000000022172ca */ /* 0x000fe200000e0000 */
[----:B------:R-:W-:Y:S01]  /*07d0*/  UIADD3 UR24, URZ, -UR5, URZ ;  /* 0x800000053f187290 */ /* 0x000fe2000fffe03f */
[----:B------:R-:W-:Y:S01]  /*07e0*/  IMAD.MOV.U32 R2, RZ, RZ, R4 ;  /* 0x000000ffff027224 */ /* 0x000fe200078e0004 */
[----:B------:R-:W-:Y:S01]  /*07f0*/  UIMAD.WIDE.U32 UR12, UR13, UR4, UR12 ;  /* 0x000000040d0c72a5 */ /* 0x000fe2000f8e000c */
[----:B------:R-:W1:Y:S01]  /*0800*/  SHFL.IDX PT, R3, R13, RZ, 0x1f ;  /* 0x00001fff0d037589 */ /* 0x000e6200000e0000 */
[----:B------:R-:W-:Y:S01]  /*0810*/  UIMAD UR24, UR24, UR27, URZ ;  /* 0x0000001b181872a4 */ /* 0x000fe2000f8e023f */
[----:B------:R-:W-:Y:S01]  /*0820*/  UMOV UR4, URZ ;  /* 0x0000003f00047c82 */ /* 0x000fe20008000000 */
[----:B------:R-:W-:-:S02]  /*0830*/  R2UR UR31, R2 ;  /* 0x00000000021f72ca */ /* 0x000fc400000e0000 */
[----:B------:R-:W-:Y:S01]  /*0840*/  UIMAD.WIDE.U32 UR24, UR5, UR24, UR4 ;  /* 0x00000018051872a5 */ /* 0x000fe2000f8e0004 */
[----:B------:R-:W-:Y:S01]  /*0850*/  SHF.R.U32.HI R2, RZ, 0x7, R19 ;  /* 0x00000007ff027819 */ /* 0x000fe20000011613 */
[----:B------:R-:W-:-:S04]  /*0860*/  UIMAD.WIDE.U32 UR4, UR13, UR32, URZ ;  /* 0x000000200d0472a5 */ /* 0x000fc8000f8e003f */
[----:B------:R-:W-:Y:S01]  /*0870*/  UIMAD UR5, UR5, UR29, UR32 ;  /* 0x0000001d050572a4 */ /* 0x000fe2000f8e0220 */
[----:B------:R-:W2:Y:S01]  /*0880*/  SHFL.IDX PT, R2, R2, RZ, 0x1f ;  /* 0x00001fff02027589 */ /* 0x000ea200000e0000 */
[----:B------:R-:W-:Y:S01]  /*0890*/  UMOV UR19, UR25 ;  /* 0x0000001900137c82 */ /* 0x000fe20008000000 */
[----:B------:R-:W-:Y:S02]  /*08a0*/  ULOP3.LUT UR32, URZ, UR8, URZ, 0x33, !UPT ;  /* 0x000000083f207292 */ /* 0x000fe4000f8e333f */
[----:B------:R-:W-:Y:S02]  /*08b0*/  UIMAD.WIDE.U32 UR24, UR19, UR33, URZ ;  /* 0x00000021131872a5 */ /* 0x000fe4000f8e003f */
[----:B------:R-:W-:Y:S02]  /*08c0*/  UISETP.GT.U32.AND UP1, UPT, UR28, UR5, UPT ;  /* 0x000000051c00728c */ /* 0x000fe4000bf24070 */
[----:B------:R-:W-:Y:S02]  /*08d0*/  UIMAD UR25, UR25, UR31, UR33 ;  /* 0x0000001f191972a4 */ /* 0x000fe4000f8e0221 */
[----:B------:R-:W-:-:S02]  /*08e0*/  ULOP3.LUT UR33, URZ, UR7, URZ, 0x33, !UPT ;  /* 0x000000073f217292 */ /* 0x000fc4000f8e333f */
[----:B------:R-:W-:Y:S01]  /*08f0*/  UISETP.GT.U32.AND UP2, UPT, UR27, UR25, UPT ;  /* 0x000000191b00728c */ /* 0x000fe2000bf44070 */
[----:B-1----:R-:W-:-:S04]  /*0900*/  R2UR UR34, R3 ;  /* 0x00000000032272ca */ /* 0x002fc800000e0000 */
[----:B------:R-:W-:-:S04]  /*0910*/  @!UP1 UIADD3 UR5, UR5, -UR28, URZ ;  /* 0x8000001c05059290 */ /* 0x000fc8000fffe03f */
[----:B------:R-:W-:Y:S02]  /*0920*/  UISETP.GT.U32.AND UP6, UPT, UR28, UR5, UPT ;  /* 0x000000051c00728c */ /* 0x000fe4000bfc4070 */
[----:B------:R-:W-:Y:S01]  /*0930*/  @!UP2 UIADD3 UR25, UR25, -UR27, URZ ;  /* 0x8000001b1919a290 */ /* 0x000fe2000fffe03f */
[----:B--2---:R-:W-:Y:S01]  /*0940*/  R2UR UR12, R2 ;  /* 0x00000000020c72ca */ /* 0x004fe200000e0000 */
[----:B------:R-:W-:Y:S01]  /*0950*/  UISETP.NE.AND UP2, UPT, UR7, URZ, UPT ;  /* 0x0000003f0700728c */ /* 0x000fe2000bf45270 */
[----:B------:R-:W-:Y:S01]  /*0960*/  ISETP.NE.AND P1, PT, RZ, UR34, PT ;  /* 0x00000022ff007c0c */ /* 0x000fe2000bf25270 */
[----:B------:R-:W-:Y:S02]  /*0970*/  UISETP.GT.U32.AND UP1, UPT, UR27, UR25, UPT ;  /* 0x000000191b00728c */ /* 0x000fe4000bf24070 */
[----:B------:R-:W-:-:S03]  /*0980*/  USHF.R.S32.HI UR4, URZ, 0x1f, UR34 ;  /* 0x0000001f3f047899 */ /* 0x000fc60008011422 */
[----:B------:R-:W-:Y:S02]  /*0990*/  @!UP6 UIADD3 UR5, UR5, -UR28, URZ ;  /* 0x8000001c0505e290 */ /* 0x000fe4000fffe03f */
[----:B------:R-:W-:Y:S02]  /*09a0*/  UISETP.GE.AND UP6, UPT, UR11, URZ, UPT ;  /* 0x0000003f0b00728c */ /* 0x000fe4000bfc6270 */
[----:B------:R-:W-:Y:S02]  /*09b0*/  @!UP5 UIADD3 UR5, -UR5, URZ, URZ ;  /* 0x0000003f0505d290 */ /* 0x000fe4000fffe13f */
[----:B------:R-:W-:Y:S02]  /*09c0*/  @!UP1 UIADD3 UR25, UR25, -UR27, URZ ;  /* 0x8000001b19199290 */ /* 0x000fe4000fffe03f */
[----:B------:R-:W-:Y:S02]  /*09d0*/  ULEA.HI UR4, UR4, UR34, URZ, 0x2 ;  /* 0x0000002204047291 */ /* 0x000fe4000f8f103f */
[----:B------:R-:W-:-:S02]  /*09e0*/  USEL UR5, UR32, UR5, !UP4 ;  /* 0x0000000520057287 */ /* 0x000fc4000e000000 */
[----:B------:R-:W-:Y:S02]  /*09f0*/  ULOP3.LUT UR4, UR4, 0xfffffffc, URZ, 0xc0, !UPT ;  /* 0xfffffffc04047892 */ /* 0x000fe4000f8ec03f */
[----:B------:R-:W-:Y:S02]  /*0a00*/  @!UP6 UIADD3 UR25, -UR25, URZ, URZ ;  /* 0x0000003f1919e290 */ /* 0x000fe4000fffe13f */
[----:B------:R-:W-:Y:S02]  /*0a10*/  UIADD3 UR5, UR18, -UR5, URZ ;  /* 0x8000000512057290 */ /* 0x000fe4000fffe03f */
[----:B------:R-:W-:Y:S02]  /*0a20*/  USEL UR25, UR33, UR25, !UP2 ;  /* 0x0000001921197287 */ /* 0x000fe4000d000000 */
[----:B------:R-:W-:Y:S02]  /*0a30*/  UIADD3 UR55, UR34, -UR4, URZ ;  /* 0x8000000422377290 */ /* 0x000fe4000fffe03f */
[----:B------:R-:W-:-:S02]  /*0a40*/  UIADD3 UR25, UR11, -UR25, URZ ;  /* 0x800000190b197290 */ /* 0x000fc4000fffe03f */
[----:B------:R-:W-:Y:S02]  /*0a50*/  UISETP.NE.AND UP1, UPT, UR12, URZ, UPT ;  /* 0x0000003f0c00728c */ /* 0x000fe4000bf25270 */
[----:B------:R-:W-:Y:S02]  /*0a60*/  UIMAD UR24, UR5, UR25, URZ ;  /* 0x00000019051872a4 */ /* 0x000fe4000f8e023f */
[----:B------:R-:W-:Y:S02]  /*0a70*/  USEL UR4, UR25, UR5, !UP3 ;  /* 0x0000000519047287 */ /* 0x000fe4000d800000 */
[----:B------:R-:W-:Y:S02]  /*0a80*/  USHF.R.S32.HI UR25, URZ, 0x1f, UR24 ;  /* 0x0000001f3f197899 */ /* 0x000fe40008011418 */
[----:B------:R-:W-:Y:S01]  /*0a90*/  USHF.R.S32.HI UR5, URZ, 0x1f, UR4 ;  /* 0x0000001f3f057899 */ /* 0x000fe20008011404 */
[----:B------:R-:W-:Y:S01]  /*0aa0*/  IMAD.U32 R6, RZ, RZ, UR24 ;  /* 0x00000018ff067e24 */ /* 0x000fe2000f8e00ff */
[----:B------:R-:W-:Y:S01]  /*0ab0*/  UISETP.EQ.AND UP5, UPT, UR55, 0x3, !UP1 ;  /* 0x000000033700788c */ /* 0x000fe2000cfa2270 */
[----:B------:R-:W-:-:S02]  /*0ac0*/  IMAD.U32 R4, RZ, RZ, UR4 ;  /* 0x00000004ff047e24 */ /* 0x000fc4000f8e00ff */
[----:B------:R-:W-:Y:S01]  /*0ad0*/  IMAD.U32 R7, RZ, RZ, UR25 ;  /* 0x00000019ff077e24 */ /* 0x000fe2000f8e00ff */
[----:B------:R-:W-:Y:S01]  /*0ae0*/  USEL UR54, UR54, 0x2, UP5 ;  /* 0x0000000236367887 */ /* 0x000fe2000a800000 */
[----:B------:R-:W-:Y:S01]  /*0af0*/  IMAD.U32 R5, RZ, RZ, UR5 ;  /* 0x00000005ff057e24 */ /* 0x000fe2000f8e00ff */
[----:B------:R-:W-:Y:S10]  /*0b00*/  @P1 BRA `(.L_x_1) ;  /* 0x0000000000841947 */ /* 0x000ff40003800000 */
[----:B------:R-:W-:Y:S01]  /*0b10*/  ELECT P1, URZ, PT ;  /* 0x00000000003f782f */ /* 0x000fe20003820000 */
[----:B------:R-:W-:-:S12]  /*0b20*/  BSSY B0, `(.L_x_1) ;  /* 0x000001f000007945 */ /* 0x000fd80003800000 */
[----:B------:R-:W-:Y:S05]  /*0b30*/  @!P1 BRA `(.L_x_2) ;  /* 0x0000000000749947 */ /* 0x000fea0003800000 */
[----:B------:R-:W1:Y:S01]  /*0b40*/  S2UR UR11, SR_CgaCtaId ;  /* 0x00000000000b79c3 */ /* 0x000e620000008800 */
[----:B------:R-:W-:Y:S01]  /*0b50*/  UMOV UR4, 0x400 ;  /* 0x0000040000047882 */ /* 0x000fe20000000000 */
[----:B------:R-:W-:Y:S01]  /*0b60*/  UMOV UR5, 0x1 ;  /* 0x0000000100057882 */ /* 0x000fe20000000000 */
[----:B------:R-:W-:Y:S02]  /*0b70*/  UMOV UR24, 0x140 ;  /* 0x0000014000187882 */ /* 0x000fe40000000000 */
[----:B------:R-:W-:-:S04]  /*0b80*/  UIADD3 UR24, -UR24, 0x100000, URZ ;  /* 0x0010000018187890 */ /* 0x000fc8000fffe13f */
[----:B------:R-:W-:Y:S02]  /*0b90*/  USHF.L.U32 UR25, UR24, 0xb, URZ ;  /* 0x0000000b18197899 */ /* 0x000fe4000800063f */
[----:B------:R-:W-:Y:S02]  /*0ba0*/  USHF.L.U32 UR24, UR24, 0x1, URZ ;  /* 0x0000000118187899 */ /* 0x000fe4000800063f */
[----:B-1----:R-:W-:Y:S02]  /*0bb0*/  ULEA UR11, UR11, UR4, 0x18 ;  /* 0x000000040b0b7291 */ /* 0x002fe4000f8ec03f */
[----:B------:R-:W-:-:S04]  /*0bc0*/  UIADD3 UR4, -UR5, 0x100000, URZ ;  /* 0x0010000005047890 */ /* 0x000fc8000fffe13f */
[----:B------:R-:W-:Y:S02]  /*0bd0*/  USHF.L.U32 UR5, UR4, 0xb, URZ ;  /* 0x0000000b04057899 */ /* 0x000fe4000800063f */
[----:B------:R-:W-:Y:S01]  /*0be0*/  USHF.L.U32 UR4, UR4, 0x1, URZ ;  /* 0x0000000104047899 */ /* 0x000fe2000800063f */
[----:B------:R-:W1:Y:S11]  /*0bf0*/  FENCE.VIEW.ASYNC.S ;  /* 0x00000000000073c6 */ /* 0x000e760000000000 */
[----:B-1----:R1:W2:Y:S01]  /*0c00*/  SYNCS.EXCH.64 URZ, [UR11+0x38400], UR4 ;  /* 0x038400040b3f75b2 */ /* 0x0022a20008000100 */
[----:B------:R1:W3:Y:S01]  /*0c10*/  SYNCS.EXCH.64 URZ, [UR11+0x38440], UR24 ;  /* 0x038440180b3f75b2 */ /* 0x0002e20008000100 */
[----:B------:R1:W4:Y:S01]  /*0c20*/  SYNCS.EXCH.64 URZ, [UR11+0x38408], UR4 ;  /* 0x038408040b3f75b2 */ /* 0x0003220008000100 */
[----:B------:R1:W1:Y:S01]  /*0c30*/  SYNCS.EXCH.64 URZ, [UR11+0x38448], UR24 ;  /* 0x038448180b3f75b2 */ /* 0x0002620008000100 */
        /* <DEDUP_REMOVED lines=12> */
[----:B------:R-:W-:Y:S01]  /*0d00*/  NOP ;  /* 0x0000000000007918 */ /* 0x000fe20000000000 */
.L_x_2:
[----:B-1----:R-:W-:Y:S05]  /*0d10*/  BSYNC B0 ;  /* 0x0000000000007941 */ /* 0x002fea0003800000 */
.L_x_1:
[----:B------:R-:W1:Y:S01]  /*0d20*/  SHFL.IDX PT, R2, R13, RZ, 0x1f ;  /* 0x00001fff0d027589 */ /* 0x000e6200000e0000 */
[----:B------:R-:W-:Y:S01]  /*0d30*/  UIADD3 UR18, UR12, -0x1, URZ ;  /* 0xffffffff0c127890 */ /* 0x000fe2000fffe03f */
[----:B------:R-:W-:Y:S01]  /*0d40*/  I2FP.F32.U32 R3, UR6 ;  /* 0x0000000600037c45 */ /* 0x000fe20008201000 */
[----:B------:R-:W-:Y:S01]  /*0d50*/  UISETP.LT.U32.AND UP6, UPT, UR55, 0x2, !UP1 ;  /* 0x000000023700788c */ /* 0x000fe2000cfc1070 */
[----:B------:R-:W-:Y:S01]  /*0d60*/  NOP ;  /* 0x0000000000007918 */ /* 0x000fe20000000000 */
[----:B------:R-:W-:Y:S02]  /*0d70*/  UISETP.GE.U32.AND UP5, UPT, UR18, 0x2, UPT ;  /* 0x000000021200788c */ /* 0x000fe4000bfa6070 */
[----:B------:R-:W-:-:S04]  /*0d80*/  USEL UR53, URZ, 0x1, !UP6 ;  /* 0x000000013f357887 */ /* 0x000fc8000f000000 */
[----:B------:R-:W-:Y:S01]  /*0d90*/  USEL UR53, UR53, 0x2, UP5 ;  /* 0x0000000235357887 */ /* 0x000fe2000a800000 */
[----:B-1----:R-:W-:-:S13]  /*0da0*/  ISETP.NE.AND P1, PT, R2, RZ, PT ;  /* 0x000000ff0200720c */ /* 0x002fda0003f25270 */
[----:B------:R-:W-:Y:S05]  /*0db0*/  @P1 BRA `(.L_x_3) ;  /* 0x0000000000581947 */ /* 0x000fea0003800000 */
[----:B------:R-:W1:Y:S01]  /*0dc0*/  S2UR UR5, SR_CgaCtaId ;  /* 0x00000000000579c3 */ /* 0x000e620000008800 */
[----:B------:R-:W-:Y:S01]  /*0dd0*/  UMOV UR4, 0x400 ;  /* 0x0000040000047882 */ /* 0x000fe20000000000 */
[----:B------:R-:W-:Y:S01]  /*0de0*/  UMOV UR24, 0x1 ;  /* 0x0000000100187882 */ /* 0x000fe20000000000 */
[----:B------:R-:W-:Y:S01]  /*0df0*/  UMOV UR25, 0x4 ;  /* 0x0000000400197882 */ /* 0x000fe20000000000 */
[----:B------:R-:W-:Y:S01]  /*0e00*/  ELECT P1, URZ, PT ;  /* 0x00000000003f782f */ /* 0x000fe20003820000 */
[----:B-1----:R-:W-:Y:S02]  /*0e10*/  ULEA UR11, UR5, UR4, 0x18 ;  /* 0x00000004050b7291 */ /* 0x002fe4000f8ec03f */
[----:B------:R-:W-:-:S04]  /*0e20*/  UIADD3 UR4, -UR24, 0x100000, URZ ;  /* 0x0010000018047890 */ /* 0x000fc8000fffe13f */
[----:B------:R-:W-:Y:S02]  /*0e30*/  USHF.L.U32 UR5, UR4, 0xb, URZ ;  /* 0x0000000b04057899 */ /* 0x000fe4000800063f */
[----:B------:R-:W-:Y:S02]  /*0e40*/  USHF.L.U32 UR4, UR4, 0x1, URZ ;  /* 0x0000000104047899 */ /* 0x000fe4000800063f */
[----:B------:R-:W-:-:S04]  /*0e50*/  UIADD3 UR24, -UR25, 0x100000, URZ ;  /* 0x0010000019187890 */ /* 0x000fc8000fffe13f */
[----:B------:R-:W-:Y:S02]  /*0e60*/  USHF.L.U32 UR25, UR24, 0xb, URZ ;  /* 0x0000000b18197899 */ /* 0x000fe4000800063f */
[----:B------:R-:W-:Y:S01]  /*0e70*/  USHF.L.U32 UR24, UR24, 0x1, URZ ;  /* 0x0000000118187899 */ /* 0x000fe2000800063f */
[----:B------:R-:W1:Y:S03]  /*0e80*/  FENCE.VIEW.ASYNC.S ;  /* 0x00000000000073c6 */ /* 0x000e660000000000 */
[----:B-1----:R1:W1:Y:S08]  /*0e90*/  SYNCS.EXCH.64 URZ, [UR11+0x38480], UR4 ;  /* 0x038480040b3f75b2 */ /* 0x0022700008000100 */
        /* <DEDUP_REMOVED lines=8> */
.L_x_3:
[----:B------:R-:W2:Y:S01]  /*0f20*/  SHFL.IDX PT, R15, R13, RZ, 0x1f ;  /* 0x00001fff0d0f7589 */ /* 0x000ea200000e0000 */
[----:B-1----:R-:W-:Y:S01]  /*0f30*/  ULDC UR4, c[0x0][0x154] ;  /* 0x0000550000047ab9 */ /* 0x002fe20000000800 */
[----:B------:R-:W1:Y:S01]  /*0f40*/  LDC R14, c[0x0][0x148] ;  /* 0x00005200ff0e7b82 */ /* 0x000e620000000800 */
[----:B------:R-:W-:Y:S01]  /*0f50*/  FMUL R12, R3, UR4 ;  /* 0x00000004030c7c20 */ /* 0x000fe20008400000 */
[----:B------:R-:W-:Y:S01]  /*0f60*/  UISETP.EQ.AND UP6, UPT, UR55, 0x2, !UP1 ;  /* 0x000000023700788c */ /* 0x000fe2000cfc2270 */
[----:B------:R-:W-:Y:S01]  /*0f70*/  I2FP.F32.U32 R3, UR40 ;  /* 0x0000002800037c45 */ /* 0x000fe20008201000 */
[----:B------:R-:W-:Y:S01]  /*0f80*/  ULDC UR4, c[0x0][0x150] ;  /* 0x0000540000047ab9 */ /* 0x000fe20000000800 */
[----:B------:R-:W-:Y:S01]  /*0f90*/  NOP ;  /* 0x0000000000007918 */ /* 0x000fe20000000000 */
[----:B------:R-:W-:Y:S01]  /*0fa0*/  USEL UR52, URZ, 0x1, !UP6 ;  /* 0x000000013f347887 */ /* 0x000fe2000f000000 */
[----:B------:R-:W3:Y:S01]  /*0fb0*/  F2I.U32.TRUNC.NTZ R12, R12 ;  /* 0x0000000c000c7305 */ /* 0x000ee2000020f000 */
[----:B------:R-:W-:-:S02]  /*0fc0*/  FMUL R17, R3, UR4 ;  /* 0x0000000403117c20 */ /* 0x000fc40008400000 */
[----:B------:R-:W-:Y:S01]  /*0fd0*/  USEL UR52, UR52, 0x2, UP5 ;  /* 0x0000000234347887 */ /* 0x000fe2000a800000 */
[----:B--2---:R-:W-:Y:S01]  /*0fe0*/  ISETP.NE.AND P1, PT, R15, RZ, PT ;  /* 0x000000ff0f00720c */ /* 0x004fe20003f25270 */
[----:B---3--:R-:W-:-:S04]  /*0ff0*/  IMAD.MOV R21, RZ, RZ, -R12 ;  /* 0x000000ffff157224 */ /* 0x008fc800078e0a0c */
[----:B-1----:R-:W-:-:S08]  /*1000*/  IMAD R21, R14, R21, UR6 ;  /* 0x000000060e157e24 */ /* 0x002fd0000f8e0215 */
[----:B------:R-:W-:Y:S05]  /*1010*/  @P1 BRA `(.L_x_4) ;  /* 0x0000000000581947 */ /* 0x000fea0003800000 */
[----:B------:R-:W1:Y:S01]  /*1020*/  S2UR UR5, SR_CgaCtaId ;  /* 0x00000000000579c3 */ /* 0x000e620000008800 */
[----:B------:R-:W-:Y:S01]  /*1030*/  UMOV UR4, 0x400 ;  /* 0x0000040000047882 */ /* 0x000fe20000000000 */
[----:B------:R-:W-:Y:S01]  /*1040*/  UMOV UR11, 0x20 ;  /* 0x00000020000b7882 */ /* 0x000fe20000000000 */
[----:B------:R-:W-:Y:S01]  /*1050*/  UMOV UR24, 0x100 ;  /* 0x0000010000187882 */ /* 0x000fe20000000000 */
[----:B------:R-:W-:Y:S01]  /*1060*/  ELECT P1, URZ, PT ;  /* 0x00000000003f782f */ /* 0x000fe20003820000 */
        /* <DEDUP_REMOVED lines=10> */
[----:B------:R1:W1:Y:S01]  /*1110*/  SYNCS.EXCH.64 URZ, [UR6+0x384c8], UR4 ;  /* 0x0384c804063f75b2 */ /* 0x0002620008000100 */
[----:B------:R1:W1:Y:S01]  /*1120*/  SYNCS.EXCH.64 URZ, [UR6+0x384e8], UR24 ;  /* 0x0384e818063f75b2 */ /* 0x0002620008000100 */
[----:B------:R1:W1:Y:S01]  /*1130*/  SYNCS.EXCH.64 URZ, [UR6+0x384d0], UR4 ;  /* 0x0384d004063f75b2 */ /* 0x0002620008000100 */
[----:B------:R1:W1:Y:S01]  /*1140*/  SYNCS.EXCH.64 URZ, [UR6+0x384f0], UR24 ;  /* 0x0384f018063f75b2 */ /* 0x0002620008000100 */
[----:B------:R1:W1:Y:S01]  /*1150*/  SYNCS.EXCH.64 URZ, [UR6+0x384d8], UR4 ;  /* 0x0384d804063f75b2 */ /* 0x0002620008000100 */
[----:B------:R1:W1:Y:S01]  /*1160*/  SYNCS.EXCH.64 URZ, [UR6+0x384f8], UR24 ;  /* 0x0384f818063f75b2 */ /* 0x0002620008000100 */
[----:B------:R-:W-:Y:S01]  /*1170*/  NOP ;  /* 0x0000000000007918 */ /* 0x000fe20000000000 */
.L_x_4:
[----:B------:R-:W-:Y:S01]  /*1180*/  SHF.R.S32.HI R14, RZ, 0x1f, R19 ;  /* 0x0000001fff0e7819 */ /* 0x000fe20000011413 */
[----:B------:R-:W4:Y:S01]  /*1190*/  SHFL.IDX PT, R15, R13, RZ, 0x1f ;  /* 0x00001fff0d0f7589 */ /* 0x000f2200000e0000 */
[----:B------:R-:W-:Y:S01]  /*11a0*/  ELECT P1, URZ, PT ;  /* 0x00000000003f782f */ /* 0x000fe20003820000 */
[----:B------:R-:W2:Y:S01]  /*11b0*/  LDC R18, c[0x0][0x144] ;  /* 0x00005100ff127b82 */ /* 0x000ea20000000800 */
[----:B------:R-:W-:Y:S01]  /*11c0*/  LEA.HI R3, R14, R19, RZ, 0x7 ;  /* 0x000000130e037211 */ /* 0x000fe200078f38ff */
[----:B------:R-:W3:Y:S01]  /*11d0*/  F2I.U32.TRUNC.NTZ R17, R17 ;  /* 0x0000001100117305 */ /* 0x000ee2000020f000 */
[----:B-1----:R-:W-:Y:S01]  /*11e0*/  UMOV UR4, 0x20 ;  /* 0x0000002000047882 */ /* 0x002fe20000000000 */
[----:B------:R-:W-:Y:S01]  /*11f0*/  NOP ;  /* 0x0000000000007918 */ /* 0x000fe20000000000 */
[----:B------:R-:W-:Y:S01]  /*1200*/  LOP3.LUT R12, R3, 0xffffff80, RZ, 0xc0, !PT ;  /* 0xffffff80030c7812 */ /* 0x000fe200078ec0ff */
[----:B------:R-:W-:Y:S01]  /*1210*/  ULDC UR41, c[0x0][0xc] ;  /* 0x0000030000297ab9 */ /* 0x000fe20000000800 */
[----:B------:R-:W-:-:S03]  /*1220*/  MOV R23, 0x1 ;  /* 0x0000000100177802 */ /* 0x000fc60000000f00 */
[----:B------:R-:W-:-:S05]  /*1230*/  IMAD.IADD R12, R19, 0x1, -R12 ;  /* 0x00000001130c7824 */ /* 0x000fca00078e0a0c */
[----:B------:R-:W-:-:S04]  /*1240*/  SHF.R.S32.HI R3, RZ, 0x1f, R12 ;  /* 0x0000001fff037819 */ /* 0x000fc8000001140c */
[----:B------:R-:W-:Y:S02]  /*1250*/  LEA.HI R3, R3, R12, RZ, 0x3 ;  /* 0x0000000c03037211 */ /* 0x000fe400078f18ff */
[----:B----4-:R-:W-:Y:S02]  /*1260*/  ISETP.NE.OR P1, PT, R15, RZ, !P1 ;  /* 0x000000ff0f00720c */ /* 0x010fe40004f25670 */
[--C-:B------:R-:W-:Y:S02]  /*1270*/  SHF.R.S32.HI R15, RZ, 0x3, R3.reuse ;  /* 0x00000003ff0f7819 */ /* 0x100fe40000011403 */
[----:B------:R-:W-:Y:S02]  /*1280*/  SHF.R.S32.HI R16, RZ, 0x1f, R3 ;  /* 0x0000001fff107819 */ /* 0x000fe40000011403 */
[----:B------:R-:W-:Y:S02]  /*1290*/  SHF.R.S32.HI R3, RZ, 0x1f, R2 ;  /* 0x0000001fff037819 */ /* 0x000fe40000011402 */
[----:B------:R-:W-:-:S02]  /*12a0*/  LEA.HI R16, R16, R15, RZ, 0x2 ;  /* 0x0000000f10107211 */ /* 0x000fc400078f10ff */
[----:B------:R-:W-:Y:S02]  /*12b0*/  LEA.HI R3, R3, R2, RZ, 0x2 ;  /* 0x0000000203037211 */ /* 0x000fe400078f10ff */
[----:B------:R-:W-:Y:S01]  /*12c0*/  LOP3.LUT R16, R16, 0xfffffffc, RZ, 0xc0, !PT ;  /* 0xfffffffc10107812 */ /* 0x000fe200078ec0ff */
[----:B------:R-:W-:Y:S01]  /*12d0*/  VOTEU.ALL UP5, P1 ;  /* 0x00000000003f7886 */ /* 0x000fe200008a0000 */
[----:B------:R-:W-:Y:S01]  /*12e0*/  LOP3.LUT R3, R3, 0x3ffffffc, RZ, 0xc0, !PT ;  /* 0x3ffffffc03037812 */ /* 0x000fe200078ec0ff */
[----:B------:R-:W-:Y:S02]  /*12f0*/  VOTEU.ALL UP6, P1 ;  /* 0x00000000003f7886 */ /* 0x000fe400008c0000 */
[----:B------:R-:W-:Y:S01]  /*1300*/  IMAD.IADD R16, R15, 0x1, -R16 ;  /* 0x000000010f107824 */ /* 0x000fe200078e0a10 */
[----:B------:R-:W1:Y:S01]  /*1310*/  @!UP5 S2UR UR11, SR_CgaCtaId ;  /* 0x00000000000bd9c3 */ /* 0x000e620000008800 */
[----:B------:R-:W-:Y:S01]  /*1320*/  IMAD.IADD R3, R2, 0x1, -R3 ;  /* 0x0000000102037824 */ /* 0x000fe200078e0a03 */
[----:B------:R-:W-:Y:S01]  /*1330*/  @!UP5 UMOV UR6, 0x400 ;  /* 0x000004000006d882 */ /* 0x000fe20000000000 */
[----:B---3--:R-:W-:Y:S01]  /*1340*/  IMAD.MOV R15, RZ, RZ, -R17 ;  /* 0x000000ffff0f7224 */ /* 0x008fe200078e0a11 */
[----:B------:R-:W-:-:S04]  /*1350*/  @!UP5 UIADD3 UR4, -UR4, 0x100000, URZ ;  /* 0x001000000404d890 */ /* 0x000fc8000fffe13f */
[----:B------:R-:W-:Y:S02]  /*1360*/  @!UP5 USHF.L.U32 UR5, UR4, 0xb, URZ ;  /* 0x0000000b0405d899 */ /* 0x000fe4000800063f */
[----:B------:R-:W-:Y:S01]  /*1370*/  @!UP5 USHF.L.U32 UR4, UR4, 0x1, URZ ;  /* 0x000000010404d899 */ /* 0x000fe2000800063f */
[----:B------:R-:W-:Y:S02]  /*1380*/  IMAD R3, R3, 0x4, R16 ;  /* 0x0000000403037824 */ /* 0x000fe400078e0210 */
[----:B--2---:R-:W-:Y:S02]  /*1390*/  IMAD R15, R18, R15, UR40 ;  /* 0x00000028120f7e24 */ /* 0x004fe4000f8e020f */
[C---:B------:R-:W-:Y:S01]  /*13a0*/  IMAD.SHL.U32 R22, R3.reuse, 0x4, RZ ;  /* 0x0000000403167824 */ /* 0x040fe200078e00ff */
[----:B------:R-:W-:-:S04]  /*13b0*/  LEA.HI R2, R3, R3, RZ, 0x1 ;  /* 0x0000000303027211 */ /* 0x000fc800078f08ff */
[----:B------:R-:W-:Y:S02]  /*13c0*/  LOP3.LUT R2, R2, 0xfffffffe, RZ, 0xc0, !PT ;  /* 0xfffffffe02027812 */ /* 0x000fe400078ec0ff */
[----:B------:R-:W-:-:S03]  /*13d0*/  LOP3.LUT R22, R3, 0xc, R22, 0x78, !PT ;  /* 0x0000000c03167812 */ /* 0x000fc600078e7816 */
[----:B------:R-:W-:-:S05]  /*13e0*/  IMAD.IADD R2, R3, 0x1, -R2 ;  /* 0x0000000103027824 */ /* 0x000fca00078e0a02 */
[----:B------:R-:W-:Y:S01]  /*13f0*/  ISETP.NE.AND P2, PT, R2, R15, PT ;  /* 0x0000000f0200720c */ /* 0x000fe20003f45270 */
[----:B-1----:R-:W-:Y:S01]  /*1400*/  @!UP5 ULEA UR6, UR11, UR6, 0x18 ;  /* 0x000000060b06d291 */ /* 0x002fe2000f8ec03f */
[----:B------:R-:W1:Y:S01]  /*1410*/  LDC R15, c[0x0][0x140] ;  /* 0x00005000ff0f7b82 */ /* 0x000e620000000800 */
[----:B------:R-:W-:Y:S01]  /*1420*/  VOTEU.ALL UP5, P1 ;  /* 0x00000000003f7886 */ /* 0x000fe200008a0000 */
[----:B------:R-:W-:-:S04]  /*1430*/  LOP3.LUT P1, RZ, R12, 0x7, RZ, 0xc0, !PT ;  /* 0x000000070cff7812 */ /* 0x000fc8000782c0ff */
[----:B------:R-:W-:-:S05]  /*1440*/  ISETP.LT.U32.AND P1, PT, R22, 0x2, !P1 ;  /* 0x000000021600780c */ /* 0x000fca0004f21070 */
[----:B------:R-:W-:Y:S01]  /*1450*/  @P2 LEA.HI R2, R22, R22, RZ, 0x1 ;  /* 0x0000001616022211 */ /* 0x000fe200078f08ff */
[----:B------:R-:W2:Y:S02]  /*1460*/  FENCE.VIEW.ASYNC.S ;  /* 0x00000000000073c6 */ /* 0x000ea40000000000 */
[----:B--2---:R-:W2:Y:S01]  /*1470*/  @!UP5 SYNCS.EXCH.64 URZ, [UR6+0x38500], UR4 ;  /* 0x03850004063fd5b2 */ /* 0x004ea20008000100 */
[----:B------:R-:W-:-:S04]  /*1480*/  @P2 SHF.R.S32.HI R2, RZ, 0x1, R2 ;  /* 0x00000001ff022819 */ /* 0x000fc80000011402 */
[----:B------:R-:W-:Y:S02]  /*1490*/  @P2 ISETP.NE.AND P3, PT, R2, R21, PT ;  /* 0x000000150200220c */ /* 0x000fe40003f65270 */
[----:B------:R-:W-:Y:S02]  /*14a0*/  SEL R2, RZ, 0x1, !P1 ;  /* 0x00000001ff027807 */ /* 0x000fe40004800000 */
[----:B------:R-:W-:Y:S02]  /*14b0*/  @P2 SEL R23, RZ, 0x1, P3 ;  /* 0x00000001ff172807 */ /* 0x000fe40001800000 */
[----:B-1----:R-:W-:Y:S02]  /*14c0*/  ISETP.EQ.U32.AND P4, PT, R15, 0x1, PT ;  /* 0x000000010f00780c */ /* 0x002fe40003f82070 */
[----:B------:R-:W-:Y:S01]  /*14d0*/  LOP3.LUT R23, R23, R2, RZ, 0xc0, !PT ;  /* 0x0000000217177212 */ /* 0x000fe200078ec0ff */
[----:B------:R1:W3:Y:S01]  /*14e0*/  @!UP6 SYNCS.EXCH.64 URZ, [UR6+0x38508], UR4 ;  /* 0x03850804063fe5b2 */ /* 0x0002e20008000100 */
[----:B------:R-:W-:Y:S01]  /*14f0*/  NOP ;  /* 0x0000000000007918 */ /* 0x000fe20000000000 */
[----:B-1----:R-:W-:-:S08]  /*1500*/  ULDC.U8 UR4, c[0x0][0x900] ;  /* 0x0002400000047ab9 */ /* 0x002fd00000000000 */
[----:B--2---:R-:W-:Y:S05]  /*1510*/  @!P4 BRA `(.L_x_5) ;  /* 0x000000000008c947 */ /* 0x004fea0003800000 */
[----:B---3--:R-:W-:Y:S01]  /*1520*/  UCGABAR_ARV ;  /* 0x00000000000079c7 */ /* 0x008fe20008000000 */
[----:B------:R-:W-:Y:S05]  /*1530*/  BRA `(.L_x_6) ;  /* 0x0000000000047947 */ /* 0x000fea0003800000 */
.L_x_5:
[----:B---3--:R-:W-:Y:S01]  /*1540*/  NOP ;  /* 0x0000000000007918 */ /* 0x008fe20000000000 */
.L_x_6:
[----:B------:R-:W-:Y:S05]  /*1550*/  @!P4 BRA `(.L_x_7) ;  /* 0x00000000000cc947 */ /* 0x000fea0003800000 */
[----:B------:R-:W-:Y:S01]  /*1560*/  UCGABAR_WAIT ;  /* 0x0000000000007dc7 */ /* 0x000fe20008000000 */
[----:B------:R-:W-:Y:S01]  /*1570*/  CCTL.IVALL ;  /* 0x00000000ff00798f */ /* 0x000fe20002000000 */
[----:B------:R-:W-:Y:S05]  /*1580*/  BRA `(.L_x_8) ;  /* 0x0000000000047947 */ /* 0x000fea0003800000 */
.L_x_7:
[----:B------:R-:W-:Y:S06]  /*1590*/  BAR.SYNC.DEFER_BLOCKING 0x0 ;  /* 0x0000000000007b1d */ /* 0x000fec0000010000 */
.L_x_8:
[----:B------:R-:W1:Y:S01]  /*15a0*/  LDC.64 R16, c[0x0][0x8f8] ;  /* 0x00023e00ff107b82 */ /* 0x000e620000000a00 */
[----:B------:R-:W-:Y:S01]  /*15b0*/  IMAD.U32 R2, RZ, RZ, UR9 ;  /* 0x00000009ff027e24 */ /* 0x000fe2000f8e00ff */
[----:B------:R-:W-:Y:S01]  /*15c0*/  ISETP.NE.AND P2, PT, RZ, UR4, PT ;  /* 0x00000004ff007c0c */ /* 0x000fe2000bf45270 */
[----:B------:R-:W-:Y:S01]  /*15d0*/  UMOV UR6, URZ ;  /* 0x0000003f00067c82 */ /* 0x000fe20008000000 */
[----:B------:R-:W-:Y:S01]  /*15e0*/  UMOV UR5, URZ ;  /* 0x0000003f00057c82 */ /* 0x000fe20008000000 */
[----:B------:R-:W-:Y:S01]  /*15f0*/  UMOV UR4, URZ ;  /* 0x0000003f00047c82 */ /* 0x000fe20008000000 */
[----:B------:R-:W-:Y:S01]  /*1600*/  UMOV UR11, URZ ;  /* 0x0000003f000b7c82 */ /* 0x000fe20008000000 */
[----:B------:R-:W-:Y:S01]  /*1610*/  P2R R21, PR, RZ, 0x4 ;  /* 0x00000004ff157803 */ /* 0x000fe20000000000 */
[----:B------:R-:W-:Y:S01]  /*1620*/  IMAD.MOV.U32 R18, RZ, RZ, -0x1 ;  /* 0xffffffffff127424 */ /* 0x000fe200078e00ff */
[----:B-1----:R-:W-:Y:S01]  /*1630*/  ISETP.LE.U32.AND P1, PT, R16, UR10, PT ;  /* 0x0000000a10007c0c */ /* 0x002fe2000bf23070 */
[----:B------:R-:W-:-:S03]  /*1640*/  IMAD.MOV.U32 R16, RZ, RZ, -0x1 ;  /* 0xffffffffff107424 */ /* 0x000fc600078e00ff */
[----:B------:R-:W-:Y:S01]  /*1650*/  ISETP.GE.U32.AND.EX P1, PT, R2, R17, PT, P1 ;  /* 0x000000110200720c */ /* 0x000fe20003f26110 */
[----:B------:R-:W-:-:S12]  /*1660*/  IMAD.MOV.U32 R17, RZ, RZ, -0x1 ;  /* 0xffffffffff117424 */ /* 0x000fd800078e00ff */
[----:B------:R-:W-:Y:S05]  /*1670*/  @P2 BRA P1, `(.L_x_9) ;  /* 0x0000001400fc2947 */ /* 0x000fea0000800000 */
[----:B------:R-:W-:Y:S01]  /*1680*/  IMAD.U32 R3, RZ, RZ, UR9 ;  /* 0x00000009ff037e24 */ /* 0x000fe2000f8e00ff */
[----:B------:R-:W-:Y:S01]  /*1690*/  ISETP.LE.U32.AND P1, PT, R6, UR10, PT ;  /* 0x0000000a06007c0c */ /* 0x000fe2000bf23070 */
[----:B------:R-:W-:Y:S01]  /*16a0*/  UMOV UR5, URZ ;  /* 0x0000003f00057c82 */ /* 0x000fe20008000000 */
[----:B------:R-:W-:Y:S01]  /*16b0*/  UMOV UR4, URZ ;  /* 0x0000003f00047c82 */ /* 0x000fe20008000000 */
[----:B------:R-:W-:Y:S01]  /*16c0*/  UMOV UR11, URZ ;  /* 0x0000003f000b7c82 */ /* 0x000fe20008000000 */
[----:B------:R-:W-:Y:S01]  /*16d0*/  ISETP.GE.U32.AND.EX P1, PT, R3, R7, PT, P1 ;  /* 0x000000070300720c */ /* 0x000fe20003f26110 */
[----:B------:R-:W-:-:S12]  /*16e0*/  UMOV UR6, URZ ;  /* 0x0000003f00067c82 */ /* 0x000fd80008000000 */
[----:B------:R-:W-:Y:S05]  /*16f0*/  @!P1 BRA `(.L_x_10) ;  /* 0x0000001000c89947 */ /* 0x000fea0003800000 */
[----:B------:R-:W-:Y:S02]  /*1700*/  VIADD R7, R9, 0x20 ;  /* 0x0000002009077836 */ /* 0x000fe40000000000 */
[----:B------:R-:W-:Y:S02]  /*1710*/  IMAD.MOV.U32 R3, RZ, RZ, R9 ;  /* 0x000000ffff037224 */ /* 0x000fe400078e0009 */
[----:B-----5:R-:W-:Y:S01]  /*1720*/  IMAD.MOV.U32 R12, RZ, RZ, R8 ;  /* 0x000000ffff0c7224 */ /* 0x020fe200078e0008 */
[----:B------:R-:W-:-:S13]  /*1730*/  ISETP.GE.AND P1, PT, R7, R0, PT ;  /* 0x000000000700720c */ /* 0x000fda0003f26270 */
[----:B------:R-:W1:Y:S01]  /*1740*/  @!P1 LDC.64 R24, c[0x0][0x918] ;  /* 0x00024600ff189b82 */ /* 0x000e620000000a00 */
[----:B------:R-:W-:Y:S01]  /*1750*/  @!P1 VIADD R15, R3, 0x20 ;  /* 0x00000020030f9836 */ /* 0x000fe20000000000 */
[----:B------:R-:W-:Y:S02]  /*1760*/  UIADD3 UR16, UP5, UR16, -0x1, URZ ;  /* 0xffffffff10107890 */ /* 0x000fe4000ffbe03f */
[----:B------:R-:W-:Y:S01]  /*1770*/  UIADD3 UR14, UP6, UR14, -0x1, URZ ;  /* 0xffffffff0e0e7890 */ /* 0x000fe2000ffde03f */
[----:B------:R-:W-:Y:S01]  /*1780*/  BSSY B0, `(.L_x_11) ;  /* 0x0000051000007945 */ /* 0x000fe20003800000 */
[----:B------:R-:W-:Y:S01]  /*1790*/  UIADD3.X UR17, UR17, -0x1, URZ, UP5, !UPT ;  /* 0xffffffff11117890 */ /* 0x000fe2000affe43f */
[----:B-1----:R-:W-:-:S04]  /*17a0*/  @!P1 IMAD.WIDE R24, R15, 0xc, R24 ;  /* 0x0000000c0f189825 */ /* 0x002fc800078e0218 */
[----:B------:R-:W-:Y:S01]  /*17b0*/  IMAD.MOV.U32 R15, RZ, RZ, R10 ;  /* 0x000000ffff0f7224 */ /* 0x000fe200078e000a */
[----:B------:R1:W5:Y:S04]  /*17c0*/  @!P1 LDG.E R8, desc[UR58][R24.64] ;  /* 0x0000003a18089981 */ /* 0x000368000c1e1900 */
[----:B------:R1:W5:Y:S01]  /*17d0*/  @!P1 LDG.E R10, desc[UR58][R24.64+0x4] ;  /* 0x0000043a180a9981 */ /* 0x000362000c1e1900 */
[----:B------:R-:W-:Y:S01]  /*17e0*/  ISETP.GE.AND P1, PT, R3, R0, PT ;  /* 0x000000000300720c */ /* 0x000fe20003f26270 */
[----:B------:R-:W-:Y:S01]  /*17f0*/  UIADD3.X UR15, UR15, -0x1, URZ, UP6, !UPT ;  /* 0xffffffff0f0f7890 */ /* 0x000fe2000b7fe43f */
[----:B------:R-:W-:Y:S01]  /*1800*/  IMAD.MOV.U32 R6, RZ, RZ, RZ ;  /* 0x000000ffff067224 */ /* 0x000fe200078e00ff */
[----:B------:R-:W-:Y:S01]  /*1810*/  UIADD3 UR4, UR8, -0x1, URZ ;  /* 0xffffffff08047890 */ /* 0x000fe2000fffe03f */
[----:B------:R-:W-:Y:S01]  /*1820*/  IMAD.MOV.U32 R2, RZ, RZ, RZ ;  /* 0x000000ffff027224 */ /* 0x000fe200078e00ff */
[----:B------:R-:W-:Y:S01]  /*1830*/  UIADD3 UR5, UR7, -0x1, URZ ;  /* 0xffffffff07057890 */ /* 0x000fe2000fffe03f */
[----:B------:R-:W-:Y:S01]  /*1840*/  IMAD.MOV.U32 R28, RZ, RZ, 0x7fffffff ;  /* 0x7fffffffff1c7424 */ /* 0x000fe200078e00ff */
[----:B------:R-:W-:-:S06]  /*1850*/  MOV R29, RZ ;  /* 0x000000ff001d7202 */ /* 0x000fcc0000000f00 */
[----:B-1----:R-:W-:Y:S05]  /*1860*/  @P1 BRA `(.L_x_12) ;  /* 0x0000000400081947 */ /* 0x002fea0003800000 */
[----:B------:R-:W-:Y:S02]  /*1870*/  PLOP3.LUT P3, PT, PT, PT, UP0, 0x80, 0x0 ;  /* 0x000000000000781c */ /* 0x000fe40003f6f008 */
[C---:B------:R-:W-:Y:S02]  /*1880*/  IADD3 R17, P2, R15.reuse, UR16, RZ ;  /* 0x000000100f117c10 */ /* 0x040fe4000ff5e0ff */
[C---:B------:R-:W-:Y:S02]  /*1890*/  IADD3 R28, P1, R12.reuse, UR14, RZ ;  /* 0x0000000e0c1c7c10 */ /* 0x040fe4000ff3e0ff */
[----:B------:R-:W-:Y:S02]  /*18a0*/  LEA.HI.X.SX32 R18, R15, UR17, 0x1, P2 ;  /* 0x000000110f127c11 */ /* 0x000fe400090f0eff */
[----:B------:R-:W-:-:S05]  /*18b0*/  LEA.HI.X.SX32 R29, R12, UR15, 0x1, P1 ;  /* 0x0000000f0c1d7c11 */ /* 0x000fca00088f0eff */
[----:B------:R-:W-:Y:S05]  /*18c0*/  @!P3 BRA `(.L_x_13) ;  /* 0x000000000030b947 */ /* 0x000fea0003800000 */
[----:B------:R-:W-:Y:S02]  /*18d0*/  ULDC UR6, c[0x0][0x8dc] ;  /* 0x0002370000067ab9 */ /* 0x000fe40000000800 */
[----:B------:R-:W-:-:S05]  /*18e0*/  IADD3 R15, P1, R28, UR6, RZ ;  /* 0x000000061c0f7c10 */ /* 0x000fca000ff3e0ff */
[----:B------:R-:W-:-:S04]  /*18f0*/  IMAD.X R29, RZ, RZ, R29, P1 ;  /* 0x000000ffff1d7224 */ /* 0x000fc800008e061d */
[----:B------:R-:W-:-:S04]  /*1900*/  IMAD.WIDE.U32 R4, R29, UR20, RZ ;  /* 0x000000141d047c25 */ /* 0x000fc8000f8e00ff */
[----:B------:R-:W-:-:S04]  /*1910*/  IMAD.WIDE.U32 R24, P1, R15, UR21, R4 ;  /* 0x000000150f187c25 */ /* 0x000fc8000f820004 */
[----:B------:R-:W-:-:S04]  /*1920*/  IMAD.WIDE.U32 R4, R15, UR20, RZ ;  /* 0x000000140f047c25 */ /* 0x000fc8000f8e00ff */
[----:B------:R-:W-:Y:S01]  /*1930*/  IMAD.X R27, RZ, RZ, RZ, P1 ;  /* 0x000000ffff1b7224 */ /* 0x000fe200008e06ff */
[----:B------:R-:W-:Y:S01]  /*1940*/  IADD3 RZ, P1, R5, R24, RZ ;  /* 0x0000001805ff7210 */ /* 0x000fe20007f3e0ff */
[----:B------:R-:W-:-:S04]  /*1950*/  IMAD.MOV.U32 R26, RZ, RZ, R25 ;  /* 0x000000ffff1a7224 */ /* 0x000fc800078e0019 */
[----:B------:R-:W-:-:S04]  /*1960*/  IMAD.WIDE.U32.X R4, R29, UR21, R26, P1 ;  /* 0x000000151d047c25 */ /* 0x000fc800088e041a */
[----:B------:R-:W-:Y:S02]  /*1970*/  IMAD.MOV.U32 R28, RZ, RZ, R4 ;  /* 0x000000ffff1c7224 */ /* 0x000fe400078e0004 */
[----:B------:R-:W-:-:S07]  /*1980*/  IMAD.MOV.U32 R29, RZ, RZ, R5 ;  /* 0x000000ffff1d7224 */ /* 0x000fce00078e0005 */
.L_x_13:
        /* <DEDUP_REMOVED lines=13> */
.L_x_14:
[----:B------:R-:W-:Y:S02]  /*1a60*/  SHF.R.U64 R5, R28, UR26, R29 ;  /* 0x0000001a1c057c19 */ /* 0x000fe4000800121d */
[----:B------:R-:W-:-:S03]  /*1a70*/  SHF.R.U64 R4, R17, UR30, R18 ;  /* 0x0000001e11047c19 */ /* 0x000fc60008001212 */
[----:B------:R-:W-:Y:S02]  /*1a80*/  VIADD R17, R5, UR4 ;  /* 0x0000000405117c36 */ /* 0x000fe40008000000 */
[----:B------:R-:W-:-:S03]  /*1a90*/  VIADD R18, R4, UR5 ;  /* 0x0000000504127c36 */ /* 0x000fc60008000000 */
[----:B------:R-:W-:Y:S02]  /*1aa0*/  IABS R15, R17 ;  /* 0x00000011000f7213 */ /* 0x000fe40000000000 */
[----:B------:R-:W-:-:S03]  /*1ab0*/  IABS R12, R18 ;  /* 0x00000012000c7213 */ /* 0x000fc60000000000 */
[----:B------:R-:W-:-:S04]  /*1ac0*/  IMAD.HI.U32 R4, R15, UR13, RZ ;  /* 0x0000000d0f047c27 */ /* 0x000fc8000f8e00ff */
[----:B------:R-:W-:-:S04]  /*1ad0*/  IMAD.HI.U32 R5, R12, UR19, RZ ;  /* 0x000000130c057c27 */ /* 0x000fc8000f8e00ff */
[----:B------:R-:W-:Y:S02]  /*1ae0*/  IMAD R4, R4, UR29, R15 ;  /* 0x0000001d04047c24 */ /* 0x000fe4000f8e020f */
[----:B------:R-:W-:Y:S02]  /*1af0*/  IMAD R5, R5, UR31, R12 ;  /* 0x0000001f05057c24 */ /* 0x000fe4000f8e020c */
[----:B------:R-:W-:Y:S01]  /*1b00*/  IMAD.U32 R15, RZ, RZ, UR32 ;  /* 0x00000020ff0f7e24 */ /* 0x000fe2000f8e00ff */
[----:B------:R-:W-:Y:S01]  /*1b10*/  ISETP.LT.U32.AND P1, PT, R4, UR28, PT ;  /* 0x0000001c04007c0c */ /* 0x000fe2000bf21070 */
[----:B------:R-:W-:Y:S01]  /*1b20*/  IMAD.U32 R12, RZ, RZ, UR33 ;  /* 0x00000021ff0c7e24 */ /* 0x000fe2000f8e00ff */
[----:B------:R-:W-:-:S11]  /*1b30*/  ISETP.LT.U32.AND P2, PT, R5, UR27, PT ;  /* 0x0000001b05007c0c */ /* 0x000fd6000bf41070 */
[----:B------:R-:W-:Y:S01]  /*1b40*/  @!P1 VIADD R4, R4, -UR28 ;  /* 0x8000001c04049c36 */ /* 0x000fe20008000000 */
[----:B------:R-:W-:Y:S02]  /*1b50*/  ISETP.GE.AND P1, PT, R18, RZ, PT ;  /* 0x000000ff1200720c */ /* 0x000fe40003f26270 */
[----:B------:R-:W-:Y:S02]  /*1b60*/  @!P2 IADD3 R5, R5, -UR27, RZ ;  /* 0x8000001b0505ac10 */ /* 0x000fe4000fffe0ff */
[----:B------:R-:W-:Y:S02]  /*1b70*/  ISETP.LT.U32.AND P3, PT, R4, UR28, PT ;  /* 0x0000001c04007c0c */ /* 0x000fe4000bf61070 */
[----:B------:R-:W-:Y:S02]  /*1b80*/  ISETP.LT.U32.AND P4, PT, R5, UR27, PT ;  /* 0x0000001b05007c0c */ /* 0x000fe4000bf81070 */
[----:B------:R-:W-:-:S09]  /*1b90*/  ISETP.GE.AND P2, PT, R17, RZ, PT ;  /* 0x000000ff1100720c */ /* 0x000fd20003f46270 */
[----:B------:R-:W-:Y:S01]  /*1ba0*/  @!P3 VIADD R4, R4, -UR28 ;  /* 0x8000001c0404bc36 */ /* 0x000fe20008000000 */
[----:B------:R-:W-:Y:S01]  /*1bb0*/  PLOP3.LUT P3, PT, PT, PT, UP4, 0x80, 0x0 ;  /* 0x000000000000781c */ /* 0x000fe20003f6f048 */
[----:B------:R-:W-:Y:S01]  /*1bc0*/  @!P4 VIADD R5, R5, -UR27 ;  /* 0x8000001b0505cc36 */ /* 0x000fe20008000000 */
[----:B------:R-:W-:Y:S01]  /*1bd0*/  PLOP3.LUT P4, PT, PT, PT, UP2, 0x80, 0x0 ;  /* 0x000000000000781c */ /* 0x000fe20003f8f028 */
[----:B------:R-:W-:Y:S02]  /*1be0*/  @!P2 IMAD.MOV R4, RZ, RZ, -R4 ;  /* 0x000000ffff04a224 */ /* 0x000fe400078e0a04 */
[----:B------:R-:W-:Y:S01]  /*1bf0*/  @!P1 IMAD.MOV R5, RZ, RZ, -R5 ;  /* 0x000000ffff059224 */ /* 0x000fe200078e0a05 */
[----:B------:R-:W-:Y:S02]  /*1c00*/  PLOP3.LUT P1, PT, PT, PT, UP3, 0x80, 0x0 ;  /* 0x000000000000781c */ /* 0x000fe40003f2f038 */
[----:B------:R-:W-:Y:S02]  /*1c10*/  SEL R4, R15, R4, !P3 ;  /* 0x000000040f047207 */ /* 0x000fe40005800000 */
[----:B------:R-:W-:-:S03]  /*1c20*/  SEL R5, R12, R5, !P4 ;  /* 0x000000050c057207 */ /* 0x000fc60006000000 */
[----:B------:R-:W-:Y:S02]  /*1c30*/  IMAD.IADD R28, R17, 0x1, -R4 ;  /* 0x00000001111c7824 */ /* 0x000fe400078e0a04 */
[----:B------:R-:W-:-:S05]  /*1c40*/  IMAD.IADD R5, R18, 0x1, -R5 ;  /* 0x0000000112057824 */ /* 0x000fca00078e0a05 */
[----:B------:R-:W-:Y:S01]  /*1c50*/  SEL R4, R5, R28, !P1 ;  /* 0x0000001c05047207 */ /* 0x000fe20004800000 */
[----:B------:R-:W-:-:S03]  /*1c60*/  IMAD R28, R28, R5, RZ ;  /* 0x000000051c1c7224 */ /* 0x000fc600078e02ff */
[----:B------:R-:W-:Y:S02]  /*1c70*/  SHF.R.S32.HI R5, RZ, 0x1f, R4 ;  /* 0x0000001fff057819 */ /* 0x000fe40000011404 */
[----:B------:R-:W-:-:S07]  /*1c80*/  SHF.R.S32.HI R29, RZ, 0x1f, R28 ;  /* 0x0000001fff1d7819 */ /* 0x000fce000001141c */
.L_x_12:
[----:B------:R-:W-:Y:S05]  /*1c90*/  BSYNC B0 ;  /* 0x0000000000007941 */ /* 0x000fea0003800000 */
.L_x_11:
[----:B------:R-:W1:Y:S01]  /*1ca0*/  SHFL.UP PT, R15, R28, 0x1, RZ ;  /* 0x042000001c0f7989 */ /* 0x000e6200000e00ff */
[C---:B------:R-:W-:Y:S02]  /*1cb0*/  ISETP.NE.AND P2, PT, R9.reuse, RZ, PT ;  /* 0x000000ff0900720c */ /* 0x040fe40003f45270 */
[C---:B------:R-:W-:Y:S01]  /*1cc0*/  ISETP.GE.U32.AND P3, PT, R9.reuse, 0x2, PT ;  /* 0x000000020900780c */ /* 0x040fe20003f66070 */
[----:B------:R-:W2:Y:S01]  /*1cd0*/  SHFL.UP PT, R12, R29, 0x1, RZ ;  /* 0x042000001d0c7989 */ /* 0x000ea200000e00ff */
[C---:B------:R-:W-:Y:S02]  /*1ce0*/  ISETP.GE.U32.AND P4, PT, R9.reuse, 0x4, PT ;  /* 0x000000040900780c */ /* 0x040fe40003f86070 */
[C---:B------:R-:W-:Y:S02]  /*1cf0*/  ISETP.GE.U32.AND P5, PT, R9.reuse, 0x8, PT ;  /* 0x000000080900780c */ /* 0x040fe40003fa6070 */
[----:B------:R-:W-:Y:S02]  /*1d00*/  ISETP.GE.U32.AND P6, PT, R9, 0x10, PT ;  /* 0x000000100900780c */ /* 0x000fe40003fc6070 */
[----:B-1----:R-:W-:-:S02]  /*1d10*/  SEL R15, R15, RZ, P2 ;  /* 0x000000ff0f0f7207 */ /* 0x002fc40001000000 */
[----:B--2---:R-:W-:Y:S02]  /*1d20*/  SEL R12, R12, RZ, P2 ;  /* 0x000000ff0c0c7207 */ /* 0x004fe40001000000 */
[----:B------:R-:W-:-:S05]  /*1d30*/  IADD3 R24, P1, R15, R28, RZ ;  /* 0x0000001c0f187210 */ /* 0x000fca0007f3e0ff */
[----:B------:R-:W-:Y:S01]  /*1d40*/  IMAD.X R17, R12, 0x1, R29, P1 ;  /* 0x000000010c117824 */ /* 0x000fe200008e061d */
[----:B------:R-:W1:Y:S04]  /*1d50*/  SHFL.UP PT, R15, R24, 0x2, RZ ;  /* 0x04400000180f7989 */ /* 0x000e6800000e00ff */
[----:B------:R-:W2:Y:S01]  /*1d60*/  SHFL.UP PT, R12, R17, 0x2, RZ ;  /* 0x04400000110c7989 */ /* 0x000ea200000e00ff */
[----:B-1----:R-:W-:-:S04]  /*1d70*/  SEL R15, R15, RZ, P3 ;  /* 0x000000ff0f0f7207 */ /* 0x002fc80001800000 */
[----:B------:R-:W-:Y:S02]  /*1d80*/  IADD3 R18, P1, R15, R24, RZ ;  /* 0x000000180f127210 */ /* 0x000fe40007f3e0ff */
[----:B--2---:R-:W-:-:S03]  /*1d90*/  SEL R12, R12, RZ, P3 ;  /* 0x000000ff0c0c7207 */ /* 0x004fc60001800000 */
[----:B------:R-:W1:Y:S02]  /*1da0*/  SHFL.UP PT, R15, R18, 0x4, RZ ;  /* 0x04800000120f7989 */ /* 0x000e6400000e00ff */
[----:B------:R-:W-:-:S05]  /*1db0*/  IMAD.X R25, R12, 0x1, R17, P1 ;  /* 0x000000010c197824 */ /* 0x000fca00008e0611 */
        /* <DEDUP_REMOVED lines=15> */
[----:B--2---:R-:W-:-:S05]  /*1eb0*/  SEL R12, R12, RZ, P6 ;  /* 0x000000ff0c0c7207 */ /* 0x004fca0003000000 */
[----:B------:R-:W-:Y:S01]  /*1ec0*/  IMAD.X R17, R12, 0x1, R25, P1 ;  /* 0x000000010c117824 */ /* 0x000fe200008e0619 */
[----:B------:R-:W-:-:S04]  /*1ed0*/  ISETP.GT.U32.AND P1, PT, R15, UR10, PT ;  /* 0x0000000a0f007c0c */ /* 0x000fc8000bf24070 */
[----:B------:R-:W-:-:S13]  /*1ee0*/  ISETP.GT.U32.AND.EX P1, PT, R17, UR9, PT, P1 ;  /* 0x0000000911007c0c */ /* 0x000fda000bf24110 */
[----:B------:R-:W-:-:S04]  /*1ef0*/  VOTE.ANY R12, PT, P1 ;  /* 0x00000000000c7806 */ /* 0x000fc800008e0100 */
[----:B------:R-:W-:-:S13]  /*1f00*/  ISETP.NE.AND P1, PT, R12, RZ, PT ;  /* 0x000000ff0c00720c */ /* 0x000fda0003f25270 */
[----:B------:R-:W-:Y:S05]  /*1f10*/  @P1 BRA `(.L_x_15) ;  /* 0x00000008006c1947 */ /* 0x000fea0003800000 */
[----:B------:R-:W1:Y:S01]  /*1f20*/  LDC R0, c[0x0][0x910] ;  /* 0x00024400ff007b82 */ /* 0x000e620000000800 */
[----:B------:R-:W-:Y:S01]  /*1f30*/  MOV R26, R15 ;  /* 0x0000000f001a7202 */ /* 0x000fe20000000f00 */
[----:B------:R-:W-:Y:S01]  /*1f40*/  IMAD.MOV.U32 R27, RZ, RZ, R17 ;  /* 0x000000ffff1b7224 */ /* 0x000fe200078e0011 */
[----:B------:R-:W-:Y:S01]  /*1f50*/  ULDC UR13, c[0x0][0x8f4] ;  /* 0x00023d00000d7ab9 */ /* 0x000fe20000000800 */
[----:B------:R-:W-:Y:S01]  /*1f60*/  ULDC UR6, c[0x0][0x8dc] ;  /* 0x0002370000067ab9 */ /* 0x000fe20000000800 */
[----:B------:R-:W-:Y:S01]  /*1f70*/  ULDC UR19, c[0x0][0x8d8] ;  /* 0x0002360000137ab9 */ /* 0x000fe20000000800 */
[----:B------:R-:W-:Y:S01]  /*1f80*/  ULDC UR24, c[0x0][0x8f0] ;  /* 0x00023c0000187ab9 */ /* 0x000fe20000000800 */
[----:B------:R-:W-:Y:S01]  /*1f90*/  ULDC.64 UR20, c[0x0][0x8d0] ;  /* 0x0002340000147ab9 */ /* 0x000fe20000000a00 */
[----:B------:R-:W-:-:S05]  /*1fa0*/  ULDC.64 UR22, c[0x0][0x8e8] ;  /* 0x00023a0000167ab9 */ /* 0x000fca0000000a00 */
.L_x_20:
[----:B------:R-:W-:Y:S02]  /*1fb0*/  IMAD.MOV.U32 R3, RZ, RZ, R7 ;  /* 0x000000ffff037224 */ /* 0x000fe400078e0007 */
[----:B------:R-:W-:Y:S02]  /*1fc0*/  VIADD R7, R7, 0x20 ;  /* 0x0000002007077836 */ /* 0x000fe40000000000 */
[----:B-----5:R-:W-:-:S03]  /*1fd0*/  IMAD.MOV.U32 R12, RZ, RZ, R8 ;  /* 0x000000ffff0c7224 */ /* 0x020fc600078e0008 */
[----:B-1----:R-:W-:-:S13]  /*1fe0*/  ISETP.GE.AND P1, PT, R7, R0, PT ;  /* 0x000000000700720c */ /* 0x002fda0003f26270 */
[----:B------:R-:W1:Y:S01]  /*1ff0*/  @!P1 LDC.64 R24, c[0x0][0x918] ;  /* 0x00024600ff189b82 */ /* 0x000e620000000a00 */
[----:B------:R-:W-:Y:S01]  /*2000*/  @!P1 VIADD R15, R3, 0x20 ;  /* 0x00000020030f9836 */ /* 0x000fe20000000000 */
[----:B------:R2:W3:Y:S01]  /*2010*/  SHFL.IDX PT, R2, R27, 0x1f, 0x1f ;  /* 0x03e01f001b027f89 */ /* 0x0004e200000e0000 */
[----:B------:R-:W-:Y:S03]  /*2020*/  BSSY B0, `(.L_x_16) ;  /* 0x0000065000007945 */ /* 0x000fe60003800000 */
[----:B------:R2:W4:Y:S01]  /*2030*/  SHFL.IDX PT, R6, R26, 0x1f, 0x1f ;  /* 0x03e01f001a067f89 */ /* 0x00052200000e0000 */
[----:B-1----:R-:W-:-:S04]  /*2040*/  @!P1 IMAD.WIDE R24, R15, 0xc, R24 ;  /* 0x0000000c0f189825 */ /* 0x002fc800078e0218 */
[----:B------:R-:W-:Y:S01]  /*2050*/  IMAD.MOV.U32 R15, RZ, RZ, R10 ;  /* 0x000000ffff0f7224 */ /* 0x000fe200078e000a */
[----:B------:R2:W5:Y:S04]  /*2060*/  @!P1 LDG.E R8, desc[UR58][R24.64] ;  /* 0x0000003a18089981 */ /* 0x000568000c1e1900 */
[----:B------:R2:W5:Y:S01]  /*2070*/  @!P1 LDG.E R10, desc[UR58][R24.64+0x4] ;  /* 0x0000043a180a9981 */ /* 0x000562000c1e1900 */
[----:B------:R-:W-:Y:S01]  /*2080*/  ISETP.GE.AND P1, PT, R3, R0, PT ;  /* 0x000000000300720c */ /* 0x000fe20003f26270 */
[----:B------:R-:W-:Y:S02]  /*2090*/  IMAD.MOV.U32 R28, RZ, RZ, 0x7fffffff ;  /* 0x7fffffffff1c7424 */ /* 0x000fe400078e00ff */
[----:B------:R-:W-:-:S10]  /*20a0*/  IMAD.MOV.U32 R29, RZ, RZ, RZ ;  /* 0x000000ffff1d7224 */ /* 0x000fd400078e00ff */
[----:B--234-:R-:W-:Y:S05]  /*20b0*/  @P1 BRA `(.L_x_17) ;  /* 0x00000004006c1947 */ /* 0x01cfea0003800000 */
[----:B------:R-:W-:Y:S02]  /*20c0*/  IABS R31, R20 ;  /* 0x00000014001f7213 */ /* 0x000fe40000000000 */
[C---:B------:R-:W-:Y:S02]  /*20d0*/  IADD3 R17, P1, R12.reuse, UR14, RZ ;  /* 0x0000000e0c117c10 */ /* 0x040fe4000ff3e0ff */
[----:B------:R-:W1:Y:S02]  /*20e0*/  I2F.RP R4, R31 ;  /* 0x0000001f00047306 */ /* 0x000e640000209400 */
[----:B------:R-:W-:Y:S02]  /*20f0*/  LEA.HI.X.SX32 R18, R12, UR15, 0x1, P1 ;  /* 0x0000000f0c127c11 */ /* 0x000fe400088f0eff */
[----:B------:R-:W-:-:S04]  /*2100*/  IADD3 R12, P1, R15, UR16, RZ ;  /* 0x000000100f0c7c10 */ /* 0x000fc8000ff3e0ff */
[----:B------:R-:W-:Y:S02]  /*2110*/  LEA.HI.X.SX32 R15, R15, UR17, 0x1, P1 ;  /* 0x000000110f0f7c11 */ /* 0x000fe400088f0eff */
[----:B------:R-:W-:Y:S01]  /*2120*/  PLOP3.LUT P1, PT, PT, PT, UP0, 0x80, 0x0 ;  /* 0x000000000000781c */ /* 0x000fe20003f2f008 */
[----:B-1----:R-:W1:Y:S02]  /*2130*/  MUFU.RCP R4, R4 ;  /* 0x0000000400047308 */ /* 0x002e640000001000 */
[----:B-1----:R-:W-:-:S06]  /*2140*/  VIADD R5, R4, 0xffffffe ;  /* 0x0ffffffe04057836 */ /* 0x002fcc0000000000 */
[----:B------:R-:W1:Y:S02]  /*2150*/  F2I.FTZ.U32.TRUNC.NTZ R33, R5 ;  /* 0x0000000500217305 */ /* 0x000e64000021f000 */
[----:B-1----:R-:W-:Y:S02]  /*2160*/  IMAD.MOV R28, RZ, RZ, -R33 ;  /* 0x000000ffff1c7224 */ /* 0x002fe400078e0a21 */
[----:B------:R-:W-:Y:S05]  /*2170*/  @!P1 BRA `(.L_x_18) ;  /* 0x00000000002c9947 */ /* 0x000fea0003800000 */
        /* <DEDUP_REMOVED lines=9> */
[----:B------:R-:W-:Y:S01]  /*2210*/  IMAD.MOV.U32 R18, RZ, RZ, R5 ;  /* 0x000000ffff127224 */ /* 0x000fe200078e0005 */
[----:B------:R-:W-:-:S07]  /*2220*/  MOV R17, R4 ;  /* 0x0000000400117202 */ /* 0x000fce0000000f00 */
.L_x_18:
        /* <DEDUP_REMOVED lines=12> */
.L_x_19:
[----:B------:R-:W-:Y:S01]  /*22f0*/  SHF.R.U64 R12, R12, UR24, R15 ;  /* 0x000000180c0c7c19 */ /* 0x000fe2000800120f */
[----:B------:R-:W-:Y:S01]  /*2300*/  IMAD.MOV.U32 R4, RZ, RZ, R28 ;  /* 0x000000ffff047224 */ /* 0x000fe200078e001c */
[----:B------:R-:W-:Y:S02]  /*2310*/  IABS R5, R20 ;  /* 0x0000001400057213 */ /* 0x000fe40000000000 */
[----:B------:R-:W-:Y:S01]  /*2320*/  SHF.R.U64 R17, R17, UR19, R18 ;  /* 0x0000001311117c19 */ /* 0x000fe20008001212 */
[----:B------:R-:W-:Y:S01]  /*2330*/  VIADD R15, R12, UR5 ;  /* 0x000000050c0f7c36 */ /* 0x000fe20008000000 */
[----:B------:R-:W-:Y:S01]  /*2340*/  IABS R28, R11 ;  /* 0x0000000b001c7213 */ /* 0x000fe20000000000 */
[----:B------:R-:W-:Y:S02]  /*2350*/  IMAD R12, R4, R31, RZ ;  /* 0x0000001f040c7224 */ /* 0x000fe400078e02ff */
[----:B------:R-:W-:Y:S01]  /*2360*/  IMAD.MOV R25, RZ, RZ, -R5 ;  /* 0x000000ffff197224 */ /* 0x000fe200078e0a05 */
[----:B------:R-:W-:Y:S01]  /*2370*/  IABS R24, R15 ;  /* 0x0000000f00187213 */ /* 0x000fe20000000000 */
[----:B------:R-:W-:-:S02]  /*2380*/  IMAD.MOV.U32 R4, RZ, RZ, RZ ;  /* 0x000000ffff047224 */ /* 0x000fc400078e00ff */
[----:B------:R-:W-:Y:S02]  /*2390*/  IMAD.MOV.U32 R5, RZ, RZ, R33 ;  /* 0x000000ffff057224 */ /* 0x000fe400078e0021 */
[----:B------:R-:W-:Y:S02]  /*23a0*/  VIADD R18, R17, UR4 ;  /* 0x0000000411127c36 */ /* 0x000fe40008000000 */
[----:B------:R-:W-:-:S04]  /*23b0*/  IMAD.HI.U32 R4, R33, R12, R4 ;  /* 0x0000000c21047227 */ /* 0x000fc800078e0004 */
[----:B------:R-:W-:Y:S01]  /*23c0*/  IMAD.MOV.U32 R5, RZ, RZ, R24 ;  /* 0x000000ffff057224 */ /* 0x000fe200078e0018 */
[----:B------:R-:W-:Y:S01]  /*23d0*/  IABS R24, R11 ;  /* 0x0000000b00187213 */ /* 0x000fe20000000000 */
[----:B------:R-:W-:Y:S02]  /*23e0*/  IMAD.MOV.U32 R12, RZ, RZ, R25 ;  /* 0x000000ffff0c7224 */ /* 0x000fe400078e0019 */
[----:B------:R-:W-:Y:S01]  /*23f0*/  IMAD.HI.U32 R4, R4, R5, RZ ;  /* 0x0000000504047227 */ /* 0x000fe200078e00ff */
[----:B------:R-:W1:Y:S03]  /*2400*/  I2F.RP R25, R24 ;  /* 0x0000001800197306 */ /* 0x000e660000209400 */
[----:B------:R-:W-:-:S05]  /*2410*/  IMAD R12, R4, R12, R5 ;  /* 0x0000000c040c7224 */ /* 0x000fca00078e0205 */
[----:B------:R-:W-:Y:S01]  /*2420*/  ISETP.GT.U32.AND P1, PT, R31, R12, PT ;  /* 0x0000000c1f00720c */ /* 0x000fe20003f24070 */
[----:B-1----:R-:W1:-:S12]  /*2430*/  MUFU.RCP R25, R25 ;  /* 0x0000001900197308 */ /* 0x002e580000001000 */
[----:B------:R-:W-:Y:S01]  /*2440*/  @!P1 IADD3 R12, R12, -R31, RZ ;  /* 0x8000001f0c0c9210 */ /* 0x000fe20007ffe0ff */
[----:B-1----:R-:W-:-:S04]  /*2450*/  VIADD R4, R25, 0xffffffe ;  /* 0x0ffffffe19047836 */ /* 0x002fc80000000000 */
[----:B------:R1:W2:Y:S02]  /*2460*/  F2I.FTZ.U32.TRUNC.NTZ R5, R4 ;  /* 0x0000000400057305 */ /* 0x0002a4000021f000 */
[----:B-1----:R-:W-:Y:S02]  /*2470*/  IMAD.MOV.U32 R4, RZ, RZ, RZ ;  /* 0x000000ffff047224 */ /* 0x002fe400078e00ff */
[----:B--2---:R-:W-:-:S04]  /*2480*/  IMAD.MOV R27, RZ, RZ, -R5 ;  /* 0x000000ffff1b7224 */ /* 0x004fc800078e0a05 */
[----:B------:R-:W-:Y:S01]  /*2490*/  IMAD R17, R27, R24, RZ ;  /* 0x000000181b117224 */ /* 0x000fe200078e02ff */
[----:B------:R-:W-:-:S03]  /*24a0*/  IABS R27, R18 ;  /* 0x00000012001b7213 */ /* 0x000fc60000000000 */
[----:B------:R-:W-:-:S04]  /*24b0*/  IMAD.HI.U32 R26, R5, R17, R4 ;  /* 0x00000011051a7227 */ /* 0x000fc800078e0004 */
[----:B------:R-:W-:Y:S02]  /*24c0*/  IMAD.MOV.U32 R5, RZ, RZ, R27 ;  /* 0x000000ffff057224 */ /* 0x000fe400078e001b */
[----:B------:R-:W-:Y:S02]  /*24d0*/  IMAD.MOV R17, RZ, RZ, -R28 ;  /* 0x000000ffff117224 */ /* 0x000fe400078e0a1c */
[----:B------:R-:W-:-:S04]  /*24e0*/  IMAD.HI.U32 R4, R26, R5, RZ ;  /* 0x000000051a047227 */ /* 0x000fc800078e00ff */
[----:B------:R-:W-:-:S05]  /*24f0*/  IMAD R5, R4, R17, R5 ;  /* 0x0000001104057224 */ /* 0x000fca00078e0205 */
[----:B------:R-:W-:-:S13]  /*2500*/  ISETP.GT.U32.AND P1, PT, R24, R5, PT ;  /* 0x000000051800720c */ /* 0x000fda0003f24070 */
[----:B------:R-:W-:Y:S01]  /*2510*/  @!P1 IMAD.IADD R5, R5, 0x1, -R24 ;  /* 0x0000000105059824 */ /* 0x000fe200078e0a18 */
[----:B------:R-:W-:-:S13]  /*2520*/  ISETP.GT.U32.AND P1, PT, R31, R12, PT ;  /* 0x0000000c1f00720c */ /* 0x000fda0003f24070 */
[----:B------:R-:W-:Y:S01]  /*2530*/  @!P1 IMAD.IADD R12, R12, 0x1, -R31 ;  /* 0x000000010c0c9824 */ /* 0x000fe200078e0a1f */
[----:B------:R-:W-:-:S03]  /*2540*/  ISETP.GT.U32.AND P1, PT, R24, R5, PT ;  /* 0x000000051800720c */ /* 0x000fc60003f24070 */
[----:B------:R-:W-:-:S10]  /*2550*/  IMAD.MOV.U32 R4, RZ, RZ, R12 ;  /* 0x000000ffff047224 */ /* 0x000fd400078e000c */
[----:B------:R-:W-:Y:S01]  /*2560*/  @!P1 IMAD.IADD R5, R5, 0x1, -R24 ;  /* 0x0000000105059824 */ /* 0x000fe200078e0a18 */
[----:B------:R-:W-:-:S13]  /*2570*/  ISETP.GE.AND P1, PT, R15, RZ, PT ;  /* 0x000000ff0f00720c */ /* 0x000fda0003f26270 */
[----:B------:R-:W-:Y:S01]  /*2580*/  @!P1 IMAD.MOV R4, RZ, RZ, -R4 ;  /* 0x000000ffff049224 */ /* 0x000fe200078e0a04 */
[----:B------:R-:W-:-:S13]  /*2590*/  ISETP.GE.AND P1, PT, R18, RZ, PT ;  /* 0x000000ff1200720c */ /* 0x000fda0003f26270 */
[----:B------:R-:W-:Y:S01]  /*25a0*/  @!P1 IMAD.MOV R5, RZ, RZ, -R5 ;  /* 0x000000ffff059224 */ /* 0x000fe200078e0a05 */
[----:B------:R-:W-:-:S13]  /*25b0*/  ISETP.NE.AND P1, PT, RZ, UR7, PT ;  /* 0x00000007ff007c0c */ /* 0x000fda000bf25270 */
[----:B------:R-:W-:Y:S02]  /*25c0*/  @!P1 LOP3.LUT R4, RZ, UR7, RZ, 0x33, !PT ;  /* 0x00000007ff049c12 */ /* 0x000fe4000f8e33ff */
[----:B------:R-:W-:-:S03]  /*25d0*/  ISETP.NE.AND P1, PT, RZ, UR8, PT ;  /* 0x00000008ff007c0c */ /* 0x000fc6000bf25270 */
[----:B------:R-:W-:-:S10]  /*25e0*/  IMAD.IADD R4, R15, 0x1, -R4 ;  /* 0x000000010f047824 */ /* 0x000fd400078e0a04 */
[----:B------:R-:W-:Y:S02]  /*25f0*/  @!P1 LOP3.LUT R5, RZ, UR8, RZ, 0x33, !PT ;  /* 0x00000008ff059c12 */ /* 0x000fe4000f8e33ff */
[----:B------:R-:W-:Y:S02]  /*2600*/  PLOP3.LUT P1, PT, PT, PT, UP3, 0x80, 0x0 ;  /* 0x000000000000781c */ /* 0x000fe40003f2f038 */
[----:B------:R-:W-:-:S04]  /*2610*/  IADD3 R5, -R5, R18, RZ ;  /* 0x0000001205057210 */ /* 0x000fc80007ffe1ff */
[CC--:B------:R-:W-:Y:S01]  /*2620*/  SEL R15, R4.reuse, R5.reuse, !P1 ;  /* 0x00000005040f7207 */ /* 0x0c0fe20004800000 */
[----:B------:R-:W-:-:S03]  /*2630*/  IMAD R28, R4, R5, RZ ;  /* 0x00000005041c7224 */ /* 0x000fc600078e02ff */
[--C-:B------:R-:W-:Y:S01]  /*2640*/  SHF.R.S32.HI R5, RZ, 0x1f, R15.reuse ;  /* 0x0000001fff057819 */ /* 0x100fe2000001140f */
[----:B------:R-:W-:Y:S01]  /*2650*/  IMAD.MOV.U32 R4, RZ, RZ, R15 ;  /* 0x000000ffff047224 */ /* 0x000fe200078e000f */
[----:B------:R-:W-:-:S07]  /*2660*/  SHF.R.S32.HI R29, RZ, 0x1f, R28 ;  /* 0x0000001fff1d7819 */ /* 0x000fce000001141c */
.L_x_17:
[----:B------:R-:W-:Y:S05]  /*2670*/  BSYNC B0 ;  /* 0x0000000000007941 */ /* 0x000fea0003800000 */
.L_x_16:
[----:B------:R-:W1:Y:S04]  /*2680*/  SHFL.UP PT, R15, R28, 0x1, RZ ;  /* 0x042000001c0f7989 */ /* 0x000e6800000e00ff */
[----:B------:R-:W2:Y:S01]  /*2690*/  SHFL.UP PT, R12, R29, 0x1, RZ ;  /* 0x042000001d0c7989 */ /* 0x000ea200000e00ff */
[----:B-1----:R-:W-:Y:S02]  /*26a0*/  SEL R15, R15, RZ, P2 ;  /* 0x000000ff0f0f7207 */ /* 0x002fe40001000000 */
[----:B--2---:R-:W-:Y:S02]  /*26b0*/  SEL R12, R12, RZ, P2 ;  /* 0x000000ff0c0c7207 */ /* 0x004fe40001000000 */
[----:B------:R-:W-:-:S05]  /*26c0*/  IADD3 R18, P1, R15, R28, RZ ;  /* 0x0000001c0f127210 */ /* 0x000fca0007f3e0ff */
[----:B------:R-:W-:Y:S01]  /*26d0*/  IMAD.X R25, R12, 0x1, R29, P1 ;  /* 0x000000010c197824 */ /* 0x000fe200008e061d */
        /* <DEDUP_REMOVED lines=24> */
[----:B------:R-:W-:-:S05]  /*2860*/  IADD3 R26, P1, R15, R6, RZ ;  /* 0x000000060f1a7210 */ /* 0x000fca0007f3e0ff */
[----:B------:R-:W-:Y:S01]  /*2870*/  IMAD.X R27, R17, 0x1, R2, P1 ;  /* 0x00000001111b7824 */ /* 0x000fe200008e0602 */
[----:B------:R-:W-:-:S04]  /*2880*/  ISETP.GT.U32.AND P1, PT, R26, UR10, PT ;  /* 0x0000000a1a007c0c */ /* 0x000fc8000bf24070 */
[----:B------:R-:W-:-:S13]  /*2890*/  ISETP.GT.U32.AND.EX P1, PT, R27, UR9, PT, P1 ;  /* 0x000000091b007c0c */ /* 0x000fda000bf24110 */
[----:B------:R-:W-:-:S04]  /*28a0*/  VOTE.ANY R12, PT, P1 ;  /* 0x00000000000c7806 */ /* 0x000fc800008e0100 */
[----:B------:R-:W-:-:S13]  /*28b0*/  ISETP.NE.AND P1, PT, R12, RZ, PT ;  /* 0x000000ff0c00720c */ /* 0x000fda0003f25270 */
[----:B------:R-:W-:Y:S05]  /*28c0*/  @!P1 BRA `(.L_x_20) ;  /* 0xfffffff400b89947 */ /* 0x000fea000383ffff */
.L_x_15:
[----:B------:R-:W1:Y:S08]  /*28d0*/  BREV R12, R12 ;  /* 0x0000000c000c7301 */ /* 0x000e700000000000 */
[----:B-1----:R-:W1:Y:S02]  /*28e0*/  FLO.U32.SH R7, R12 ;  /* 0x0000000c00077300 */ /* 0x002e6400000e0400 */
[----:B-1----:R-:W1:Y:S02]  /*28f0*/  SHFL.IDX PT, R3, R3, R7, 0x1f ;  /* 0x00001f0703037589 */ /* 0x002e6400000e0000 */
[----:B-1----:R-:W-:-:S13]  /*2900*/  R2UR UR6, R3 ;  /* 0x00000000030672ca */ /* 0x002fda00000e0000 */
[----:B------:R-:W-:-:S05]  /*2910*/  VIADD R27, R9, UR6 ;  /* 0x00000006091b7c36 */ /* 0x000fca0008000000 */
[----:B------:R-:W-:-:S13]  /*2920*/  ISETP.GE.AND P1, PT, R27, R0, PT ;  /* 0x000000001b00720c */ /* 0x000fda0003f26270 */
[----:B------:R-:W1:Y:S02]  /*2930*/  @!P1 LDC.64 R24, c[0x0][0x918] ;  /* 0x00024600ff189b82 */ /* 0x000e640000000a00 */
[----:B-1----:R-:W-:-:S05]  /*2940*/  @!P1 IMAD.WIDE R24, R27, 0xc, R24 ;  /* 0x0000000c1b189825 */ /* 0x002fca00078e0218 */
[----:B-----5:R1:W5:Y:S04]  /*2950*/  @!P1 LDG.E R8, desc[UR58][R24.64] ;  /* 0x0000003a18089981 */ /* 0x020368000c1e1900 */
[----:B------:R1:W5:Y:S01]  /*2960*/  @!P1 LDG.E R10, desc[UR58][R24.64+0x4] ;  /* 0x0000043a180a9981 */ /* 0x000362000c1e1900 */
[----:B------:R-:W-:-:S03]  /*2970*/  IADD3 R18, P1, P2, R15, R6, -R28 ;  /* 0x000000060f127210 */ /* 0x000fc60007a3e81c */
[----:B------:R-:W-:Y:S01]  /*2980*/  SHFL.IDX PT, R6, R28, R7, 0x1f ;  /* 0x00001f071c067589 */ /* 0x000fe200000e0000 */
[----:B------:R-:W-:-:S03]  /*2990*/  IADD3.X R26, R17, R2, ~R29, P1, P2 ;  /* 0x00000002111a7210 */ /* 0x000fc60000fe4c1d */
[----:B------:R-:W2:Y:S04]  /*29a0*/  SHFL.IDX PT, R18, R18, R7, 0x1f ;  /* 0x00001f0712127589 */ /* 0x000ea800000e0000 */
[----:B------:R-:W3:Y:S04]  /*29b0*/  SHFL.IDX PT, R26, R26, R7, 0x1f ;  /* 0x00001f071a1a7589 */ /* 0x000ee800000e0000 */
[----:B------:R-:W4:Y:S04]  /*29c0*/  SHFL.IDX PT, R2, R29, R7, 0x1f ;  /* 0x00001f071d027589 */ /* 0x000f2800000e0000 */
[----:B------:R-:W1:Y:S04]  /*29d0*/  SHFL.IDX PT, R5, R5, R7, 0x1f ;  /* 0x00001f0705057589 */ /* 0x000e6800000e0000 */
[----:B------:R4:W1:Y:S01]  /*29e0*/  SHFL.IDX PT, R4, R4, R7, 0x1f ;  /* 0x00001f0704047589 */ /* 0x00086200000e0000 */
[----:B--2---:R-:W-:-:S02]  /*29f0*/  R2UR UR5, R18 ;  /* 0x00000000120572ca */ /* 0x004fc400000e0000 */
[----:B---3--:R-:W-:Y:S01]  /*2a00*/  R2UR UR4, R26 ;  /* 0x000000001a0472ca */ /* 0x008fe200000e0000 */
[----:B----4-:R-:W-:-:S14]  /*2a10*/  IMAD.MOV.U32 R7, RZ, RZ, R2 ;  /* 0x000000ffff077224 */ /* 0x010fdc00078e0002 */
.L_x_10:
[----:B------:R-:W-:Y:S01]  /*2a20*/  ISETP.LE.AND P1, PT, R0, UR6, PT ;  /* 0x0000000600007c0c */ /* 0x000fe2000bf23270 */
[----:B------:R-:W-:Y:S02]  /*2a30*/  IMAD.MOV.U32 R17, RZ, RZ, -0x1 ;  /* 0xffffffffff117424 */ /* 0x000fe400078e00ff */
[----:B------:R-:W-:-:S10]  /*2a40*/  IMAD.MOV.U32 R18, RZ, RZ, -0x1 ;  /* 0xffffffffff127424 */ /* 0x000fd400078e00ff */
[----:B------:R-:W-:Y:S05]  /*2a50*/  @P1 BRA `(.L_x_9) ;  /* 0x0000000400041947 */ /* 0x000fea0003800000 */
[----:B------:R-:W-:Y:S01]  /*2a60*/  UIADD3 UR15, UP2, -UR5, UR10, URZ ;  /* 0x0000000a050f7290 */ /* 0x000fe2000ff5e13f */
[----:B------:R-:W2:Y:S01]  /*2a70*/  S2UR UR19, SR_CTAID.Y ;  /* 0x00000000001379c3 */ /* 0x000ea20000002600 */
[----:B------:R-:W-:Y:S01]  /*2a80*/  ULDC UR17, c[0x0][0x8c0] ;  /* 0x0002300000117ab9 */ /* 0x000fe20000000800 */
[----:B------:R-:W-:Y:S01]  /*2a90*/  ULDC UR21, c[0x0][0x8b0] ;  /* 0x00022c0000157ab9 */ /* 0x000fe20000000800 */
[----:B------:R-:W-:Y:S01]  /*2aa0*/  UIADD3.X UR11, ~UR4, UR9, URZ, UP2, !UPT ;  /* 0x00000009040b7290 */ /* 0x000fe200097fe53f */
[--C-:B-1----:R-:W-:Y:S01]  /*2ab0*/  SHF.R.U32.HI R25, RZ, UR21, R5.reuse ;  /* 0x00000015ff197c19 */ /* 0x102fe20008011605 */
[----:B------:R-:W-:Y:S01]  /*2ac0*/  ULDC UR20, c[0x0][0x904] ;  /* 0x0002410000147ab9 */ /* 0x000fe20000000800 */
[----:B------:R-:W-:Y:S01]  /*2ad0*/  ULDC UR13, c[0x0][0x8a8] ;  /* 0x00022a00000d7ab9 */ /* 0x000fe20000000800 */
[----:B------:R-:W-:Y:S01]  /*2ae0*/  USHF.R.U32.HI UR16, URZ, UR17, UR11 ;  /* 0x000000113f107299 */ /* 0x000fe2000801160b */
[----:B------:R-:W-:Y:S01]  /*2af0*/  SHF.R.U64 R24, R4, UR21, R5 ;  /* 0x0000001504187c19 */ /* 0x000fe20008001205 */
[----:B------:R-:W-:-:S02]  /*2b00*/  USHF.R.U64 UR15, UR15, UR17, UR11 ;  /* 0x000000110f0f7299 */ /* 0x000fc4000800120b */
[----:B------:R-:W-:Y:S02]  /*2b10*/  USHF.R.U32.HI UR14, URZ, UR21, UR16 ;  /* 0x000000153f0e7299 */ /* 0x000fe40008011610 */
[----:B------:R-:W-:Y:S02]  /*2b20*/  UIADD3 UR13, UR13, -0x1, URZ ;  /* 0xffffffff0d0d7890 */ /* 0x000fe4000fffe03f */
[----:B------:R-:W-:Y:S02]  /*2b30*/  USHF.R.U32.HI UR22, URZ, UR20, UR14 ;  /* 0x000000143f167299 */ /* 0x000fe4000801160e */
[----:B------:R-:W-:Y:S02]  /*2b40*/  USHF.R.U64 UR16, UR15, UR21, UR16 ;  /* 0x000000150f107299 */ /* 0x000fe40008001210 */
[----:B------:R-:W-:Y:S02]  /*2b50*/  ULOP3.LUT UR15, UR15, UR13, URZ, 0xc0, !UPT ;  /* 0x0000000d0f0f7292 */ /* 0x000fe4000f8ec03f */
[----:B------:R-:W-:Y:S01]  /*2b60*/  LOP3.LUT R0, R25, UR22, RZ, 0xfc, !PT ;  /* 0x0000001619007c12 */ /* 0x000fe2000f8efcff */
[----:B------:R-:W-:-:S02]  /*2b70*/  USHF.R.U64 UR14, UR16, UR20, UR14 ;  /* 0x00000014100e7299 */ /* 0x000fc4000800120e */
[----:B--2---:R-:W-:Y:S01]  /*2b80*/  USEL UR11, UR40, UR19, !UP3 ;  /* 0x00000013280b7287 */ /* 0x004fe2000d800000 */
[----:B------:R-:W-:-:S13]  /*2b90*/  ISETP.NE.U32.AND P1, PT, R0, RZ, PT ;  /* 0x000000ff0000720c */ /* 0x000fda0003f25070 */
[----:B------:R-:W-:Y:S05]  /*2ba0*/  @!P1 BRA `(.L_x_21) ;  /* 0x0000000000149947 */ /* 0x000fea0003800000 */
[----:B------:R-:W-:-:S07]  /*2bb0*/  MOV R12, 0x2bd0 ;  /* 0x00002bd0000c7802 */ /* 0x000fce0000000f00 */
[----:B-----5:R-:W-:Y:S05]  /*2bc0*/  CALL.REL.NOINC `($__internal_0_$__cuda_sm20_div_u64) ;  /* 0x000000c800947944 */ /* 0x020fea0003c00000 */
[----:B------:R-:W-:-:S04]  /*2bd0*/  IMAD.MOV R12, RZ, RZ, -R0 ;  /* 0x000000ffff0c7224 */ /* 0x000fc800078e0a00 */
[----:B------:R-:W-:Y:S01]  /*2be0*/  IMAD R12, R24, R12, UR14 ;  /* 0x0000000e180c7e24 */ /* 0x000fe2000f8e020c */
[----:B------:R-:W-:Y:S06]  /*2bf0*/  BRA `(.L_x_22) ;  /* 0x0000000000507947 */ /* 0x000fec0003800000 */
.L_x_21:
[----:B------:R-:W1:Y:S01]  /*2c00*/  I2F.U32.RP R0, R24 ;  /* 0x0000001800007306 */ /* 0x000e620000209000 */
[----:B------:R-:W-:-:S07]  /*2c10*/  ISETP.NE.U32.AND P3, PT, R24, RZ, PT ;  /* 0x000000ff1800720c */ /* 0x000fce0003f65070 */
[----:B-1----:R-:W1:Y:S02]  /*2c20*/  MUFU.RCP R0, R0 ;  /* 0x0000000000007308 */ /* 0x002e640000001000 */
[----:B-1----:R-:W-:-:S06]  /*2c30*/  VIADD R2, R0, 0xffffffe ;  /* 0x0ffffffe00027836 */ /* 0x002fcc0000000000 */
[----:B------:R1:W2:Y:S02]  /*2c40*/  F2I.FTZ.U32.TRUNC.NTZ R3, R2 ;  /* 0x0000000200037305 */ /* 0x0002a4000021f000 */
[----:B-1----:R-:W-:Y:S01]  /*2c50*/  IMAD.MOV.U32 R2, RZ, RZ, RZ ;  /* 0x000000ffff027224 */ /* 0x002fe200078e00ff */
[----:B--2---:R-:W-:-:S05]  /*2c60*/  IADD3 R15, RZ, -R3, RZ ;  /* 0x80000003ff0f7210 */ /* 0x004fca0007ffe0ff */
[----:B------:R-:W-:-:S04]  /*2c70*/  IMAD R15, R15, R24, RZ ;  /* 0x000000180f0f7224 */ /* 0x000fc800078e02ff */
[----:B------:R-:W-:-:S06]  /*2c80*/  IMAD.HI.U32 R3, R3, R15, R2 ;  /* 0x0000000f03037227 */ /* 0x000fcc00078e0002 */
[----:B------:R-:W-:-:S04]  /*2c90*/  IMAD.HI.U32 R0, R3, UR14, RZ ;  /* 0x0000000e03007c27 */ /* 0x000fc8000f8e00ff */
[----:B------:R-:W-:-:S04]  /*2ca0*/  IMAD.MOV R3, RZ, RZ, -R0 ;  /* 0x000000ffff037224 */ /* 0x000fc800078e0a00 */
[----:B------:R-:W-:-:S05]  /*2cb0*/  IMAD R3, R24, R3, UR14 ;  /* 0x0000000e18037e24 */ /* 0x000fca000f8e0203 */
[----:B------:R-:W-:-:S13]  /*2cc0*/  ISETP.GE.U32.AND P1, PT, R3, R24, PT ;  /* 0x000000180300720c */ /* 0x000fda0003f26070 */
[----:B------:R-:W-:Y:S02]  /*2cd0*/  @P1 IMAD.IADD R3, R3, 0x1, -R24 ;  /* 0x0000000103031824 */ /* 0x000fe400078e0a18 */
[----:B------:R-:W-:-:S03]  /*2ce0*/  @P1 VIADD R0, R0, 0x1 ;  /* 0x0000000100001836 */ /* 0x000fc60000000000 */
[----:B------:R-:W-:-:S13]  /*2cf0*/  ISETP.GE.U32.AND P2, PT, R3, R24, PT ;  /* 0x000000180300720c */ /* 0x000fda0003f46070 */
[----:B------:R-:W-:Y:S01]  /*2d00*/  @P2 VIADD R0, R0, 0x1 ;  /* 0x0000000100002836 */ /* 0x000fe20000000000 */
[----:B------:R-:W-:-:S05]  /*2d10*/  @!P3 LOP3.LUT R0, RZ, R24, RZ, 0x33, !PT ;  /* 0x00000018ff00b212 */ /* 0x000fca00078e33ff */
[----:B------:R-:W-:-:S04]  /*2d20*/  IMAD.MOV R12, RZ, RZ, -R0 ;  /* 0x000000ffff0c7224 */ /* 0x000fc800078e0a00 */
[----:B------:R-:W-:-:S07]  /*2d30*/  IMAD R12, R24, R12, UR14 ;  /* 0x0000000e180c7e24 */ /* 0x000fce000f8e020c */
.L_x_22:
[----:B------:R-:W1:Y:S01]  /*2d40*/  LDC R15, c[0x0][0x8a8] ;  /* 0x00022a00ff0f7b82 */ /* 0x000e620000000800 */
[----:B------:R-:W-:Y:S01]  /*2d50*/  ULDC UR14, c[0x0][0x904] ;  /* 0x00024100000e7ab9 */ /* 0x000fe20000000800 */
[----:B------:R-:W-:Y:S01]  /*2d60*/  UMOV UR13, 0xffffffff ;  /* 0xffffffff000d7882 */ /* 0x000fe20000000000 */
[----:B------:R-:W-:Y:S01]  /*2d70*/  PLOP3.LUT P1, PT, PT, PT, UP3, 0x80, 0x0 ;  /* 0x000000000000781c */ /* 0x000fe20003f2f038 */
[----:B------:R-:W-:-:S04]  /*2d80*/  USHF.L.U32 UR13, UR13, UR14, URZ ;  /* 0x0000000e0d0d7299 */ /* 0x000fc8000800063f */
[----:B------:R-:W2:Y:S02]  /*2d90*/  LDC R17, c[0x0][0x8b8] ;  /* 0x00022e00ff117b82 */ /* 0x000ea40000000800 */
[----:B------:R-:W-:Y:S01]  /*2da0*/  LOP3.LUT R2, RZ, UR13, RZ, 0x33, !PT ;  /* 0x0000000dff027c12 */ /* 0x000fe2000f8e33ff */
[----:B------:R-:W-:Y:S02]  /*2db0*/  UMOV UR13, 0x1 ;  /* 0x00000001000d7882 */ /* 0x000fe40000000000 */
[----:B------:R-:W-:Y:S01]  /*2dc0*/  USHF.L.U32 UR13, UR13, UR14, URZ ;  /* 0x0000000e0d0d7299 */ /* 0x000fe2000800063f */
[----:B------:R-:W-:Y:S02]  /*2dd0*/  LOP3.LUT R3, R2, UR16, RZ, 0xc0, !PT ;  /* 0x0000001002037c12 */ /* 0x000fe4000f8ec0ff */
[----:B------:R-:W-:Y:S02]  /*2de0*/  @P1 IMAD.U32 R18, RZ, RZ, UR6 ;  /* 0x00000006ff121e24 */ /* 0x000fe4000f8e00ff */
[----:B------:R-:W-:-:S02]  /*2df0*/  @!P1 IMAD.U32 R18, RZ, RZ, UR6 ;  /* 0x00000006ff129e24 */ /* 0x000fc4000f8e00ff */
[----:B------:R-:W-:Y:S02]  /*2e00*/  IMAD R0, R0, UR13, R3 ;  /* 0x0000000d00007c24 */ /* 0x000fe4000f8e0203 */
[----:B-1----:R-:W-:-:S04]  /*2e10*/  IMAD R12, R12, R15, UR15 ;  /* 0x0000000f0c0c7e24 */ /* 0x002fc8000f8e020f */
[----:B------:R-:W-:Y:S02]  /*2e20*/  @P1 IMAD.MOV.U32 R16, RZ, RZ, R12 ;  /* 0x000000ffff101224 */ /* 0x000fe400078e000c */
[----:B--2---:R-:W-:Y:S01]  /*2e30*/  IMAD R17, R0, R17, UR11 ;  /* 0x0000000b00117e24 */ /* 0x004fe2000f8e0211 */
[----:B------:R-:W-:-:S03]  /*2e40*/  UMOV UR11, 0x1 ;  /* 0x00000001000b7882 */ /* 0x000fc60000000000 */
[----:B------:R-:W-:Y:S02]  /*2e50*/  @!P1 IMAD.MOV.U32 R16, RZ, RZ, R17 ;  /* 0x000000ffff109224 */ /* 0x000fe400078e0011 */
[----:B------:R-:W-:-:S07]  /*2e60*/  @!P1 IMAD.MOV.U32 R17, RZ, RZ, R12 ;  /* 0x000000ffff119224 */ /* 0x000fce00078e000c */
.L_x_9:
[----:B------:R-:W-:-:S13]  /*2e70*/  ISETP.NE.AND P1, PT, RZ, UR11, PT ;  /* 0x0000000bff007c0c */ /* 0x000fda000bf25270 */
[----:B------:R-:W-:Y:S05]  /*2e80*/  @!P1 EXIT ;  /* 0x000000000000994d */ /* 0x000fea0003800000 */
[----:B-1----:R-:W1:Y:S02]  /*2e90*/  LDC.64 R24, c[0x0][0x290] ;  /* 0x0000a400ff187b82 */ /* 0x002e640000000a00 */
[----:B-1----:R-:W-:-:S05]  /*2ea0*/  IMAD.WIDE R24, R18, 0xc, R24 ;  /* 0x0000000c12187825 */ /* 0x002fca00078e0218 */
[----:B------:R1:W5:Y:S04]  /*2eb0*/  LDG.E R2, desc[UR58][R24.64] ;  /* 0x0000003a18027981 */ /* 0x000368000c1e1900 */
[----:B------:R1:W5:Y:S04]  /*2ec0*/  LDG.E R0, desc[UR58][R24.64+0x4] ;  /* 0x0000043a18007981 */ /* 0x000368000c1e1900 */
[----:B------:R1:W5:Y:S01]  /*2ed0*/  LDG.E R36, desc[UR58][R24.64+0x8] ;  /* 0x0000083a18247981 */ /* 0x000362000c1e1900 */
[----:B------:R-:W-:Y:S01]  /*2ee0*/  PLOP3.LUT P1, PT, PT, PT, UP1, 0x80, 0x0 ;  /* 0x000000000000781c */ /* 0x000fe20003f2f018 */
[----:B------:R-:W2:Y:S01]  /*2ef0*/  S2UR UR42, SR_CgaCtaId ;  /* 0x00000000002a79c3 */ /* 0x000ea20000008800 */
[----:B------:R-:W-:-:S11]  /*2f00*/  SHF.R.S32.HI R3, RZ, 0x1f, R18 ;  /* 0x0000001fff037819 */ /* 0x000fd60000011412 */
[----:B-1----:R-:W-:Y:S05]  /*2f10*/  @!P1 BRA `(.L_x_23) ;  /* 0x00000058002c9947 */ /* 0x002fea0003800000 */
[----:B------:R-:W-:-:S06]  /*2f20*/  UISETP.GT.U32.AND UP0, UPT, UR18, 0x1, UPT ;  /* 0x000000011200788c */ /* 0x000fcc000bf04070 */
[----:B------:R-:W-:-:S13]  /*2f30*/  PLOP3.LUT P0, PT, PT, PT, UP0, 0x80, 0x0 ;  /* 0x000000000000781c */ /* 0x000fda0003f0f008 */
[----:B--2---:R-:W-:Y:S05]  /*2f40*/  @P0 EXIT ;  /* 0x000000000000094d */ /* 0x004fea0003800000 */
.L_x_24:
[----:B------:R-:W-:-:S08]  /*2f50*/  NOP ;  /* 0x0000000000007918 */ /* 0x000fd00000000000 */
[----:B------:R-:W1:Y:S02]  /*2f60*/  USETMAXREG.TRY_ALLOC.CTAPOOL UP0, 0xe8 ;  /* 0x000000e8000079c8 */ /* 0x000e640008000600 */
[----:B-1----:R-:W-:-:S13]  /*2f70*/  PLOP3.LUT P0, PT, PT, PT, UP0, 0x80, 0x0 ;  /* 0x000000000000781c */ /* 0x002fda0003f0f008 */
[----:B------:R-:W-:Y:S05]  /*2f80*/  @!P0 BRA `(.L_x_24) ;  /* 0xfffffffc00f08947 */ /* 0x000fea000383ffff */
[----:B------:R-:W1:Y:S01]  /*2f90*/  SHFL.IDX PT, R13, R13, RZ, 0x1f ;  /* 0x00001fff0d0d7589 */ /* 0x000e6200000e0000 */
[----:B------:R-:W2:Y:S01]  /*2fa0*/  S2UR UR4, SR_CTAID.Y ;  /* 0x00000000000479c3 */ /* 0x000ea20000002600 */
[----:B------:R-:W-:Y:S01]  /*2fb0*/  UMOV UR60, URZ ;  /* 0x0000003f003c7c82 */ /* 0x000fe20008000000 */
[----:B------:R-:W-:Y:S01]  /*2fc0*/  UMOV UR61, URZ ;  /* 0x0000003f003d7c82 */ /* 0x000fe20008000000 */
[----:B-1----:R-:W-:Y:S01]  /*2fd0*/  LOP3.LUT P0, RZ, R13, 0x3, RZ, 0xc0, !PT ;  /* 0x000000030dff7812 */ /* 0x002fe2000780c0ff */
[----:B--2---:R-:W-:-:S12]  /*2fe0*/  UIMAD UR4, UR4, UR41, UR40 ;  /* 0x00000029040472a4 */ /* 0x004fd8000f8e0228 */
[----:B------:R-:W-:Y:S05]  /*2ff0*/  @P0 BRA `(.L_x_25) ;  /* 0x0000000000a40947 */ /* 0x000fea0003800000 */
[----:B------:R-:W-:Y:S01]  /*3000*/  ELECT P0, URZ, PT ;  /* 0x00000000003f782f */ /* 0x000fe20003800000 */
[----:B------:R-:W-:-:S12]  /*3010*/  BSSY B0, `(.L_x_26) ;  /* 0x0000020000007945 */ /* 0x000fd80003800000 */
[----:B------:R-:W-:Y:S05]  /*3020*/  @!P0 BRA `(.L_x_27) ;  /* 0x0000000000788947 */ /* 0x000fea0003800000 */
[----:B------:R-:W1:Y:S01]  /*3030*/  S2UR UR6, SR_CgaCtaId ;  /* 0x00000000000679c3 */ /* 0x000e620000008800 */
[----:B------:R-:W-:Y:S01]  /*3040*/  UISETP.NE.AND UP0, UPT, UR12, 0x1, UPT ;  /* 0x000000010c00788c */ /* 0x000fe2000bf05270 */
[----:B------:R-:W-:-:S06]  /*3050*/  UMOV UR5, 0x400 ;  /* 0x0000040000057882 */ /* 0x000fcc0000000000 */
[----:B------:R-:W2:Y:S08]  /*3060*/  LDC.64 R4, c[0x0][0x700] ;  /* 0x0001c000ff047b82 */ /* 0x000eb00000000a00 */
[----:B------:R-:W2:Y:S08]  /*3070*/  LDC.64 R6, c[0x0][0x708] ;  /* 0x0001c200ff067b82 */ /* 0x000eb00000000a00 */
[----:B-----5:R-:W3:Y:S01]  /*3080*/  LDC.64 R8, c[0x0][0x710] ;  /* 0x0001c400ff087b82 */ /* 0x020ee20000000a00 */
[----:B-1----:R-:W-:-:S04]  /*3090*/  ULEA UR5, UR6, UR5, 0x18 ;  /* 0x0000000506057291 */ /* 0x002fc8000f8ec03f */
[----:B------:R-:W-:Y:S02]  /*30a0*/  UIADD3 UR6, UR5, 0x80, URZ ;  /* 0x0000008005067890 */ /* 0x000fe4000fffe03f */
[----:B------:R-:W-:Y:S01]  /*30b0*/  @!UP0 UIADD3 UR6, UR5, URZ, URZ ;  /* 0x0000003f05068290 */ /* 0x000fe2000fffe03f */
[----:B------:R-:W3:Y:S08]  /*30c0*/  LDC.64 R10, c[0x0][0x718] ;  /* 0x0001c600ff0a7b82 */ /* 0x000ef00000000a00 */
[----:B------:R-:W1:Y:S01]  /*30d0*/  LDC.64 R24, c[0x0][0x720] ;  /* 0x0001c800ff187b82 */ /* 0x000e620000000a00 */
[----:B--2---:R2:W-:Y:S07]  /*30e0*/  STS.128 [UR6+0x38780], R4 ;  /* 0x03878004ff007988 */ /* 0x0045ee0008000c06 */
[----:B------:R-:W1:Y:S08]  /*30f0*/  LDC.64 R26, c[0x0][0x728] ;  /* 0x0001ca00ff1a7b82 */ /* 0x000e700000000a00 */
[----:B------:R-:W4:Y:S01]  /*3100*/  LDC.64 R28, c[0x0][0x730] ;  /* 0x0001cc00ff1c7b82 */ /* 0x000f220000000a00 */
[----:B---3--:R2:W-:Y:S07]  /*3110*/  STS.128 [UR6+0x38790], R8 ;  /* 0x03879008ff007988 */ /* 0x0085ee0008000c06 */
[----:B------:R-:W4:Y:S08]  /*3120*/  LDC.64 R30, c[0x0][0x738] ;  /* 0x0001ce00ff1e7b82 */ /* 0x000f300000000a00 */
[----:B------:R-:W3:Y:S01]  /*3130*/  LDC.64 R32, c[0x0][0x740] ;  /* 0x0001d000ff207b82 */ /* 0x000ee20000000a00 */
[----:B-1----:R2:W-:Y:S07]  /*3140*/  STS.128 [UR6+0x387a0], R24 ;  /* 0x0387a018ff007988 */ /* 0x0025ee0008000c06 */
[----:B------:R-:W3:Y:S08]  /*3150*/  LDC.64 R34, c[0x0][0x748] ;  /* 0x0001d200ff227b82 */ /* 0x000ef00000000a00 */
[----:B------:R-:W1:Y:S01]  /*3160*/  LDC.64 R36, c[0x0][0x750] ;  /* 0x0001d400ff247b82 */ /* 0x000e620000000a00 */
[----:B----4-:R2:W-:Y:S07]  /*3170*/  STS.128 [UR6+0x387b0], R28 ;  /* 0x0387b01cff007988 */ /* 0x0105ee0008000c06 */
[----:B------:R-:W1:Y:S08]  /*3180*/  LDC.64 R38, c[0x0][0x758] ;  /* 0x0001d600ff267b82 */ /* 0x000e700000000a00 */
[----:B------:R-:W4:Y:S01]  /*3190*/  LDC.64 R40, c[0x0][0x760] ;  /* 0x0001d800ff287b82 */ /* 0x000f220000000a00 */
[----:B---3--:R2:W-:Y:S07]  /*31a0*/  STS.128 [UR6+0x387c0], R32 ;  /* 0x0387c020ff007988 */ /* 0x0085ee0008000c06 */
[----:B------:R-:W4:Y:S08]  /*31b0*/  LDC.64 R42, c[0x0][0x768] ;  /* 0x0001da00ff2a7b82 */ /* 0x000f300000000a00 */
[----:B------:R-:W3:Y:S01]  /*31c0*/  LDC.64 R44, c[0x0][0x770] ;  /* 0x0001dc00ff2c7b82 */ /* 0x000ee20000000a00 */
[----:B-1----:R2:W-:Y:S07]  /*31d0*/  STS.128 [UR6+0x387d0], R36 ;  /* 0x0387d024ff007988 */ /* 0x0025ee0008000c06 */
[----:B------:R-:W3:Y:S01]  /*31e0*/  LDC.64 R46, c[0x0][0x778] ;  /* 0x0001de00ff2e7b82 */ /* 0x000ee20000000a00 */
[----:B----4-:R2:W-:Y:S04]  /*31f0*/  STS.128 [UR6+0x387e0], R40 ;  /* 0x0387e028ff007988 */ /* 0x0105e80008000c06 */
[----:B---3--:R2:W-:Y:S02]  /*3200*/  STS.128 [UR6+0x387f0], R44 ;  /* 0x0387f02cff007988 */ /* 0x0085e40008000c06 */
.L_x_27:
[----:B------:R-:W-:Y:S05]  /*3210*/  BSYNC B0 ;  /* 0x0000000000007941 */ /* 0x000fea0003800000 */
.L_x_26:
[----:B------:R-:W-:Y:S01]  /*3220*/  UISETP.NE.AND UP0, UPT, UR12, 0x1, UPT ;  /* 0x000000010c00788c */ /* 0x000fe2000bf05270 */
[----:B------:R-:W-:Y:S01]  /*3230*/  NOP ;  /* 0x0000000000007918 */ /* 0x000fe20000000000 */
[----:B------:R-:W-:Y:S01]  /*3240*/  ULDC UR5, c[0x0][0x884] ;  /* 0x0002210000057ab9 */ /* 0x000fe20000000800 */
[----:B------:R-:W-:Y:S01]  /*3250*/  ULDC.64 UR60, c[0x0][0x800] ;  /* 0x00020000003c7ab9 */ /* 0x000fe20000000a00 */
[----:B------:R-:W-:-:S04]  /*3260*/  USEL UR5, UR5, URZ, UP0 ;  /* 0x0000003f05057287 */ /* 0x000fc80008000000 */
[----:B------:R-:W-:-:S04]  /*3270*/  UIADD3 UR5, UR4, UR5, URZ ;  /* 0x0000000504057290 */ /* 0x000fc8000fffe03f */
[----:B------:R-:W-:-:S12]  /*3280*/  UIMAD.WIDE UR60, UR5, 0x80, UR60 ;  /* 0x00000080053c78a5 */ /* 0x000fd8000f8e023c */
.L_x_25:
[----:B------:R-:W-:-:S13]  /*3290*/  ISETP.NE.AND P0, PT, RZ, UR55, PT ;  /* 0x00000037ff007c0c */ /* 0x000fda000bf05270 */
[----:B------:R-:W-:Y:S05]  /*32a0*/  @P0 BRA `(.L_x_28) ;  /* 0x00000004001c0947 */ /* 0x000fea0003800000 */
[----:B------:R-:W-:Y:S01]  /*32b0*/  ELECT P0, URZ, PT ;  /* 0x00000000003f782f */ /* 0x000fe20003800000 */
[----:B------:R-:W-:-:S12]  /*32c0*/  BSSY B0, `(.L_x_29) ;  /* 0x0000030000007945 */ /* 0x000fd80003800000 */
[----:B------:R-:W-:Y:S05]  /*32d0*/  @!P0 BRA `(.L_x_30) ;  /* 0x0000000000b88947 */ /* 0x000fea0003800000 */
[C---:B--2---:R-:W-:Y:S01]  /*32e0*/  IMAD.SHL.U32 R4, R18.reuse, 0x8, RZ ;  /* 0x0000000812047824 */ /* 0x044fe200078e00ff */
[----:B------:R-:W-:Y:S01]  /*32f0*/  ULDC.64 UR4, c[0x0][0x820] ;  /* 0x0002080000047ab9 */ /* 0x000fe20000000a00 */
[----:B------:R-:W-:-:S03]  /*3300*/  SHF.L.U64.HI R3, R18, 0x3, R3 ;  /* 0x0000000312037819 */ /* 0x000fc60000010203 */
[----:B------:R-:W-:-:S04]  /*3310*/  IADD3 R6, P0, R4, UR4, RZ ;  /* 0x0000000404067c10 */ /* 0x000fc8000ff1e0ff */
[----:B------:R-:W-:Y:S01]  /*3320*/  IADD3.X R7, R3, UR5, RZ, P0, !PT ;  /* 0x0000000503077c10 */ /* 0x000fe200087fe4ff */
[----:B------:R-:W-:-:S05]  /*3330*/  ULDC.64 UR4, c[0x0][0x818] ;  /* 0x0002060000047ab9 */ /* 0x000fca0000000a00 */
[----:B------:R-:W2:Y:S01]  /*3340*/  LDG.E.64 R6, desc[UR58][R6.64] ;  /* 0x0000003a06067981 */ /* 0x000ea2000c1e1b00 */
[----:B------:R-:W-:-:S04]  /*3350*/  IADD3 R4, P0, R4, UR4, RZ ;  /* 0x0000000404047c10 */ /* 0x000fc8000ff1e0ff */
[----:B------:R-:W-:-:S06]  /*3360*/  IADD3.X R5, R3, UR5, RZ, P0, !PT ;  /* 0x0000000503057c10 */ /* 0x000fcc00087fe4ff */
[----:B------:R-:W3:Y:S01]  /*3370*/  LDG.E.64 R4, desc[UR58][R4.64] ;  /* 0x0000003a04047981 */ /* 0x000ee2000c1e1b00 */
[----:B------:R-:W1:Y:S01]  /*3380*/  S2UR UR5, SR_CgaCtaId ;  /* 0x00000000000579c3 */ /* 0x000e620000008800 */
[----:B------:R-:W-:Y:S01]  /*3390*/  UISETP.NE.AND UP0, UPT, UR12, 0x1, UPT ;  /* 0x000000010c00788c */ /* 0x000fe2000bf05270 */
[----:B-----5:R-:W-:Y:S01]  /*33a0*/  VIADD R9, R0, 0xffffffff ;  /* 0xffffffff00097836 */ /* 0x020fe20000000000 */
[----:B------:R-:W-:Y:S01]  /*33b0*/  UMOV UR4, 0x400 ;  /* 0x0000040000047882 */ /* 0x000fe20000000000 */
[----:B------:R-:W-:Y:S01]  /*33c0*/  CS2R R10, SRZ ;  /* 0x00000000000a7805 */ /* 0x000fe2000001ff00 */
[----:B-1----:R-:W-:-:S04]  /*33d0*/  ULEA UR4, UR5, UR4, 0x18 ;  /* 0x0000000405047291 */ /* 0x002fc8000f8ec03f */
[----:B------:R-:W-:-:S03]  /*33e0*/  UIADD3 UR5, UR4, 0x80, URZ ;  /* 0x0000008004057890 */ /* 0x000fc6000fffe03f */
[----:B------:R-:W-:-:S04]  /*33f0*/  @!UP0 UIADD3 UR5, UR4, URZ, URZ ;  /* 0x0000003f04058290 */ /* 0x000fc8000fffe03f */
[----:B------:R-:W-:-:S05]  /*3400*/  UIADD3 UR4, UR5, 0x38780, URZ ;  /* 0x0003878005047890 */ /* 0x000fca000fffe03f */
[----:B------:R-:W1:Y:S01]  /*3410*/  LDS R3, [UR5+0x3879c] ;  /* 0x03879c05ff037984 */ /* 0x000e620008000800 */
[----:B------:R-:W-:-:S03]  /*3420*/  IMAD.U32 R20, RZ, RZ, UR4 ;  /* 0x00000004ff147e24 */ /* 0x000fc6000f8e00ff */
[----:B------:R-:W-:Y:S02]  /*3430*/  STS [UR5+0x387b0], RZ ;  /* 0x0387b0ffff007988 */ /* 0x000fe40008000805 */
[----:B------:R-:W-:-:S05]  /*3440*/  SHF.R.U64 R20, R20, 0x4, RZ ;  /* 0x0000000414147819 */ /* 0x000fca00000012ff */
[----:B------:R-:W-:Y:S04]  /*3450*/  STS [UR5+0x38790], R20 ;  /* 0x03879014ff007988 */ /* 0x000fe80008000805 */
[----:B------:R-:W-:Y:S01]  /*3460*/  STS [UR5+0x38794], R20 ;  /* 0x03879414ff007988 */ /* 0x000fe20008000805 */
[C---:B--2---:R-:W-:Y:S02]  /*3470*/  SHF.L.U64.HI R13, R6.reuse, 0x1, R7 ;  /* 0x00000001060d7819 */ /* 0x044fe40000010207 */
[----:B------:R-:W-:Y:S02]  /*3480*/  SHF.L.U32 R6, R6, 0x1, RZ ;  /* 0x0000000106067819 */ /* 0x000fe400000006ff */
[----:B------:R-:W-:Y:S02]  /*3490*/  LOP3.LUT R13, R13, 0x1fffffff, RZ, 0xc0, !PT ;  /* 0x1fffffff0d0d7812 */ /* 0x000fe400078ec0ff */
[----:B------:R-:W-:-:S02]  /*34a0*/  LOP3.LUT R0, R6, 0xfffffffe, RZ, 0xc0, !PT ;  /* 0xfffffffe06007812 */ /* 0x000fc400078ec0ff */
[--C-:B------:R-:W-:Y:S02]  /*34b0*/  SHF.R.U32.HI R8, RZ, 0x4, R13.reuse ;  /* 0x00000004ff087819 */ /* 0x100fe4000001160d */
[----:B------:R-:W-:Y:S01]  /*34c0*/  SHF.R.U64 R0, R0, 0x4, R13 ;  /* 0x0000000400007819 */ /* 0x000fe2000000120d */
[----:B---3--:R-:W-:Y:S01]  /*34d0*/  STS.64 [UR5+0x38780], R4 ;  /* 0x03878004ff007988 */ /* 0x008fe20008000a05 */
[----:B-1----:R-:W-:-:S03]  /*34e0*/  LOP3.LUT R3, R3, 0xf, R8, 0xb8, !PT ;  /* 0x0000000f03037812 */ /* 0x002fc600078eb808 */
[----:B------:R-:W-:Y:S04]  /*34f0*/  STS [UR5+0x3878c], R0 ;  /* 0x03878c00ff007988 */ /* 0x000fe80008000805 */
[----:B------:R-:W-:Y:S04]  /*3500*/  STS [UR5+0x3879c], R3 ;  /* 0x03879c03ff007988 */ /* 0x000fe80008000805 */
[----:B------:R-:W1:Y:S02]  /*3510*/  LDS R7, [UR5+0x3879c] ;  /* 0x03879c05ff077984 */ /* 0x000e640008000800 */
[----:B-1----:R-:W-:-:S05]  /*3520*/  LOP3.LUT R7, R7, 0xf0, RZ, 0xb8, !PT ;  /* 0x000000f007077812 */ /* 0x002fca00078eb8ff */
[----:B------:R-:W-:Y:S04]  /*3530*/  STS [UR5+0x3879c], R7 ;  /* 0x03879c07ff007988 */ /* 0x000fe80008000805 */
[----:B------:R-:W1:Y:S02]  /*3540*/  LDS R8, [UR5+0x3879c] ;  /* 0x03879c05ff087984 */ /* 0x000e640008000800 */
[----:B-1----:R-:W-:Y:S01]  /*3550*/  LOP3.LUT R21, R8, 0xf00, RZ, 0xb8, !PT ;  /* 0x00000f0008157812 */ /* 0x002fe200078eb8ff */
[----:B------:R-:W-:-:S04]  /*3560*/  VIADD R8, R2, 0xffffffff ;  /* 0xffffffff02087836 */ /* 0x000fc80000000000 */
[----:B------:R-:W-:Y:S04]  /*3570*/  STS.64 [UR5+0x38798], R20 ;  /* 0x03879814ff007988 */ /* 0x000fe80008000a05 */
[----:B------:R-:W1:Y:S04]  /*3580*/  LDS R12, [UR5+0x3879c] ;  /* 0x03879c05ff0c7984 */ /* 0x000e680008000800 */
[----:B------:R3:W-:Y:S01]  /*3590*/  STS.128 [UR5+0x387a0], R8 ;  /* 0x0387a008ff007988 */ /* 0x0007e20008000c05 */
[----:B-1----:R-:W-:-:S05]  /*35a0*/  LOP3.LUT R12, R12, 0xf000, RZ, 0xb8, !PT ;  /* 0x0000f0000c0c7812 */ /* 0x002fca00078eb8ff */
[----:B------:R3:W-:Y:S02]  /*35b0*/  STS [UR5+0x3879c], R12 ;  /* 0x03879c0cff007988 */ /* 0x0007e40008000805 */
.L_x_30:
[----:B------:R-:W-:Y:S05]  /*35c0*/  BSYNC B0 ;  /* 0x0000000000007941 */ /* 0x000fea0003800000 */
.L_x_29:
[----:B------:R-:W-:Y:S01]  /*35d0*/  ELECT P0, URZ, PT ;  /* 0x00000000003f782f */ /* 0x000fe20003800000 */
[----:B------:R-:W-:Y:S01]  /*35e0*/  NOP ;  /* 0x0000000000007918 */ /* 0x000fe20000000000 */
[----:B------:R-:W-:Y:S11]  /*35f0*/  BSSY B0, `(.L_x_31) ;  /* 0x0000004000007945 */ /* 0x000ff60003800000 */
[----:B------:R-:W-:Y:S05]  /*3600*/  @!P0 BRA `(.L_x_32) ;  /* 0x0000000000088947 */ /* 0x000fea0003800000 */
[----:B------:R0:W-:Y:S01]  /*3610*/  UTMACMDFLUSH ;  /* 0x00000000000079b7 */ /* 0x0001e20000000000 */
[----:B------:R-:W-:-:S04]  /*3620*/  DEPBAR.LE SB0, 0x0 ;  /* 0x000080000000791a */ /* 0x000fc80000000000 */
.L_x_32:
[----:B------:R-:W-:Y:S05]  /*3630*/  BSYNC B0 ;  /* 0x0000000000007941 */ /* 0x000fea0003800000 */
.L_x_31:
[----:B------:R-:W1:Y:S01]  /*3640*/  S2UR UR5, SR_CgaCtaId ;  /* 0x00000000000579c3 */ /* 0x000e620000008800 */
[----:B-----5:R-:W4:Y:S01]  /*3650*/  S2R R0, SR_LANEID ;  /* 0x0000000000007919 */ /* 0x020f220000000000 */
[----:B------:R-:W-:Y:S01]  /*3660*/  UISETP.NE.AND UP0, UPT, UR12, 0x1, UPT ;  /* 0x000000010c00788c */ /* 0x000fe2000bf05270 */
[----:B------:R-:W-:Y:S02]  /*3670*/  UMOV UR4, 0x400 ;  /* 0x0000040000047882 */ /* 0x000fe40000000000 */
[----:B-1----:R-:W-:-:S04]  /*3680*/  ULEA UR4, UR5, UR4, 0x18 ;  /* 0x0000000405047291 */ /* 0x002fc8000f8ec03f */
[----:B------:R-:W-:-:S04]  /*3690*/  UIADD3 UR5, UR4, 0x80, URZ ;  /* 0x0000008004057890 */ /* 0x000fc8000fffe03f */
[----:B------:R-:W-:Y:S01]  /*36a0*/  @!UP0 UIADD3 UR5, UR4, URZ, URZ ;  /* 0x0000003f04058290 */ /* 0x000fe2000fffe03f */
[----:B----4-:R-:W-:-:S05]  /*36b0*/  IMAD.SHL.U32 R0, R0, 0x4, RZ ;  /* 0x0000000400007824 */ /* 0x010fca00078e00ff */
[----:B------:R-:W-:Y:S01]  /*36c0*/  IMAD.U32 R3, RZ, RZ, UR5 ;  /* 0x00000005ff037e24 */ /* 0x000fe2000f8e00ff */
[----:B------:R-:W-:-:S04]  /*36d0*/  IADD3 R2, P0, R0, UR60, RZ ;  /* 0x0000003c00027c10 */ /* 0x000fc8000ff1e0ff */
[----:B--2---:R-:W-:Y:S01]  /*36e0*/  IADD3 R4, R0, 0x38780, R3 ;  /* 0x0003878000047810 */ /* 0x004fe20007ffe003 */
[----:B------:R-:W-:-:S04]  /*36f0*/  IMAD.X R3, RZ, RZ, UR61, P0 ;  /* 0x0000003dff037e24 */ /* 0x000fc800080e06ff */
[----:B------:R-:W1:Y:S04]  /*3700*/  LDS R5, [R4] ;  /* 0x0000000004057984 */ /* 0x000e680000000800 */
[----:B-1----:R1:W5:Y:S02]  /*3710*/  ATOMG.E.EXCH.STRONG.GPU PT, RZ, [R2], R5 ;  /* 0x0000000502ff73a8 */ /* 0x00236400041ee100 */
.L_x_28:
[----:B------:R-:W-:Y:S01]  /*3720*/  LEA.HI R14, R14, R19, RZ, 0x8 ;  /* 0x000000130e0e7211 */ /* 0x000fe200078f40ff */
[----:B------:R-:W4:Y:S01]  /*3730*/  S2UR UR43, SR_CgaCtaId ;  /* 0x00000000002b79c3 */ /* 0x000f220000008800 */
[----:B------:R-:W-:Y:S01]  /*3740*/  UISETP.NE.AND UP0, UPT, UR12, 0x1, UPT ;  /* 0x000000010c00788c */ /* 0x000fe2000bf05270 */
[----:B------:R-:W-:Y:S01]  /*3750*/  MOV R156, RZ ;  /* 0x000000ff009c7202 */ /* 0x000fe20000000f00 */
[----:B------:R-:W-:Y:S01]  /*3760*/  UMOV UR47, 0x400 ;  /* 0x00000400002f7882 */ /* 0x000fe20000000000 */
[----:B------:R-:W-:Y:S01]  /*3770*/  LOP3.LUT R14, R14, 0xffffff00, RZ, 0xc0, !PT ;  /* 0xffffff000e0e7812 */ /* 0x000fe200078ec0ff */
[----:B------:R-:W-:Y:S02]  /*3780*/  ULOP3.LUT UR51, UR53, 0x1, URZ, 0xfc, !UPT ;  /* 0x0000000135337892 */ /* 0x000fe4000f8efc3f */
[----:B------:R-:W-:Y:S02]  /*3790*/  ULOP3.LUT UR50, UR54, 0x1, URZ, 0xfc, !UPT ;  /* 0x0000000136327892 */ /* 0x000fe4000f8efc3f */
[----:B------:R-:W-:Y:S01]  /*37a0*/  IMAD.IADD R14, R19, 0x1, -R14 ;  /* 0x00000001130e7824 */ /* 0x000fe200078e0a0e */
[----:B------:R-:W-:Y:S01]  /*37b0*/  ULOP3.LUT UR48, UR52, 0x1, URZ, 0xfc, !UPT ;  /* 0x0000000134307892 */ /* 0x000fe2000f8efc3f */
[----:B------:R-:W-:-:S02]  /*37c0*/  UMOV UR36, URZ ;  /* 0x0000003f00247c82 */ /* 0x000fc40008000000 */
[C---:B--2---:R-:W-:Y:S01]  /*37d0*/  IMAD.SHL.U32 R4, R14.reuse, 0x40, RZ ;  /* 0x000000400e047824 */ /* 0x044fe200078e00ff */
[----:B-1----:R-:W-:Y:S01]  /*37e0*/  SHF.R.S32.HI R3, RZ, 0x1f, R14 ;  /* 0x0000001fff037819 */ /* 0x002fe2000001140e */
[C---:B------:R-:W-:Y:S01]  /*37f0*/  VIADD R154, R14.reuse, 0x1f ;  /* 0x0000001f0e9a7836 */ /* 0x040fe20000000000 */
[-C--:B-----5:R-:W-:Y:S01]  /*3800*/  LEA.HI R0, R14, R14.reuse, RZ, 0x1 ;  /* 0x0000000e0e007211 */ /* 0x0a0fe200078f08ff */
[----:B------:R-:W-:Y:S01]  /*3810*/  UMOV UR56, URZ ;  /* 0x0000003f00387c82 */ /* 0x000fe20008000000 */
[CC--:B------:R-:W-:Y:S01]  /*3820*/  LEA.HI R2, R3.reuse, R14.reuse, RZ, 0x5 ;  /* 0x0000000e03027211 */ /* 0x0c0fe200078f28ff */
[----:B------:R-:W-:Y:S01]  /*3830*/  UMOV UR37, URZ ;  /* 0x0000003f00257c82 */ /* 0x000fe20008000000 */
[----:B------:R-:W-:Y:S01]  /*3840*/  SHF.R.S32.HI R0, RZ, 0x1, R0 ;  /* 0x00000001ff007819 */ /* 0x000fe20000011400 */
[----:B------:R-:W-:Y:S01]  /*3850*/  UMOV UR38, URZ ;  /* 0x0000003f00267c82 */ /* 0x000fe20008000000 */
[----:B------:R-:W-:Y:S01]  /*3860*/  SHF.R.S32.HI R2, RZ, 0x5, R2 ;  /* 0x00000005ff027819 */ /* 0x000fe20000011402 */
[----:B------:R-:W-:Y:S01]  /*3870*/  UMOV UR39, URZ ;  /* 0x0000003f00277c82 */ /* 0x000fe20008000000 */
[CC--:B------:R-:W-:Y:S01]  /*3880*/  LEA.HI R6, R3.reuse, R14.reuse, RZ, 0x4 ;  /* 0x0000000e03067211 */ /* 0x0c0fe200078f20ff */
[----:B----4-:R-:W-:Y:S01]  /*3890*/  ULEA UR47, UR43, UR47, 0x18 ;  /* 0x0000002f2b2f7291 */ /* 0x010fe2000f8ec03f */
[----:B------:R-:W-:Y:S01]  /*38a0*/  LOP3.LUT R4, R4, 0x40, RZ, 0xc0, !PT ;  /* 0x0000004004047812 */ /* 0x000fe200078ec0ff */
[----:B------:R-:W-:Y:S01]  /*38b0*/  IMAD.SHL.U32 R5, R2, 0x10, RZ ;  /* 0x0000001002057824 */ /* 0x000fe200078e00ff */
[----:B---3--:R-:W-:Y:S01]  /*38c0*/  SHF.R.S32.HI R9, RZ, 0x4, R6 ;  /* 0x00000004ff097819 */ /* 0x008fe20000011406 */
[----:B------:R-:W-:Y:S01]  /*38d0*/  IMAD.SHL.U32 R2, R0, 0x80, RZ ;  /* 0x0000008000027824 */ /* 0x000fe200078e00ff */
[----:B------:R-:W-:Y:S01]  /*38e0*/  LEA.HI R0, R3, R14, RZ, 0x3 ;  /* 0x0000000e03007211 */ /* 0x000fe200078f18ff */
[----:B------:R-:W-:Y:S01]  /*38f0*/  UIADD3 UR49, UR47, 0x80, URZ ;  /* 0x000000802f317890 */ /* 0x000fe2000fffe03f */
[----:B------:R-:W-:Y:S01]  /*3900*/  LOP3.LUT R7, R4, 0x30, R5, 0xf8, !PT ;  /* 0x0000003004077812 */ /* 0x000fe200078ef805 */
[----:B------:R-:W-:Y:S01]  /*3910*/  @!UP0 UIADD3 UR49, UR47, URZ, URZ ;  /* 0x0000003f2f318290 */ /* 0x000fe2000fffe03f */
[----:B------:R-:W-:-:S02]  /*3920*/  LEA.HI R6, R6, R9, RZ, 0x1 ;  /* 0x0000000906067211 */ /* 0x000fc400078f08ff */
[----:B------:R-:W-:Y:S01]  /*3930*/  LOP3.LUT R5, R2, 0x180, RZ, 0xc0, !PT ;  /* 0x0000018002057812 */ /* 0x000fe200078ec0ff */
[----:B------:R-:W-:Y:S01]  /*3940*/  UIADD3 UR49, UR49, 0x38780, URZ ;  /* 0x0003878031317890 */ /* 0x000fe2000fffe03f */
[----:B------:R-:W-:Y:S02]  /*3950*/  LOP3.LUT R6, R6, 0x7ffffe, RZ, 0xc0, !PT ;  /* 0x007ffffe06067812 */ /* 0x000fe400078ec0ff */
[----:B------:R-:W-:Y:S02]  /*3960*/  LOP3.LUT R4, R5, R4, RZ, 0xfc, !PT ;  /* 0x0000000405047212 */ /* 0x000fe400078efcff */
[----:B------:R-:W-:Y:S01]  /*3970*/  LEA.HI R152, R3, R14, RZ, 0x7 ;  /* 0x0000000e03987211 */ /* 0x000fe200078f38ff */
[----:B------:R-:W-:Y:S01]  /*3980*/  IMAD.IADD R9, R9, 0x1, -R6 ;  /* 0x0000000109097824 */ /* 0x000fe200078e0a06 */
[----:B------:R-:W-:Y:S02]  /*3990*/  LOP3.LUT R0, R7, 0x8, R0, 0xf8, !PT ;  /* 0x0000000807007812 */ /* 0x000fe400078ef800 */
[----:B------:R-:W-:-:S02]  /*39a0*/  SHF.R.U32.HI R4, RZ, 0x3, R4 ;  /* 0x00000003ff047819 */ /* 0x000fc40000011604 */
[----:B------:R-:W-:Y:S02]  /*39b0*/  SHF.R.S32.HI R152, RZ, 0x7, R152 ;  /* 0x00000007ff987819 */ /* 0x000fe40000011498 */
[----:B------:R-:W-:-:S03]  /*39c0*/  LOP3.LUT R0, R4, R0, R5, 0x1e, !PT ;  /* 0x0000000004007212 */ /* 0x000fc600078e1e05 */
[----:B------:R-:W-:-:S04]  /*39d0*/  IMAD R9, R152, 0x4, R9 ;  /* 0x0000000498097824 */ /* 0x000fc800078e0209 */
[----:B------:R-:W-:Y:S02]  /*39e0*/  IMAD.U32 R153, R9, 0x200, R0 ;  /* 0x0000020009997824 */ /* 0x000fe400078e0000 */
[----:B------:R-:W-:-:S07]  /*39f0*/  IMAD.MOV.U32 R0, RZ, RZ, 0x1 ;  /* 0x00000001ff007424 */ /* 0x000fce00078e00ff */
.L_x_113:
[----:B---3--:R-:W1:Y:S02]  /*3a00*/  LDC.64 R2, c[0x0][0x290] ;  /* 0x0000a400ff027b82 */ /* 0x008e640000000a00 */
[----:B-1----:R-:W-:-:S05]  /*3a10*/  IMAD.WIDE R2, R18, 0xc, R2 ;  /* 0x0000000c12027825 */ /* 0x002fca00078e0202 */
[----:B------:R-:W2:Y:S01]  /*3a20*/  LDG.E R155, desc[UR58][R2.64+0x8] ;  /* 0x0000083a029b7981 */ /* 0x000ea2000c1e1900 */
[----:B------:R-:W-:Y:S01]  /*3a30*/  UMOV UR8, URZ ;  /* 0x0000003f00087c82 */ /* 0x000fe20008000000 */
[----:B------:R-:W-:Y:S01]  /*3a40*/  UMOV UR10, UR37 ;  /* 0x00000025000a7c82 */ /* 0x000fe20008000000 */
[--C-:B------:R-:W-:Y:S01]  /*3a50*/  IMAD.MOV.U32 R157, RZ, RZ, R18.reuse ;  /* 0x000000ffff9d7224 */ /* 0x100fe200078e0012 */
[----:B-----5:R-:W1:Y:S01]  /*3a60*/  SHFL.IDX PT, R4, R152, RZ, 0x1f ;  /* 0x00001fff98047589 */ /* 0x020e6200000e0000 */
[----:B------:R-:W-:Y:S02]  /*3a70*/  SHF.R.S32.HI R19, RZ, 0x1f, R18 ;  /* 0x0000001fff137819 */ /* 0x000fe40000011412 */
[----:B------:R-:W-:Y:S02]  /*3a80*/  CS2R R150, SRZ ;  /* 0x0000000000967805 */ /* 0x000fe4000001ff00 */
[----:B------:R-:W-:Y:S02]  /*3a90*/  CS2R R24, SRZ ;  /* 0x0000000000187805 */ /* 0x000fe4000001ff00 */
[----:B------:R-:W-:-:S02]  /*3aa0*/  CS2R R26, SRZ ;  /* 0x00000000001a7805 */ /* 0x000fc4000001ff00 */
[----:B------:R-:W-:Y:S02]  /*3ab0*/  CS2R R28, SRZ ;  /* 0x00000000001c7805 */ /* 0x000fe4000001ff00 */
[----:B------:R-:W-:Y:S02]  /*3ac0*/  CS2R R30, SRZ ;  /* 0x00000000001e7805 */ /* 0x000fe4000001ff00 */
[----:B------:R-:W-:Y:S02]  /*3ad0*/  CS2R R32, SRZ ;  /* 0x0000000000207805 */ /* 0x000fe4000001ff00 */
        /* <DEDUP_REMOVED lines=16> */
[----:B-1----:R-:W-:Y:S01]  /*3be0*/  R2UR UR4, R4 ;  /* 0x00000000040472ca */ /* 0x002fe200000e0000 */
[----:B------:R-:W-:Y:S01]  /*3bf0*/  IMAD.U32 R4, RZ, RZ, UR38 ;  /* 0x00000026ff047e24 */ /* 0x000fe2000f8e00ff */
        /* <DEDUP_REMOVED lines=10> */
[----:B------:R-:W-:Y:S01]  /*3ca0*/  CS2R R86, SRZ ;  /* 0x0000000000567805 */ /* 0x000fe2000001ff00 */
[----:B------:R-:W-:Y:S01]  /*3cb0*/  ULEA.HI UR5, UR4, UR4, URZ, 0x1 ;  /* 0x0000000404057291 */ /* 0x000fe2000f8f083f */
[----:B------:R-:W-:Y:S02]  /*3cc0*/  CS2R R88, SRZ ;  /* 0x0000000000587805 */ /* 0x000fe4000001ff00 */
[----:B------:R-:W-:Y:S02]  /*3cd0*/  CS2R R90, SRZ ;  /* 0x00000000005a7805 */ /* 0x000fe4000001ff00 */
[----:B------:R-:W-:Y:S01]  /*3ce0*/  CS2R R92, SRZ ;  /* 0x00000000005c7805 */ /* 0x000fe2000001ff00 */
[----:B------:R-:W-:Y:S01]  /*3cf0*/  ULOP3.LUT UR5, UR5, 0x1e, URZ, 0xc0, !UPT ;  /* 0x0000001e05057892 */ /* 0x000fe2000f8ec03f */
[----:B------:R-:W-:Y:S02]  /*3d00*/  CS2R R94, SRZ ;  /* 0x00000000005e7805 */ /* 0x000fe4000001ff00 */
[----:B------:R-:W-:-:S02]  /*3d10*/  CS2R R96, SRZ ;  /* 0x0000000000607805 */ /* 0x000fc4000001ff00 */
[----:B------:R-:W-:Y:S01]  /*3d20*/  CS2R R98, SRZ ;  /* 0x0000000000627805 */ /* 0x000fe2000001ff00 */
[----:B------:R-:W-:Y:S01]  /*3d30*/  UIADD3 UR5, UR4, -UR5, URZ ;  /* 0x8000000504057290 */ /* 0x000fe2000fffe03f */
[----:B------:R-:W-:Y:S02]  /*3d40*/  CS2R R100, SRZ ;  /* 0x0000000000647805 */ /* 0x000fe4000001ff00 */
[----:B------:R-:W-:Y:S02]  /*3d50*/  CS2R R102, SRZ ;  /* 0x0000000000667805 */ /* 0x000fe4000001ff00 */
[----:B------:R-:W-:Y:S01]  /*3d60*/  CS2R R104, SRZ ;  /* 0x0000000000687805 */ /* 0x000fe2000001ff00 */
[----:B------:R-:W-:Y:S01]  /*3d70*/  ULEA UR5, UR5, UR47, 0xd ;  /* 0x0000002f05057291 */ /* 0x000fe2000f8e683f */
[----:B------:R-:W-:Y:S02]  /*3d80*/  CS2R R106, SRZ ;  /* 0x00000000006a7805 */ /* 0x000fe4000001ff00 */
[----:B------:R-:W-:-:S02]  /*3d90*/  CS2R R108, SRZ ;  /* 0x00000000006c7805 */ /* 0x000fc4000001ff00 */
[----:B------:R-:W-:Y:S01]  /*3da0*/  CS2R R110, SRZ ;  /* 0x00000000006e7805 */ /* 0x000fe2000001ff00 */
[----:B------:R-:W-:Y:S01]  /*3db0*/  USHF.R.U32.HI UR5, URZ, 0x4, UR5 ;  /* 0x000000043f057899 */ /* 0x000fe20008011605 */
[----:B------:R-:W-:Y:S02]  /*3dc0*/  CS2R R112, SRZ ;  /* 0x0000000000707805 */ /* 0x000fe4000001ff00 */
[----:B------:R-:W-:Y:S02]  /*3dd0*/  CS2R R114, SRZ ;  /* 0x0000000000727805 */ /* 0x000fe4000001ff00 */
[----:B------:R-:W-:Y:S01]  /*3de0*/  CS2R R116, SRZ ;  /* 0x0000000000747805 */ /* 0x000fe2000001ff00 */
[----:B------:R-:W-:Y:S01]  /*3df0*/  ULOP3.LUT UR9, UR5, 0x3fff, URZ, 0xc0, !UPT ;  /* 0x00003fff05097892 */ /* 0x000fe2000f8ec03f */
        /* <DEDUP_REMOVED lines=16> */
[----:B--2---:R-:W-:-:S13]  /*3f00*/  ISETP.GE.AND P0, PT, R155, 0x1, PT ;  /* 0x000000019b00780c */ /* 0x004fda0003f06270 */
[----:B------:R-:W-:Y:S05]  /*3f10*/  @!P0 BRA `(.L_x_33) ;  /* 0x0000000000e48947 */ /* 0x000fea0003800000 */
[----:B------:R-:W-:-:S06]  /*3f20*/  UISETP.NE.AND UP0, UPT, UR51, 0x3, UPT ;  /* 0x000000033300788c */ /* 0x000fcc000bf05270 */
[----:B------:R-:W-:-:S13]  /*3f30*/  PLOP3.LUT P1, PT, PT, PT, UP0, 0x80, 0x0 ;  /* 0x000000000000781c */ /* 0x000fda0003f2f008 */
[----:B------:R-:W-:Y:S05]  /*3f40*/  @!P1 BRA `(.L_x_34) ;  /* 0x0000000000049947 */ /* 0x000fea0003800000 */
[----:B------:R-:W-:Y:S01]  /*3f50*/  BPT.TRAP 0x1 ;  /* 0x000000040000795c */ /* 0x000fe20000300000 */
.L_x_34:
[----:B------:R-:W-:Y:S01]  /*3f60*/  ULEA UR4, UR37, UR47, 0x3 ;  /* 0x0000002f25047291 */ /* 0x000fe2000f8e183f */
[----:B------:R-:W-:-:S05]  /*3f70*/  IMAD.U32 R2, RZ, RZ, UR38 ;  /* 0x00000026ff027e24 */ /* 0x000fca000f8e00ff */
[----:B------:R-:W-:-:S04]  /*3f80*/  SHF.L.U32 R2, R2, 0x1f, RZ ;  /* 0x0000001f02027819 */ /* 0x000fc800000006ff */
[----:B------:R1:W2:Y:S01]  /*3f90*/  SYNCS.PHASECHK.TRANS64.TRYWAIT P0, [UR4+0x38480], R2 ;  /* 0x03848002ff0075a7 */ /* 0x0002a20008000144 */
[----:B------:R-:W-:Y:S05]  /*3fa0*/  @!P1 BRA `(.L_x_35) ;  /* 0x0000000000049947 */ /* 0x000fea0003800000 */
[----:B------:R-:W-:Y:S01]  /*3fb0*/  BPT.TRAP 0x1 ;  /* 0x000000040000795c */ /* 0x000fe20000300000 */
.L_x_35:
[----:B--2---:R-:W-:Y:S05]  /*3fc0*/  @P0 BRA `(.L_x_36) ;  /* 0x0000000000080947 */ /* 0x004fea0003800000 */
[----:B------:R-:W2:Y:S02]  /*3fd0*/  SYNCS.PHASECHK.TRANS64.TRYWAIT P0, [UR4+0x38480], R2 ;  /* 0x03848002ff0075a7 */ /* 0x000ea40008000144 */
[----:B--2---:R-:W-:Y:S05]  /*3fe0*/  @!P0 BRA `(.L_x_37) ;  /* 0x000000a400a08947 */ /* 0x004fea0003800000 */
.L_x_36:
[----:B------:R-:W-:Y:S01]  /*3ff0*/  UIADD3 UR4, UR47, 0x10000, URZ ;  /* 0x000100002f047890 */ /* 0x000fe2000fffe03f */
[----:B------:R-:W-:Y:S01]  /*4000*/  WARPGROUP.ARRIVE ;  /* 0x00000000000079c5 */ /* 0x000fe20000000000 */
[----:B------:R-:W-:Y:S02]  /*4010*/  ULOP3.LUT UR8, UR9, 0x10000, URZ, 0xfc, !UPT ;  /* 0x0001000009087892 */ /* 0x000fe4000f8efc3f */
[----:B------:R-:W-:Y:S02]  /*4020*/  USHF.R.U32.HI UR4, URZ, 0x4, UR4 ;  /* 0x000000043f047899 */ /* 0x000fe40008011604 */
[----:B------:R-:W-:Y:S02]  /*4030*/  ULEA UR8, UR37, UR8, 0xa ;  /* 0x0000000825087291 */ /* 0x000fe4000f8e503f */
[----:B------:R-:W-:Y:S01]  /*4040*/  ULOP3.LUT UR4, UR4, 0x3fff, URZ, 0xc0, !UPT ;  /* 0x00003fff04047892 */ /* 0x000fe2000f8ec03f */
[----:B------:R-:W-:Y:S01]  /*4050*/  UMOV UR5, 0x40000040 ;  /* 0x4000004000057882 */ /* 0x000fe20000000000 */
[----:B------:R-:W-:-:S02]  /*4060*/  UMOV UR7, 0x40000040 ;  /* 0x4000004000077882 */ /* 0x000fc40000000000 */
[----:B------:R-:W-:-:S04]  /*4070*/  ULOP3.LUT UR4, UR4, 0x10000, URZ, 0xfc, !UPT ;  /* 0x0001000004047892 */ /* 0x000fc8000f8efc3f */
[----:B------:R-:W-:-:S03]  /*4080*/  ULEA UR10, UR37, UR4, 0xb ;  /* 0x00000004250a7291 */ /* 0x000fc6000f8e583f */
[----:B------:R-:W-:-:S04]  /*4090*/  UMOV UR4, UR8 ;  /* 0x0000000800047c82 */ /* 0x000fc80008000000 */
[----:B------:R-:W-:Y:S02]  /*40a0*/  UMOV UR6, UR10 ;  /* 0x0000000a00067c82 */ /* 0x000fe40008000000 */
[----:B------:R-:W-:Y:S01]  /*40b0*/  HGMMA.64x256x16.F32.BF16 R24, gdesc[UR4], RZ, !UPT, gsb0 ;  /* 0x03e00000041879f0 */ /* 0x000fe2000c0018ff */
[----:B------:R-:W-:Y:S02]  /*40c0*/  UIADD3 UR4, UR8, 0x2, URZ ;  /* 0x0000000208047890 */ /* 0x000fe4000fffe03f */
[----:B------:R-:W-:Y:S01]  /*40d0*/  UIADD3 UR6, UR10, 0x2, URZ ;  /* 0x000000020a067890 */ /* 0x000fe2000fffe03f */
[----:B------:R-:W-:Y:S01]  /*40e0*/  UMOV UR5, 0x40000040 ;  /* 0x4000004000057882 */ /* 0x000fe20000000000 */
[----:B------:R-:W-:Y:S01]  /*40f0*/  UMOV UR7, 0x40000040 ;  /* 0x4000004000077882 */ /* 0x000fe20000000000 */
[----:B------:R-:W-:Y:S02]  /*4100*/  WARPGROUP.DEPBAR.LE gsb0, 0x0 ;  /* 0x00008000000079c5 */ /* 0x000fe40000010000 */
[----:B------:R-:W-:-:S15]  /*4110*/  WARPGROUP.ARRIVE ;  /* 0x00000000000079c5 */ /* 0x000fde0000000000 */
[----:B------:R-:W-:-:S05]  /*4120*/  NOP ;  /* 0x0000000000007918 */ /* 0x000fca0000000000 */
[----:B------:R-:W-:Y:S01]  /*4130*/  HGMMA.64x256x16.F32.BF16 R24, gdesc[UR4], R24, gsb0 ;  /* 0x03e00000041879f0 */ /* 0x000fe20008001818 */
        /* <DEDUP_REMOVED lines=12> */
[----:B------:R-:W-:Y:S01]  /*4200*/  UIADD3 UR10, UR37, 0x1, URZ ;  /* 0x00000001250a7890 */ /* 0x000fe2000fffe03f */
[----:B------:R-:W-:-:S03]  /*4210*/  UMOV UR8, 0x1 ;  /* 0x0000000100087882 */ /* 0x000fc60000000000 */
[----:B------:R-:W-:-:S04]  /*4220*/  UISETP.NE.AND UP0, UPT, UR10, 0x4, UPT ;  /* 0x000000040a00788c */ /* 0x000fc8000bf05270 */
[----:B------:R-:W-:Y:S01]  /*4230*/  USEL UR10, UR10, URZ, UP0 ;  /* 0x0000003f0a0a7287 */ /* 0x000fe20008000000 */
[----:B------:R-:W-:Y:S02]  /*4240*/  WARPGROUP.DEPBAR.LE gsb0, 0x0 ;  /* 0x00008000000079c5 */ /* 0x000fe40000010000 */
[----:B------:R-:W-:-:S11]  /*4250*/  WARPGROUP.ARRIVE ;  /* 0x00000000000079c5 */ /* 0x000fd60000000000 */
[----:B------:R-:W-:Y:S01]  /*4260*/  HGMMA.64x256x16.F32.BF16 R24, gdesc[UR4], R24, gsb0 ;  /* 0x03e00000041879f0 */ /* 0x000fe20008001818 */
[----:B------:R-:W-:-:S04]  /*4270*/  USEL UR4, URZ, 0x1, UP0 ;  /* 0x000000013f047887 */ /* 0x000fc80008000000 */
[----:B------:R-:W-:-:S06]  /*4280*/  ULOP3.LUT UR4, UR38, UR4, URZ, 0x3c, !UPT ;  /* 0x0000000426047292 */ /* 0x000fcc000f8e3c3f */
[----:B------:R-:W-:Y:S01]  /*4290*/  IMAD.U32 R4, RZ, RZ, UR4 ;  /* 0x00000004ff047e24 */ /* 0x000fe2000f8e00ff */
[----:B------:R-:W-:-:S06]  /*42a0*/  WARPGROUP.DEPBAR.LE gsb0, 0x0 ;  /* 0x00008000000079c5 */ /* 0x000fcc0000010000 */
.L_x_33:
[----:B-12---:R-:W-:-:S05]  /*42b0*/  VIADD R2, R155, 0x3f ;  /* 0x0000003f9b027836 */ /* 0x006fca0000000000 */
[----:B------:R-:W-:-:S04]  /*42c0*/  SHF.R.S32.HI R3, RZ, 0x1f, R2 ;  /* 0x0000001fff037819 */ /* 0x000fc80000011402 */
[----:B------:R-:W-:-:S04]  /*42d0*/  LEA.HI R3, R3, R2, RZ, 0x6 ;  /* 0x0000000203037211 */ /* 0x000fc800078f30ff */
[----:B------:R-:W-:-:S04]  /*42e0*/  SHF.R.S32.HI R3, RZ, 0x6, R3 ;  /* 0x00000006ff037819 */ /* 0x000fc80000011403 */
[----:B------:R-:W-:-:S05]  /*42f0*/  VIMNMX R2, R3, 0x1, PT ;  /* 0x0000000103027848 */ /* 0x000fca0003fe0100 */
[----:B------:R-:W-:-:S05]  /*4300*/  IMAD.IADD R6, R3, 0x1, -R2 ;  /* 0x0000000103067824 */ /* 0x000fca00078e0a02 */
[----:B------:R-:W-:-:S13]  /*4310*/  ISETP.GE.AND P0, PT, R6, 0x1, PT ;  /* 0x000000010600780c */ /* 0x000fda0003f06270 */
[----:B------:R-:W-:Y:S05]  /*4320*/  @!P0 BRA `(.L_x_38) ;  /* 0x00000004002c8947 */ /* 0x000fea0003800000 */
[----:B------:R-:W-:Y:S02]  /*4330*/  IMAD.MOV.U32 R2, RZ, RZ, R6 ;  /* 0x000000ffff027224 */ /* 0x000fe400078e0006 */
[----:B------:R-:W-:-:S07]  /*4340*/  IMAD.U32 R3, RZ, RZ, UR37 ;  /* 0x00000025ff037e24 */ /* 0x000fce000f8e00ff */
.L_x_45:
[----:B------:R-:W-:-:S06]  /*4350*/  UISETP.NE.AND UP0, UPT, UR51, 0x3, UPT ;  /* 0x000000033300788c */ /* 0x000fcc000bf05270 */
[----:B------:R-:W-:-:S13]  /*4360*/  PLOP3.LUT P1, PT, PT, PT, UP0, 0x80, 0x0 ;  /* 0x000000000000781c */ /* 0x000fda0003f2f008 */
[----:B------:R-:W-:Y:S05]  /*4370*/  @!P1 BRA `(.L_x_39) ;  /* 0x0000000000049947 */ /* 0x000fea0003800000 */
[----:B------:R-:W-:Y:S01]  /*4380*/  BPT.TRAP 0x1 ;  /* 0x000000040000795c */ /* 0x000fe20000300000 */
.L_x_39:
[----:B------:R-:W-:Y:S01]  /*4390*/  ULEA UR4, UR10, UR47, 0x3 ;  /* 0x0000002f0a047291 */ /* 0x000fe2000f8e183f */
[----:B------:R-:W-:-:S08]  /*43a0*/  SHF.L.U32 R5, R4, 0x1f, RZ ;  /* 0x0000001f04057819 */ /* 0x000fd000000006ff */
[----:B------:R1:W2:Y:S01]  /*43b0*/  SYNCS.PHASECHK.TRANS64.TRYWAIT P0, [UR4+0x38480], R5 ;  /* 0x03848005ff0075a7 */ /* 0x0002a20008000144 */
[----:B------:R-:W-:Y:S05]  /*43c0*/  @!P1 BRA `(.L_x_40) ;  /* 0x0000000000049947 */ /* 0x000fea0003800000 */
[----:B------:R-:W-:Y:S01]  /*43d0*/  BPT.TRAP 0x1 ;  /* 0x000000040000795c */ /* 0x000fe20000300000 */
.L_x_40:
[----:B--2---:R-:W-:Y:S05]  /*43e0*/  @P0 BRA `(.L_x_41) ;  /* 0x0000000000080947 */ /* 0x004fea0003800000 */
[----:B------:R-:W2:Y:S02]  /*43f0*/  SYNCS.PHASECHK.TRANS64.TRYWAIT P0, [UR4+0x38480], R5 ;  /* 0x03848005ff0075a7 */ /* 0x000ea40008000144 */
[----:B--2---:R-:W-:Y:S05]  /*4400*/  @!P0 BRA `(.L_x_42) ;  /* 0x000000a000b08947 */ /* 0x004fea0003800000 */
.L_x_41:
[----:B------:R-:W-:Y:S01]  /*4410*/  UIADD3 UR4, UR47, 0x10000, URZ ;  /* 0x000100002f047890 */ /* 0x000fe2000fffe03f */
[----:B------:R-:W-:Y:S01]  /*4420*/  WARPGROUP.ARRIVE ;  /* 0x00000000000079c5 */ /* 0x000fe20000000000 */
[----:B------:R-:W-:Y:S02]  /*4430*/  ULOP3.LUT UR11, UR9, 0x10000, URZ, 0xfc, !UPT ;  /* 0x00010000090b7892 */ /* 0x000fe4000f8efc3f */
[----:B------:R-:W-:Y:S02]  /*4440*/  USHF.R.U32.HI UR4, URZ, 0x4, UR4 ;  /* 0x000000043f047899 */ /* 0x000fe40008011604 */
[----:B------:R-:W-:Y:S02]  /*4450*/  UISETP.NE.U32.AND UP0, UPT, UR8, URZ, UPT ;  /* 0x0000003f0800728c */ /* 0x000fe4000bf05070 */
[----:B------:R-:W-:Y:S02]  /*4460*/  ULOP3.LUT UR4, UR4, 0x3fff, URZ, 0xc0, !UPT ;  /* 0x00003fff04047892 */ /* 0x000fe4000f8ec03f */
[----:B------:R-:W-:-:S02]  /*4470*/  ULEA UR11, UR10, UR11, 0xa ;  /* 0x0000000b0a0b7291 */ /* 0x000fc4000f8e503f */
[----:B------:R-:W-:Y:S01]  /*4480*/  ULOP3.LUT UR4, UR4, 0x10000, URZ, 0xfc, !UPT ;  /* 0x0001000004047892 */ /* 0x000fe2000f8efc3f */
[----:B------:R-:W-:Y:S01]  /*4490*/  UMOV UR5, 0x40000040 ;  /* 0x4000004000057882 */ /* 0x000fe20000000000 */
[----:B------:R-:W-:Y:S02]  /*44a0*/  UMOV UR7, 0x40000040 ;  /* 0x4000004000077882 */ /* 0x000fe40000000000 */
[----:B------:R-:W-:-:S03]  /*44b0*/  ULEA UR12, UR10, UR4, 0xb ;  /* 0x000000040a0c7291 */ /* 0x000fc6000f8e583f */
[----:B------:R-:W-:-:S04]  /*44c0*/  UMOV UR4, UR11 ;  /* 0x0000000b00047c82 */ /* 0x000fc80008000000 */
[----:B------:R-:W-:Y:S02]  /*44d0*/  UMOV UR6, UR12 ;  /* 0x0000000c00067c82 */ /* 0x000fe40008000000 */
[----:B------:R-:W-:Y:S01]  /*44e0*/  HGMMA.64x256x16.F32.BF16 R24, gdesc[UR4], R24, UP0, gsb0 ;  /* 0x03e00000041879f0 */ /* 0x000fe2000b801818 */
[----:B------:R-:W-:Y:S02]  /*44f0*/  UIADD3 UR4, UR11, 0x2, URZ ;  /* 0x000000020b047890 */ /* 0x000fe4000fffe03f */
[----:B------:R-:W-:Y:S01]  /*4500*/  UIADD3 UR6, UR12, 0x2, URZ ;  /* 0x000000020c067890 */ /* 0x000fe2000fffe03f */
[----:B------:R-:W-:Y:S01]  /*4510*/  UMOV UR5, 0x40000040 ;  /* 0x4000004000057882 */ /* 0x000fe20000000000 */
[----:B------:R-:W-:Y:S01]  /*4520*/  UMOV UR7, 0x40000040 ;  /* 0x4000004000077882 */ /* 0x000fe20000000000 */
[----:B------:R-:W-:Y:S02]  /*4530*/  WARPGROUP.DEPBAR.LE gsb0, 0x0 ;  /* 0x00008000000079c5 */ /* 0x000fe40000010000 */
[----:B------:R-:W-:-:S15]  /*4540*/  WARPGROUP.ARRIVE ;  /* 0x00000000000079c5 */ /* 0x000fde0000000000 */
[----:B------:R-:W-:-:S05]  /*4550*/  NOP ;  /* 0x0000000000007918 */ /* 0x000fca0000000000 */
        /* <DEDUP_REMOVED lines=16> */
[----:B------:R-:W-:Y:S03]  /*4660*/  HGMMA.64x256x16.F32.BF16 R24, gdesc[UR4], R24, UP0, gsb0 ;  /* 0x03e00000041879f0 */ /* 0x000fe6000b801818 */
[----:B------:R-:W-:Y:S02]  /*4670*/  WARPGROUP.DEPBAR.LE gsb0, 0x0 ;  /* 0x00008000000079c5 */ /* 0x000fe40000010000 */
[----:B------:R-:W-:Y:S05]  /*4680*/  @!P1 BRA `(.L_x_43) ;  /* 0x0000000000049947 */ /* 0x000fea0003800000 */
[----:B------:R-:W-:Y:S01]  /*4690*/  BPT.TRAP 0x1 ;  /* 0x000000040000795c */ /* 0x000fe20000300000 */
.L_x_43:
[----:B------:R-:W-:Y:S01]  /*46a0*/  ISETP.NE.AND P0, PT, R23, RZ, PT ;  /* 0x000000ff1700720c */ /* 0x000fe20003f05270 */
[----:B------:R-:W-:-:S12]  /*46b0*/  UISETP.GT.U32.AND UP0, UPT, UR53, 0x1, UPT ;  /* 0x000000013500788c */ /* 0x000fd8000bf04070 */
[----:B-12---:R-:W-:-:S05]  /*46c0*/  @P0 LEA R5, R3, UR47, 0x3 ;  /* 0x0000002f03050c11 */ /* 0x006fca000f8e18ff */
[----:B------:R-:W-:-:S05]  /*46d0*/  @P0 VIADD R5, R5, 0x384a0 ;  /* 0x000384a005050836 */ /* 0x000fca0000000000 */
[----:B------:R-:W-:-:S04]  /*46e0*/  @P0 PRMT R5, R22, 0x654, R5 ;  /* 0x0000065416050816 */ /* 0x000fc80000000005 */
[----:B------:R1:W-:Y:S01]  /*46f0*/  @P0 SYNCS.ARRIVE.TRANS64.RED.A1T0 RZ, [R5+URZ], RZ ;  /* 0x000000ff05ff09a7 */ /* 0x0003e2000810043f */
[----:B------:R-:W-:-:S13]  /*4700*/  PLOP3.LUT P0, PT, PT, PT, UP0, 0x80, 0x0 ;  /* 0x000000000000781c */ /* 0x000fda0003f0f008 */
[----:B-1----:R-:W-:Y:S05]  /*4710*/  @P0 BRA `(.L_x_44) ;  /* 0x0000000000040947 */ /* 0x002fea0003800000 */
[----:B------:R-:W-:Y:S01]  /*4720*/  BPT.TRAP 0x1 ;  /* 0x000000040000795c */ /* 0x000fe20000300000 */
.L_x_44:
[----:B------:R-:W-:Y:S01]  /*4730*/  UIADD3 UR10, UR10, 0x1, URZ ;  /* 0x000000010a0a7890 */ /* 0x000fe2000fffe03f */
[C---:B------:R-:W-:Y:S01]  /*4740*/  ISETP.GT.AND P1, PT, R2.reuse, 0x1, PT ;  /* 0x000000010200780c */ /* 0x040fe20003f24270 */
[----:B------:R-:W-:Y:S02]  /*4750*/  VIADD R3, R3, 0x1 ;  /* 0x0000000103037836 */ /* 0x000fe40000000000 */
[----:B------:R-:W-:Y:S01]  /*4760*/  UISETP.NE.AND UP0, UPT, UR10, 0x4, UPT ;  /* 0x000000040a00788c */ /* 0x000fe2000bf05270 */
[----:B------:R-:W-:Y:S02]  /*4770*/  VIADD R2, R2, 0xffffffff ;  /* 0xffffffff02027836 */ /* 0x000fe40000000000 */
[C---:B------:R-:W-:Y:S01]  /*4780*/  ISETP.NE.AND P0, PT, R3.reuse, 0x4, PT ;  /* 0x000000040300780c */ /* 0x040fe20003f05270 */
[----:B------:R-:W-:Y:S02]  /*4790*/  USEL UR4, URZ, 0x1, UP0 ;  /* 0x000000013f047887 */ /* 0x000fe40008000000 */
[----:B------:R-:W-:Y:S01]  /*47a0*/  USEL UR10, UR10, URZ, UP0 ;  /* 0x0000003f0a0a7287 */ /* 0x000fe20008000000 */
[----:B------:R-:W-:-:S03]  /*47b0*/  SEL R3, R3, RZ, P0 ;  /* 0x000000ff03037207 */ /* 0x000fc60000000000 */
[----:B------:R-:W-:Y:S01]  /*47c0*/  LOP3.LUT R4, R4, UR4, RZ, 0x3c, !PT ;  /* 0x0000000404047c12 */ /* 0x000fe2000f8e3cff */
[----:B------:R-:W-:Y:S07]  /*47d0*/  @P1 BRA `(.L_x_45) ;  /* 0xfffffff800dc1947 */ /* 0x000fee000383ffff */
.L_x_38:
[----:B------:R-:W-:-:S13]  /*47e0*/  ISETP.GE.AND P0, PT, R155, 0x1, PT ;  /* 0x000000019b00780c */ /* 0x000fda0003f06270 */
[----:B------:R-:W-:Y:S05]  /*47f0*/  @!P0 BRA `(.L_x_46) ;  /* 0x0000000000408947 */ /* 0x000fea0003800000 */
[----:B------:R-:W-:-:S06]  /*4800*/  UISETP.NE.AND UP0, UPT, UR51, 0x3, UPT ;  /* 0x000000033300788c */ /* 0x000fcc000bf05270 */
[----:B------:R-:W-:-:S13]  /*4810*/  PLOP3.LUT P0, PT, PT, PT, UP0, 0x80, 0x0 ;  /* 0x000000000000781c */ /* 0x000fda0003f0f008 */
[----:B------:R-:W-:Y:S05]  /*4820*/  @!P0 BRA `(.L_x_47) ;  /* 0x0000000000048947 */ /* 0x000fea0003800000 */
[----:B------:R-:W-:Y:S01]  /*4830*/  BPT.TRAP 0x1 ;  /* 0x000000040000795c */ /* 0x000fe20000300000 */
.L_x_47:
[----:B------:R-:W-:Y:S01]  /*4840*/  ISETP.NE.AND P0, PT, R23, RZ, PT ;  /* 0x000000ff1700720c */ /* 0x000fe20003f05270 */
[----:B------:R-:W-:Y:S01]  /*4850*/  IMAD.U32 R3, RZ, RZ, UR47 ;  /* 0x0000002fff037e24 */ /* 0x000fe2000f8e00ff */
[----:B------:R-:W-:-:S11]  /*4860*/  UISETP.GT.U32.AND UP0, UPT, UR53, 0x1, UPT ;  /* 0x000000013500788c */ /* 0x000fd6000bf04070 */
[----:B------:R-:W-:-:S05]  /*4870*/  @P0 VIADD R2, R6, UR37 ;  /* 0x0000002506020c36 */ /* 0x000fca0008000000 */
[----:B------:R-:W-:-:S04]  /*4880*/  @P0 SHF.L.U32 R2, R2, 0x3, RZ ;  /* 0x0000000302020819 */ /* 0x000fc800000006ff */
[----:B------:R-:W-:-:S04]  /*4890*/  @P0 LOP3.LUT R2, R2, 0x18, RZ, 0xc0, !PT ;  /* 0x0000001802020812 */ /* 0x000fc800078ec0ff */
[----:B------:R-:W-:-:S04]  /*48a0*/  @P0 IADD3 R3, R3, 0x384a0, R2 ;  /* 0x000384a003030810 */ /* 0x000fc80007ffe002 */
[----:B------:R-:W-:-:S04]  /*48b0*/  @P0 PRMT R3, R22, 0x654, R3 ;  /* 0x0000065416030816 */ /* 0x000fc80000000003 */
[----:B------:R1:W-:Y:S01]  /*48c0*/  @P0 SYNCS.ARRIVE.TRANS64.RED.A1T0 RZ, [R3+URZ], RZ ;  /* 0x000000ff03ff09a7 */ /* 0x0003e2000810043f */
[----:B------:R-:W-:-:S13]  /*48d0*/  PLOP3.LUT P0, PT, PT, PT, UP0, 0x80, 0x0 ;  /* 0x000000000000781c */ /* 0x000fda0003f0f008 */
[----:B-1----:R-:W-:Y:S05]  /*48e0*/  @P0 BRA `(.L_x_46) ;  /* 0x0000000000040947 */ /* 0x002fea0003800000 */
[----:B------:R-:W-:Y:S01]  /*48f0*/  BPT.TRAP 0x1 ;  /* 0x000000040000795c */ /* 0x000fe20000300000 */
.L_x_46:
[----:B------:R-:W-:Y:S01]  /*4900*/  R2UR UR45, R16 ;  /* 0x00000000102d72ca */ /* 0x000fe200000e0000 */
[----:B------:R-:W-:Y:S01]  /*4910*/  UIADD3 UR4, UR47, 0x30000, URZ ;  /* 0x000300002f047890 */ /* 0x000fe2000fffe03f */
[----:B------:R-:W-:Y:S02]  /*4920*/  R2UR UR46, R17 ;  /* 0x00000000112e72ca */ /* 0x000fe400000e0000 */
[----:B------:R-:W-:Y:S01]  /*4930*/  LOP3.LUT P0, RZ, R0, 0xff, RZ, 0xc0, !PT ;  /* 0x000000ff00ff7812 */ /* 0x000fe2000780c0ff */
[----:B------:R-:W-:-:S06]  /*4940*/  ULOP3.LUT UP0, URZ, UR4, 0x3ff, URZ, 0xc0, !UPT ;  /* 0x000003ff043f7892 */ /* 0x000fcc000f80c03f */
[----:B------:R-:W-:Y:S02]  /*4950*/  PLOP3.LUT P1, PT, PT, PT, UP0, 0x80, 0x0 ;  /* 0x000000000000781c */ /* 0x000fe40003f2f008 */
[----:B------:R-:W-:Y:S02]  /*4960*/  USHF.L.U32 UR45, UR45, 0x7, URZ ;  /* 0x000000072d2d7899 */ /* 0x000fe4000800063f */
[----:B------:R-:W-:Y:S02]  /*4970*/  USHF.L.U32 UR46, UR46, 0x8, URZ ;  /* 0x000000082e2e7899 */ /* 0x000fe4000800063f */
[----:B------:R-:W-:Y:S10]  /*4980*/  @!P0 BRA `(.L_x_48) ;  /* 0x00000000000c8947 */ /* 0x000ff40003800000 */
[----:B------:R-:W-:-:S04]  /*4990*/  DEPBAR {5,4,3,2,1,0} ;  /* 0x0000003f0000791a */ /* 0x000fc80000000000 */
[----:B------:R1:W-:Y:S02]  /*49a0*/  UTMACCTL.IV [UR60] ;  /* 0x000000003c0079b9 */ /* 0x0003e40008000000 */
[----:B-1----:R-:W-:Y:S01]  /*49b0*/  NOP ;  /* 0x0000000000007918 */ /* 0x002fe20000000000 */
.L_x_48:
[----:B------:R-:W-:Y:S05]  /*49c0*/  @!P1 BRA `(.L_x_49) ;  /* 0x00000000007c9947 */ /* 0x000fea0003800000 */
[----:B------:R-:W-:Y:S01]  /*49d0*/  MOV R2, 0x0 ;  /* 0x0000000000027802 */ /* 0x000fe20000000f00 */
[----:B------:R-:W-:Y:S01]  /*49e0*/  ULDC.64 UR4, c[0x4][0x68] ;  /* 0x01001a0000047ab9 */ /* 0x000fe20000000a00 */
[----:B------:R-:W-:Y:S01]  /*49f0*/  ULDC.64 UR6, c[0x4][0x8] ;  /* 0x0100020000067ab9 */ /* 0x000fe20000000a00 */
[----:B------:R-:W-:Y:S01]  /*4a00*/  IMAD.U32 R4, RZ, RZ, UR4 ;  /* 0x00000004ff047e24 */ /* 0x000fe2000f8e00ff */
[----:B------:R1:W2:Y:S01]  /*4a10*/  LDC.64 R14, c[0x4][R2] ;  /* 0x01000000020e7b82 */ /* 0x0002a20000000a00 */
[----:B------:R-:W-:Y:S01]  /*4a20*/  IMAD.U32 R5, RZ, RZ, UR5 ;  /* 0x00000005ff057e24 */ /* 0x000fe2000f8e00ff */
[----:B------:R-:W-:Y:S01]  /*4a30*/  ULDC.64 UR4, c[0x4][0x70] ;  /* 0x01001c0000047ab9 */ /* 0x000fe20000000a00 */
[----:B------:R-:W-:Y:S02]  /*4a40*/  IMAD.U32 R10, RZ, RZ, UR6 ;  /* 0x00000006ff0a7e24 */ /* 0x000fe4000f8e00ff */
[----:B------:R-:W-:Y:S02]  /*4a50*/  IMAD.U32 R6, RZ, RZ, UR4 ;  /* 0x00000004ff067e24 */ /* 0x000fe4000f8e00ff */
[----:B------:R-:W-:-:S02]  /*4a60*/  IMAD.U32 R7, RZ, RZ, UR5 ;  /* 0x00000005ff077e24 */ /* 0x000fc4000f8e00ff */
[----:B------:R-:W-:Y:S02]  /*4a70*/  IMAD.U32 R11, RZ, RZ, UR7 ;  /* 0x00000007ff0b7e24 */ /* 0x000fe4000f8e00ff */
[----:B------:R-:W-:Y:S02]  /*4a80*/  IMAD.MOV.U32 R8, RZ, RZ, 0x70 ;  /* 0x00000070ff087424 */ /* 0x000fe400078e00ff */
[----:B------:R-:W-:Y:S02]  /*4a90*/  IMAD.MOV.U32 R12, RZ, RZ, 0x1 ;  /* 0x00000001ff0c7424 */ /* 0x000fe400078e00ff */
[----:B-1----:R-:W-:-:S07]  /*4aa0*/  IMAD.MOV.U32 R13, RZ, RZ, RZ ;  /* 0x000000ffff0d7224 */ /* 0x002fce00078e00ff */
[----:B------:R-:W-:-:S07]  /*4ab0*/  LEPC R20, `(.L_x_50) ;  /* 0x000000001014794e */ /* 0x000fce0000000000 */
[----:B--2---:R-:W-:Y:S05]  /*4ac0*/  CALL.ABS.NOINC R14 ;  /* 0x000000000e007343 */ /* 0x004fea0003c00000 */
.L_x_50:
[----:B------:R-:W1:Y:S01]  /*4ad0*/  LDC.64 R2, c[0x4][R2] ;  /* 0x0100000002027b82 */ /* 0x000e620000000a00 */
[----:B------:R-:W-:Y:S01]  /*4ae0*/  ULDC.64 UR4, c[0x4][0x68] ;  /* 0x01001a0000047ab9 */ /* 0x000fe20000000a00 */
[----:B------:R-:W-:Y:S01]  /*4af0*/  ULDC.64 UR6, c[0x4][0x8] ;  /* 0x0100020000067ab9 */ /* 0x000fe20000000a00 */
[----:B------:R-:W-:Y:S02]  /*4b00*/  IMAD.U32 R4, RZ, RZ, UR4 ;  /* 0x00000004ff047e24 */ /* 0x000fe4000f8e00ff */
[----:B------:R-:W-:Y:S01]  /*4b10*/  IMAD.U32 R5, RZ, RZ, UR5 ;  /* 0x00000005ff057e24 */ /* 0x000fe2000f8e00ff */
[----:B------:R-:W-:Y:S01]  /*4b20*/  ULDC.64 UR4, c[0x4][0x70] ;  /* 0x01001c0000047ab9 */ /* 0x000fe20000000a00 */
[----:B------:R-:W-:Y:S01]  /*4b30*/  IMAD.U32 R10, RZ, RZ, UR6 ;  /* 0x00000006ff0a7e24 */ /* 0x000fe2000f8e00ff */
[----:B------:R-:W-:Y:S01]  /*4b40*/  MOV R7, UR5 ;  /* 0x0000000500077c02 */ /* 0x000fe20008000f00 */
[----:B------:R-:W-:Y:S02]  /*4b50*/  IMAD.U32 R6, RZ, RZ, UR4 ;  /* 0x00000004ff067e24 */ /* 0x000fe4000f8e00ff */
[----:B------:R-:W-:-:S02]  /*4b60*/  IMAD.U32 R11, RZ, RZ, UR7 ;  /* 0x00000007ff0b7e24 */ /* 0x000fc4000f8e00ff */
[----:B------:R-:W-:Y:S02]  /*4b70*/  IMAD.MOV.U32 R8, RZ, RZ, 0x70 ;  /* 0x00000070ff087424 */ /* 0x000fe400078e00ff */
[----:B------:R-:W-:Y:S02]  /*4b80*/  IMAD.MOV.U32 R12, RZ, RZ, 0x1 ;  /* 0x00000001ff0c7424 */ /* 0x000fe400078e00ff */
[----:B------:R-:W-:-:S07]  /*4b90*/  IMAD.MOV.U32 R13, RZ, RZ, RZ ;  /* 0x000000ffff0d7224 */ /* 0x000fce00078e00ff */
[----:B------:R-:W-:-:S07]  /*4ba0*/  LEPC R20, `(.L_x_49) ;  /* 0x000000001014794e */ /* 0x000fce0000000000 */
[----:B-1----:R-:W-:Y:S05]  /*4bb0*/  CALL.ABS.NOINC R2 ;  /* 0x0000000002007343 */ /* 0x002fea0003c00000 */
.L_x_49:
[----:B------:R-:W-:Y:S02]  /*4bc0*/  ULDC.64 UR4, c[0x0][0x590] ;  /* 0x0001640000047ab9 */ /* 0x000fe40000000a00 */
[----:B------:R-:W-:-:S04]  /*4bd0*/  ISETP.NE.U32.AND P0, PT, RZ, UR4, PT ;  /* 0x00000004ff007c0c */ /* 0x000fc8000bf05070 */
[----:B------:R-:W-:-:S13]  /*4be0*/  ISETP.NE.AND.EX P0, PT, RZ, UR5, PT, P0 ;  /* 0x00000005ff007c0c */ /* 0x000fda000bf05300 */
[----:B------:R-:W-:Y:S05]  /*4bf0*/  @!P0 BRA `(.L_x_51) ;  /* 0x0000000000148947 */ /* 0x000fea0003800000 */
[----:B------:R-:W-:-:S04]  /*4c00*/  LEA R2, P0, R18, UR4, 0x3 ;  /* 0x0000000412027c11 */ /* 0x000fc8000f8018ff */
[----:B------:R-:W-:-:S06]  /*4c10*/  LEA.HI.X R3, R18, UR5, R19, 0x3, P0 ;  /* 0x0000000512037c11 */ /* 0x000fcc00080f1c13 */
[----:B------:R-:W2:Y:S04]  /*4c20*/  LDG.E.64 R2, desc[UR58][R2.64] ;  /* 0x0000003a02027981 */ /* 0x000ea8000c1e1b00 */
[----:B--2---:R2:W5:Y:S01]  /*4c30*/  LD.E R0, desc[UR58][R2.64] ;  /* 0x0000003a02007980 */ /* 0x004562000c101900 */
[----:B------:R-:W-:Y:S05]  /*4c40*/  BRA `(.L_x_52) ;  /* 0x0000000000307947 */ /* 0x000fea0003800000 */
.L_x_51:
[----:B------:R-:W-:Y:S02]  /*4c50*/  ULDC.64 UR4, c[0x0][0x588] ;  /* 0x0001620000047ab9 */ /* 0x000fe40000000a00 */
[----:B------:R-:W-:-:S04]  /*4c60*/  ISETP.NE.U32.AND P0, PT, RZ, UR4, PT ;  /* 0x00000004ff007c0c */ /* 0x000fc8000bf05070 */
[----:B------:R-:W-:-:S13]  /*4c70*/  ISETP.NE.AND.EX P0, PT, RZ, UR5, PT, P0 ;  /* 0x00000005ff007c0c */ /* 0x000fda000bf05300 */
[----:B------:R-:W-:Y:S05]  /*4c80*/  @!P0 BRA `(.L_x_53) ;  /* 0x0000000000188947 */ /* 0x000fea0003800000 */
[----:B------:R-:W1:Y:S01]  /*4c90*/  LDC.64 R2, c[0x0][0x588] ;  /* 0x00016200ff027b82 */ /* 0x000e620000000a00 */
[----:B------:R-:W-:Y:S02]  /*4ca0*/  ULDC UR4, c[0x0][0x598] ;  /* 0x0001660000047ab9 */ /* 0x000fe40000000800 */
[----:B------:R-:W-:-:S04]  /*4cb0*/  IMAD R5, R18, UR4, RZ ;  /* 0x0000000412057c24 */ /* 0x000fc8000f8e02ff */
[----:B-1----:R-:W-:-:S05]  /*4cc0*/  IMAD.WIDE R2, R5, 0x4, R2 ;  /* 0x0000000405027825 */ /* 0x002fca00078e0202 */
[----:B------:R1:W5:Y:S01]  /*4cd0*/  LDG.E R0, desc[UR58][R2.64] ;  /* 0x0000003a02007981 */ /* 0x000362000c1e1900 */
[----:B------:R-:W-:Y:S05]  /*4ce0*/  BRA `(.L_x_52) ;  /* 0x0000000000087947 */ /* 0x000fea0003800000 */
.L_x_53:
[----:B------:R-:W-:Y:S02]  /*4cf0*/  ULDC UR4, c[0x0][0x580] ;  /* 0x0001600000047ab9 */ /* 0x000fe40000000800 */
[----:B------:R-:W-:-:S07]  /*4d00*/  IMAD.U32 R0, RZ, RZ, UR4 ;  /* 0x00000004ff007e24 */ /* 0x000fce000f8e00ff */
.L_x_52:
[----:B------:R-:W-:Y:S02]  /*4d10*/  ULDC.64 UR4, c[0x0][0x5b8] ;  /* 0x00016e0000047ab9 */ /* 0x000fe40000000a00 */
[----:B------:R-:W-:-:S04]  /*4d20*/  ISETP.NE.U32.AND P0, PT, RZ, UR4, PT ;  /* 0x00000004ff007c0c */ /* 0x000fc8000bf05070 */
[----:B------:R-:W-:-:S13]  /*4d30*/  ISETP.NE.AND.EX P0, PT, RZ, UR5, PT, P0 ;  /* 0x00000005ff007c0c */ /* 0x000fda000bf05300 */
[----:B------:R-:W-:Y:S05]  /*4d40*/  @!P0 BRA `(.L_x_54) ;  /* 0x0000000000148947 */ /* 0x000fea0003800000 */
[----:B------:R-:W-:-:S04]  /*4d50*/  LEA R4, P0, R18, UR4, 0x3 ;  /* 0x0000000412047c11 */ /* 0x000fc8000f8018ff */
[----:B------:R-:W-:-:S05]  /*4d60*/  LEA.HI.X R5, R18, UR5, R19, 0x3, P0 ;  /* 0x0000000512057c11 */ /* 0x000fca00080f1c13 */
[----:B-12---:R-:W2:Y:S04]  /*4d70*/  LDG.E.64 R2, desc[UR58][R4.64] ;  /* 0x0000003a04027981 */ /* 0x006ea8000c1e1b00 */
[----:B--2---:R1:W5:Y:S01]  /*4d80*/  LD.E R2, desc[UR58][R2.64] ;  /* 0x0000003a02027980 */ /* 0x004362000c101900 */
[----:B------:R-:W-:Y:S05]  /*4d90*/  BRA `(.L_x_55) ;  /* 0x0000000000307947 */ /* 0x000fea0003800000 */
.L_x_54:
[----:B------:R-:W-:Y:S02]  /*4da0*/  ULDC.64 UR4, c[0x0][0x5b0] ;  /* 0x00016c0000047ab9 */ /* 0x000fe40000000a00 */
[----:B------:R-:W-:-:S04]  /*4db0*/  ISETP.NE.U32.AND P0, PT, RZ, UR4, PT ;  /* 0x00000004ff007c0c */ /* 0x000fc8000bf05070 */
[----:B------:R-:W-:-:S13]  /*4dc0*/  ISETP.NE.AND.EX P0, PT, RZ, UR5, PT, P0 ;  /* 0x00000005ff007c0c */ /* 0x000fda000bf05300 */
[----:B------:R-:W-:Y:S05]  /*4dd0*/  @!P0 BRA `(.L_x_56) ;  /* 0x0000000000188947 */ /* 0x000fea0003800000 */
[----:B-12---:R-:W1:Y:S01]  /*4de0*/  LDC.64 R2, c[0x0][0x5b0] ;  /* 0x00016c00ff027b82 */ /* 0x006e620000000a00 */
[----:B------:R-:W-:Y:S02]  /*4df0*/  ULDC UR4, c[0x0][0x5c0] ;  /* 0x0001700000047ab9 */ /* 0x000fe40000000800 */
[----:B------:R-:W-:-:S04]  /*4e00*/  IMAD R5, R18, UR4, RZ ;  /* 0x0000000412057c24 */ /* 0x000fc8000f8e02ff */
[----:B-1----:R-:W-:-:S06]  /*4e10*/  IMAD.WIDE R2, R5, 0x4, R2 ;  /* 0x0000000405027825 */ /* 0x002fcc00078e0202 */
[----:B------:R2:W5:Y:S01]  /*4e20*/  LDG.E R2, desc[UR58][R2.64] ;  /* 0x0000003a02027981 */ /* 0x000562000c1e1900 */
[----:B------:R-:W-:Y:S05]  /*4e30*/  BRA `(.L_x_55) ;  /* 0x0000000000087947 */ /* 0x000fea0003800000 */
.L_x_56:
[----:B------:R-:W-:Y:S02]  /*4e40*/  ULDC UR4, c[0x0][0x5a8] ;  /* 0x00016a0000047ab9 */ /* 0x000fe40000000800 */
[----:B-12---:R-:W-:-:S07]  /*4e50*/  IMAD.U32 R2, RZ, RZ, UR4 ;  /* 0x00000004ff027e24 */ /* 0x006fce000f8e00ff */
.L_x_55:
[----:B------:R-:W-:Y:S01]  /*4e60*/  ISETP.GT.U32.AND P0, PT, R154, 0x3e, PT ;  /* 0x0000003e9a00780c */ /* 0x000fe20003f04070 */
[----:B------:R-:W-:Y:S01]  /*4e70*/  BSSY B0, `(.L_x_57) ;  /* 0x0000007000007945 */ /* 0x000fe20003800000 */
[----:B------:R-:W-:-:S11]  /*4e80*/  PRMT R8, RZ, 0x7610, R8 ;  /* 0x00007610ff087816 */ /* 0x000fd60000000008 */
[----:B------:R-:W-:Y:S05]  /*4e90*/  @P0 BRA `(.L_x_58) ;  /* 0x0000000000100947 */ /* 0x000fea0003800000 */
[----:B------:R-:W-:-:S03]  /*4ea0*/  UMOV UR4, 0xffffffff ;  /* 0xffffffff00047882 */ /* 0x000fc60000000000 */
[----:B------:R-:W-:Y:S05]  /*4eb0*/  BRA.DIV UR4, `(.L_x_59) ;  /* 0x0000009a041c7947 */ /* 0x000fea000b800000 */
[----:B------:R-:W-:-:S13]  /*4ec0*/  ELECT P6, URZ, PT ;  /* 0x00000000003f782f */ /* 0x000fda00038c0000 */
.L_x_268:
[----:B------:R-:W-:-:S07]  /*4ed0*/  SEL R8, RZ, 0x1, !P6 ;  /* 0x00000001ff087807 */ /* 0x000fce0007000000 */
.L_x_58:
[----:B------:R-:W-:Y:S05]  /*4ee0*/  BSYNC B0 ;  /* 0x0000000000007941 */ /* 0x000fea0003800000 */
.L_x_57:
[----:B-12---:R-:W-:-:S05]  /*4ef0*/  IMAD.U32 R3, RZ, RZ, UR48 ;  /* 0x00000030ff037e24 */ /* 0x006fca000f8e00ff */
[----:B------:R-:W-:-:S13]  /*4f00*/  ISETP.NE.AND P1, PT, R3, 0x3, PT ;  /* 0x000000030300780c */ /* 0x000fda0003f25270 */
[----:B------:R-:W-:Y:S05]  /*4f10*/  @!P1 BRA `(.L_x_60) ;  /* 0x0000000000049947 */ /* 0x000fea0003800000 */
[----:B------:R-:W-:Y:S01]  /*4f20*/  BPT.TRAP 0x1 ;  /* 0x000000040000795c */ /* 0x000fe20000300000 */
.L_x_60:
[----:B------:R-:W-:Y:S01]  /*4f30*/  SHF.L.U32 R3, RZ, 0x1f, RZ ;  /* 0x0000001fff037819 */ /* 0x000fe200000006ff */
[----:B------:R-:W-:Y:S01]  /*4f40*/  IMAD.MOV.U32 R4, RZ, RZ, RZ ;  /* 0x000000ffff047224 */ /* 0x000fe200078e00ff */
[----:B-----5:R-:W-:Y:S02]  /*4f50*/  FSETP.NEU.AND P0, PT, R0, RZ, PT ;  /* 0x000000ff0000720b */ /* 0x020fe40003f0d000 */
[----:B------:R-:W1:Y:S11]  /*4f60*/  SYNCS.PHASECHK.TRANS64.TRYWAIT P2, [UR47+0x384c0], R3 ;  /* 0x0384c003ff0075a7 */ /* 0x000e76000804016f */
[----:B------:R-:W-:Y:S01]  /*4f70*/  @P0 LEA R12, R153, UR47, 0x1 ;  /* 0x0000002f990c0c11 */ /* 0x000fe2000f8e08ff */
[----:B-1----:R-:W-:Y:S06]  /*4f80*/  @!P2 BRA `(.L_x_61) ;  /* 0x000000980000a947 */ /* 0x002fec0003800000 */
.L_x_269:
[----:B------:R-:W-:Y:S05]  /*4f90*/  @P0 WARPSYNC.ALL ;  /* 0x0000000000000948 */ /* 0x000fea0003800000 */
[----:B-1----:R-:W1:Y:S01]  /*4fa0*/  @P0 LDSM.16.MT88.4 R4, [R12+0x30000] ;  /* 0x030000000c04083b */ /* 0x002e620000004200 */
[----:B------:R-:W-:Y:S01]  /*4fb0*/  PRMT R8, R8, 0x9910, RZ ;  /* 0x0000991008087816 */ /* 0x000fe200000000ff */
[----:B------:R-:W-:Y:S01]  /*4fc0*/  BSSY B0, `(.L_x_62) ;  /* 0x000000d000007945 */ /* 0x000fe20003800000 */
[-C--:B------:R-:W-:Y:S01]  /*4fd0*/  FMUL R24, R24, R2.reuse ;  /* 0x0000000218187220 */ /* 0x080fe20000400000 */
[-C--:B------:R-:W-:Y:S01]  /*4fe0*/  FMUL R14, R25, R2.reuse ;  /* 0x00000002190e7220 */ /* 0x080fe20000400000 */
[----:B------:R-:W-:Y:S01]  /*4ff0*/  ISETP.NE.AND P2, PT, R8, RZ, PT ;  /* 0x000000ff0800720c */ /* 0x000fe20003f45270 */
[----:B------:R-:W-:Y:S01]  /*5000*/  FMUL R26, R26, R2 ;  /* 0x000000021a1a7220 */ /* 0x000fe20000400000 */
[----:B------:R2:W3:Y:S01]  /*5010*/  @P0 LDSM.16.MT88.4 R8, [R12+0x30800] ;  /* 0x030800000c08083b */ /* 0x0004e20000004200 */
[----:B-1----:R-:W-:-:S02]  /*5020*/  HADD2.F32 R13, -RZ, R4.H0_H0 ;  /* 0x20000004ff0d7230 */ /* 0x002fc40000004100 */
[----:B------:R-:W-:Y:S01]  /*5030*/  HADD2.F32 R15, -RZ, R4.H1_H1 ;  /* 0x30000004ff0f7230 */ /* 0x000fe20000004100 */
[----:B--2---:R-:W-:Y:S07]  /*5040*/  @P0 BRA `(.L_x_63) ;  /* 0x0000000000100947 */ /* 0x004fee0003800000 */
[----:B------:R-:W-:Y:S01]  /*5050*/  IMAD.MOV.U32 R5, RZ, RZ, RZ ;  /* 0x000000ffff057224 */ /* 0x000fe200078e00ff */
[----:B------:R-:W-:Y:S02]  /*5060*/  CS2R R6, SRZ ;  /* 0x0000000000067805 */ /* 0x000fe4000001ff00 */
[----:B---3--:R-:W-:Y:S02]  /*5070*/  CS2R R8, SRZ ;  /* 0x0000000000087805 */ /* 0x008fe4000001ff00 */
[----:B------:R-:W-:-:S07]  /*5080*/  CS2R R10, SRZ ;  /* 0x00000000000a7805 */ /* 0x000fce000001ff00 */
.L_x_63:
[----:B------:R-:W-:Y:S05]  /*5090*/  BSYNC B0 ;  /* 0x0000000000007941 */ /* 0x000fea0003800000 */
.L_x_62:
[--C-:B------:R-:W-:Y:S02]  /*50a0*/  HADD2.F32 R17, -RZ, R5.reuse.H0_H0 ;  /* 0x20000005ff117230 */ /* 0x100fe40000004100 */
[----:B------:R-:W-:Y:S01]  /*50b0*/  FMUL R16, R27, R2 ;  /* 0x000000021b107220 */ /* 0x000fe20000400000 */
[----:B------:R-:W-:Y:S02]  /*50c0*/  HADD2.F32 R19, -RZ, R5.H1_H1 ;  /* 0x30000005ff137230 */ /* 0x000fe40000004100 */
[-C--:B------:R-:W-:Y:S01]  /*50d0*/  FFMA R12, R13, R0.reuse, R24 ;  /* 0x000000000d0c7223 */ /* 0x080fe20000000018 */
[-C--:B------:R-:W-:Y:S01]  /*50e0*/  FFMA R21, R15, R0.reuse, R14 ;  /* 0x000000000f157223 */ /* 0x080fe2000000000e */
[-C--:B------:R-:W-:Y:S01]  /*50f0*/  FFMA R26, R17, R0.reuse, R26 ;  /* 0x00000000111a7223 */ /* 0x080fe2000000001a */
[--C-:B------:R-:W-:Y:S02]  /*5100*/  HADD2.F32 R13, -RZ, R6.reuse.H0_H0 ;  /* 0x20000006ff0d7230 */ /* 0x100fe40000004100 */
[----:B------:R-:W-:Y:S01]  /*5110*/  FFMA R25, R19, R0, R16 ;  /* 0x0000000013197223 */ /* 0x000fe20000000010 */
[----:B------:R-:W-:-:S02]  /*5120*/  HADD2.F32 R15, -RZ, R6.H1_H1 ;  /* 0x30000006ff0f7230 */ /* 0x000fc40000004100 */
[-C--:B------:R-:W-:Y:S01]  /*5130*/  FMUL R28, R28, R2.reuse ;  /* 0x000000021c1c7220 */ /* 0x080fe20000400000 */
[-C--:B------:R-:W-:Y:S01]  /*5140*/  FMUL R16, R29, R2.reuse ;  /* 0x000000021d107220 */ /* 0x080fe20000400000 */
[--C-:B------:R-:W-:Y:S02]  /*5150*/  HADD2.F32 R17, -RZ, R7.reuse.H0_H0 ;  /* 0x20000007ff117230 */ /* 0x100fe40000004100 */
[-C--:B------:R-:W-:Y:S01]  /*5160*/  FMUL R30, R30, R2.reuse ;  /* 0x000000021e1e7220 */ /* 0x080fe20000400000 */
[----:B------:R-:W-:Y:S02]  /*5170*/  HADD2.F32 R19, -RZ, R7.H1_H1 ;  /* 0x30000007ff137230 */ /* 0x000fe40000004100 */
[----:B------:R-:W-:Y:S01]  /*5180*/  FMUL R18, R31, R2 ;  /* 0x000000021f127220 */ /* 0x000fe20000400000 */
[-C--:B------:R-:W-:Y:S01]  /*5190*/  FFMA R14, R13, R0.reuse, R28 ;  /* 0x000000000d0e7223 */ /* 0x080fe2000000001c */
[-C--:B------:R-:W-:Y:S01]  /*51a0*/  FFMA R27, R15, R0.reuse, R16 ;  /* 0x000000000f1b7223 */ /* 0x080fe20000000010 */
[-C--:B------:R-:W-:Y:S01]  /*51b0*/  FFMA R30, R17, R0.reuse, R30 ;  /* 0x00000000111e7223 */ /* 0x080fe2000000001e */
[----:B------:R-:W-:Y:S01]  /*51c0*/  FFMA R29, R19, R0, R18 ;  /* 0x00000000131d7223 */ /* 0x000fe20000000012 */
[----:B---3--:R-:W-:-:S02]  /*51d0*/  HADD2.F32 R13, -RZ, R8.H0_H0 ;  /* 0x20000008ff0d7230 */ /* 0x008fc40000004100 */
[-C--:B------:R-:W-:Y:S01]  /*51e0*/  FMUL R32, R32, R2.reuse ;  /* 0x0000000220207220 */ /* 0x080fe20000400000 */
[----:B------:R-:W-:Y:S02]  /*51f0*/  HADD2.F32 R15, -RZ, R8.H1_H1 ;  /* 0x30000008ff0f7230 */ /* 0x000fe40000004100 */
        /* <DEDUP_REMOVED lines=9> */
[----:B------:R-:W-:-:S02]  /*5290*/  HADD2.F32 R13, -RZ, R10.H0_H0 ;  /* 0x2000000aff0d7230 */ /* 0x000fc40000004100 */
        /* <DEDUP_REMOVED lines=11> */
[----:B------:R-:W-:Y:S01]  /*5350*/  F2FP.F16.F32.PACK_AB R33, R33, R34 ;  /* 0x000000222121723e */ /* 0x000fe200000000ff */
[----:B------:R-:W-:Y:S05]  /*5360*/  WARPSYNC.ALL ;  /* 0x0000000000007948 */ /* 0x000fea0003800000 */
[----:B------:R-:W-:Y:S01]  /*5370*/  F2FP.F16.F32.PACK_AB R12, R21, R12 ;  /* 0x0000000c150c723e */ /* 0x000fe200000000ff */
[----:B------:R-:W-:Y:S01]  /*5380*/  BSSY B0, `(.L_x_64) ;  /* 0x000001a000007945 */ /* 0x000fe20003800000 */
[----:B------:R-:W-:-:S02]  /*5390*/  F2FP.F16.F32.PACK_AB R13, R25, R26 ;  /* 0x0000001a190d723e */ /* 0x000fc400000000ff */
[----:B------:R-:W-:Y:S02]  /*53a0*/  F2FP.F16.F32.PACK_AB R14, R27, R14 ;  /* 0x0000000e1b0e723e */ /* 0x000fe400000000ff */
[----:B------:R-:W-:Y:S02]  /*53b0*/  F2FP.F16.F32.PACK_AB R15, R29, R30 ;  /* 0x0000001e1d0f723e */ /* 0x000fe400000000ff */
[----:B------:R-:W-:Y:S02]  /*53c0*/  F2FP.F16.F32.PACK_AB R34, R35, R36 ;  /* 0x000000242322723e */ /* 0x000fe400000000ff */
[----:B------:R-:W-:Y:S02]  /*53d0*/  LEA R16, R153, UR47, 0x1 ;  /* 0x0000002f99107c11 */ /* 0x000fe4000f8e08ff */
[----:B------:R-:W-:Y:S02]  /*53e0*/  F2FP.F16.F32.PACK_AB R32, R31, R32 ;  /* 0x000000201f20723e */ /* 0x000fe400000000ff */
[----:B------:R-:W-:Y:S01]  /*53f0*/  F2FP.F16.F32.PACK_AB R35, R18, R17 ;  /* 0x000000111223723e */ /* 0x000fe200000000ff */
[----:B------:R1:W-:Y:S04]  /*5400*/  STSM.16.MT88.4 [R16+0x30000], R12 ;  /* 0x0300000c10007844 */ /* 0x0003e80000004200 */
[----:B------:R1:W-:Y:S01]  /*5410*/  STSM.16.MT88.4 [R16+0x30800], R32 ;  /* 0x0308002010007844 */ /* 0x0003e20000004200 */
[----:B------:R-:W-:Y:S01]  /*5420*/  @!PT LDS RZ, [RZ] ;  /* 0x00000000fffff984 */ /* 0x000fe20000000800 */
[----:B------:R-:W-:Y:S01]  /*5430*/  @!PT LDS RZ, [RZ] ;  /* 0x00000000fffff984 */ /* 0x000fe20000000800 */
[----:B------:R-:W-:Y:S01]  /*5440*/  @!PT LDS RZ, [RZ] ;  /* 0x00000000fffff984 */ /* 0x000fe20000000800 */
[----:B------:R-:W-:Y:S01]  /*5450*/  @!PT LDS RZ, [RZ] ;  /* 0x00000000fffff984 */ /* 0x000fe20000000800 */
[----:B------:R2:W-:Y:S06]  /*5460*/  MEMBAR.ALL.CTA ;  /* 0x0000000000007992 */ /* 0x0005ec0000008000 */
[----:B--2---:R-:W2:Y:S02]  /*5470*/  FENCE.VIEW.ASYNC.S ;  /* 0x00000000000073c6 */ /* 0x004ea40000000000 */
[----:B--2---:R-:W-:Y:S06]  /*5480*/  BAR.SYNC.DEFER_BLOCKING 0x1, 0x100 ;  /* 0x0044000000007b1d */ /* 0x004fec0000010000 */
[----:B------:R-:W-:Y:S05]  /*5490*/  @!P2 BRA `(.L_x_65) ;  /* 0x000000000020a947 */ /* 0x000fea0003800000 */
[----:B------:R-:W-:Y:S02]  /*54a0*/  UIADD3 UR44, UR47, 0x30000, URZ ;  /* 0x000300002f2c7890 */ /* 0x000fe4000fffe03f */
[----:B------:R-:W-:Y:S02]  /*54b0*/  UIADD3 UR5, UR45, 0x40, URZ ;  /* 0x000000402d057890 */ /* 0x000fe4000fffe03f */
[----:B------:R-:W-:Y:S01]  /*54c0*/  UIADD3 UR4, UR47, 0x31000, URZ ;  /* 0x000310002f047890 */ /* 0x000fe2000fffe03f */
[----:B------:R-:W-:-:S04]  /*54d0*/  UMOV UR6, UR46 ;  /* 0x0000002e00067c82 */ /* 0x000fc80008000000 */
[----:B------:R2:W-:Y:S04]  /*54e0*/  UTMASTG.2D [UR44], [UR60] ;  /* 0x0000002c3c0073b5 */ /* 0x0005e80008008000 */
[----:B------:R2:W-:Y:S01]  /*54f0*/  UTMASTG.2D [UR4], [UR60] ;  /* 0x000000043c0073b5 */ /* 0x0005e20008008000 */
[----:B------:R0:W-:Y:S01]  /*5500*/  UTMACMDFLUSH ;  /* 0x00000000000079b7 */ /* 0x0001e20000000000 */
[----:B--2---:R-:W-:-:S04]  /*5510*/  DEPBAR.LE SB0, 0x1 ;  /* 0x000080400000791a */ /* 0x004fc80000000000 */
.L_x_65:
[----:B------:R-:W-:Y:S05]  /*5520*/  BSYNC B0 ;  /* 0x0000000000007941 */ /* 0x000fea0003800000 */
.L_x_64:
[----:B------:R-:W-:Y:S01]  /*5530*/  BAR.SYNC.DEFER_BLOCKING 0x1, 0x100 ;  /* 0x0044000000007b1d */ /* 0x000fe20000010000 */
[----:B------:R-:W-:-:S13]  /*5540*/  ISETP.NE.AND P3, PT, RZ, UR36, PT ;  /* 0x00000024ff007c0c */ /* 0x000fda000bf65270 */
[----:B------:R-:W-:Y:S05]  /*5550*/  @!P3 BRA `(.L_x_66) ;  /* 0x000000000024b947 */ /* 0x000fea0003800000 */
[----:B------:R-:W-:Y:S05]  /*5560*/  @!P1 BRA `(.L_x_67) ;  /* 0x0000000000049947 */ /* 0x000fea0003800000 */
[----:B------:R-:W-:Y:S01]  /*5570*/  BPT.TRAP 0x1 ;  /* 0x000000040000795c */ /* 0x000fe20000300000 */
.L_x_67:
[----:B------:R-:W-:Y:S02]  /*5580*/  ULEA UR4, UR56, UR47, 0x3 ;  /* 0x0000002f38047291 */ /* 0x000fe4000f8e183f */
[----:B------:R-:W-:Y:S02]  /*5590*/  UIADD3 UR56, UR56, 0x1, URZ ;  /* 0x0000000138387890 */ /* 0x000fe4000fffe03f */
[----:B------:R-:W-:Y:S02]  /*55a0*/  UIADD3 UR4, UR4, 0x384e0, URZ ;  /* 0x000384e004047890 */ /* 0x000fe4000fffe03f */
[----:B------:R-:W-:Y:S02]  /*55b0*/  UISETP.NE.AND UP0, UPT, UR56, 0x4, UPT ;  /* 0x000000043800788c */ /* 0x000fe4000bf05270 */
[----:B------:R-:W-:Y:S02]  /*55c0*/  UPRMT UR4, UR43, 0x654, UR4 ;  /* 0x000006542b047896 */ /* 0x000fe40008000004 */
[----:B------:R-:W-:-:S07]  /*55d0*/  USEL UR56, UR56, URZ, UP0 ;  /* 0x0000003f38387287 */ /* 0x000fce0008000000 */
[----:B------:R-:W-:Y:S05]  /*55e0*/  SYNCS.ARRIVE.TRANS64.RED.A1T0 RZ, [UR4], RZ ;  /* 0x000000ffffff79a7 */ /* 0x000fea0008100404 */
.L_x_66:
[----:B------:R-:W-:Y:S05]  /*55f0*/  @!P1 BRA `(.L_x_68) ;  /* 0x0000000000049947 */ /* 0x000fea0003800000 */
[----:B------:R-:W-:Y:S01]  /*5600*/  BPT.TRAP 0x1 ;  /* 0x000000040000795c */ /* 0x000fe20000300000 */
.L_x_68:
[----:B------:R-:W2:Y:S02]  /*5610*/  SYNCS.PHASECHK.TRANS64.TRYWAIT P3, [UR47+0x384c8], R3 ;  /* 0x0384c803ff0075a7 */ /* 0x000ea4000806016f */
[----:B--2---:R-:W-:Y:S05]  /*5620*/  @!P3 BRA `(.L_x_69) ;  /* 0x000000900070b947 */ /* 0x004fea0003800000 */
.L_x_270:
[----:B------:R-:W-:Y:S05]  /*5630*/  @P0 WARPSYNC.ALL ;  /* 0x0000000000000948 */ /* 0x000fea0003800000 */
[----:B------:R-:W2:Y:S01]  /*5640*/  @P0 LDSM.16.MT88.4 R4, [R16+0x32000] ;  /* 0x032000001004083b */ /* 0x000ea20000004200 */
[-C--:B-1----:R-:W-:Y:S01]  /*5650*/  FMUL R13, R40, R2.reuse ;  /* 0x00000002280d7220 */ /* 0x082fe20000400000 */
[-C--:B------:R-:W-:Y:S01]  /*5660*/  FMUL R41, R41, R2.reuse ;  /* 0x0000000229297220 */ /* 0x080fe20000400000 */
[-C--:B------:R-:W-:Y:S01]  /*5670*/  FMUL R15, R42, R2.reuse ;  /* 0x000000022a0f7220 */ /* 0x080fe20000400000 */
[----:B------:R-:W1:Y:S01]  /*5680*/  @P0 LDSM.16.MT88.4 R8, [R16+0x32800] ;  /* 0x032800001008083b */ /* 0x000e620000004200 */
[-C--:B------:R-:W-:Y:S01]  /*5690*/  FMUL R43, R43, R2.reuse ;  /* 0x000000022b2b7220 */ /* 0x080fe20000400000 */
        /* <DEDUP_REMOVED lines=11> */
[----:B------:R-:W-:Y:S01]  /*5750*/  FMUL R55, R55, R2 ;  /* 0x0000000237377220 */ /* 0x000fe20000400000 */
[----:B------:R-:W-:Y:S05]  /*5760*/  WARPSYNC.ALL ;  /* 0x0000000000007948 */ /* 0x000fea0003800000 */
[----:B------:R-:W-:Y:S01]  /*5770*/  BSSY B0, `(.L_x_70) ;  /* 0x000003d000007945 */ /* 0x000fe20003800000 */
[----:B--2---:R-:W-:-:S02]  /*5780*/  HADD2.F32 R12, -RZ, R4.H0_H0 ;  /* 0x20000004ff0c7230 */ /* 0x004fc40000004100 */
[----:B------:R-:W-:Y:S02]  /*5790*/  HADD2.F32 R14, -RZ, R4.H1_H1 ;  /* 0x30000004ff0e7230 */ /* 0x000fe40000004100 */
[--C-:B------:R-:W-:Y:S02]  /*57a0*/  HADD2.F32 R18, -RZ, R5.reuse.H0_H0 ;  /* 0x20000005ff127230 */ /* 0x100fe40000004100 */
[-C--:B------:R-:W-:Y:S01]  /*57b0*/  FFMA R13, R12, R0.reuse, R13 ;  /* 0x000000000c0d7223 */ /* 0x080fe2000000000d */
[----:B------:R-:W-:Y:S02]  /*57c0*/  HADD2.F32 R20, -RZ, R5.H1_H1 ;  /* 0x30000005ff147230 */ /* 0x000fe40000004100 */
[-C--:B------:R-:W-:Y:S01]  /*57d0*/  FFMA R12, R14, R0.reuse, R41 ;  /* 0x000000000e0c7223 */ /* 0x080fe20000000029 */
[----:B------:R-:W-:Y:S02]  /*57e0*/  HADD2.F32 R24, -RZ, R7.H0_H0 ;  /* 0x20000007ff187230 */ /* 0x000fe40000004100 */
[----:B------:R-:W-:Y:S01]  /*57f0*/  FFMA R15, R18, R0, R15 ;  /* 0x00000000120f7223 */ /* 0x000fe2000000000f */
[----:B------:R-:W-:-:S02]  /*5800*/  HADD2.F32 R18, -RZ, R6.H0_H0 ;  /* 0x20000006ff127230 */ /* 0x000fc40000004100 */
[-C--:B------:R-:W-:Y:S01]  /*5810*/  FFMA R14, R20, R0.reuse, R43 ;  /* 0x00000000140e7223 */ /* 0x080fe2000000002b */
[----:B------:R-:W-:Y:S02]  /*5820*/  HADD2.F32 R20, -RZ, R6.H1_H1 ;  /* 0x30000006ff147230 */ /* 0x000fe40000004100 */
[-C--:B------:R-:W-:Y:S01]  /*5830*/  FFMA R19, R24, R0.reuse, R19 ;  /* 0x0000000018137223 */ /* 0x080fe20000000013 */
[----:B------:R-:W-:Y:S02]  /*5840*/  HADD2.F32 R26, -RZ, R7.H1_H1 ;  /* 0x30000007ff1a7230 */ /* 0x000fe40000004100 */
[-C--:B------:R-:W-:Y:S01]  /*5850*/  FFMA R17, R18, R0.reuse, R17 ;  /* 0x0000000012117223 */ /* 0x080fe20000000011 */
[----:B-1----:R-:W-:Y:S02]  /*5860*/  HADD2.F32 R24, -RZ, R8.H0_H0 ;  /* 0x20000008ff187230 */ /* 0x002fe40000004100 */
[----:B------:R-:W-:Y:S01]  /*5870*/  FFMA R18, R20, R0, R45 ;  /* 0x0000000014127223 */ /* 0x000fe2000000002d */
[----:B------:R-:W-:-:S02]  /*5880*/  HADD2.F32 R28, -RZ, R9.H0_H0 ;  /* 0x20000009ff1c7230 */ /* 0x000fc40000004100 */
[-C--:B------:R-:W-:Y:S01]  /*5890*/  FFMA R20, R26, R0.reuse, R47 ;  /* 0x000000001a147223 */ /* 0x080fe2000000002f */
[----:B------:R-:W-:Y:S02]  /*58a0*/  HADD2.F32 R26, -RZ, R8.H1_H1 ;  /* 0x30000008ff1a7230 */ /* 0x000fe40000004100 */
        /* <DEDUP_REMOVED lines=11> */
[----:B------:R-:W-:Y:S01]  /*5960*/  F2FP.F16.F32.PACK_AB R12, R12, R13 ;  /* 0x0000000d0c0c723e */ /* 0x000fe200000000ff */
[-C--:B------:R-:W-:Y:S01]  /*5970*/  FFMA R28, R30, R0.reuse, R53 ;  /* 0x000000001e1c7223 */ /* 0x080fe20000000035 */
[----:B------:R-:W-:Y:S01]  /*5980*/  F2FP.F16.F32.PACK_AB R13, R14, R15 ;  /* 0x0000000f0e0d723e */ /* 0x000fe200000000ff */
[----:B------:R-:W-:Y:S01]  /*5990*/  FFMA R30, R34, R0, R55 ;  /* 0x00000000221e7223 */ /* 0x000fe20000000037 */
[----:B------:R-:W-:-:S02]  /*59a0*/  F2FP.F16.F32.PACK_AB R25, R26, R25 ;  /* 0x000000191a19723e */ /* 0x000fc400000000ff */
[----:B------:R-:W-:Y:S02]  /*59b0*/  F2FP.F16.F32.PACK_AB R14, R18, R17 ;  /* 0x00000011120e723e */ /* 0x000fe400000000ff */
[----:B------:R-:W-:Y:S02]  /*59c0*/  F2FP.F16.F32.PACK_AB R15, R20, R19 ;  /* 0x00000013140f723e */ /* 0x000fe400000000ff */
[----:B------:R-:W-:Y:S02]  /*59d0*/  F2FP.F16.F32.PACK_AB R26, R28, R27 ;  /* 0x0000001b1c1a723e */ /* 0x000fe400000000ff */
[----:B------:R-:W-:Y:S01]  /*59e0*/  F2FP.F16.F32.PACK_AB R24, R24, R21 ;  /* 0x000000151818723e */ /* 0x000fe200000000ff */
[----:B------:R1:W-:Y:S01]  /*59f0*/  STSM.16.MT88.4 [R16+0x32000], R12 ;  /* 0x0320000c10007844 */ /* 0x0003e20000004200 */
[----:B------:R-:W-:-:S05]  /*5a00*/  F2FP.F16.F32.PACK_AB R27, R30, R29 ;  /* 0x0000001d1e1b723e */ /* 0x000fca00000000ff */
        /* <DEDUP_REMOVED lines=11> */
[----:B------:R-:W-:Y:S02]  /*5ac0*/  UIADD3 UR9, UR45, 0x40, URZ ;  /* 0x000000402d097890 */ /* 0x000fe4000fffe03f */
[----:B------:R-:W-:Y:S01]  /*5ad0*/  UIADD3 UR8, UR47, 0x33000, URZ ;  /* 0x000330002f087890 */ /* 0x000fe2000fffe03f */
[----:B------:R-:W-:Y:S01]  /*5ae0*/  UMOV UR5, UR45 ;  /* 0x0000002d00057c82 */ /* 0x000fe20008000000 */
[----:B------:R-:W-:-:S03]  /*5af0*/  UMOV UR10, UR6 ;  /* 0x00000006000a7c82 */ /* 0x000fc60008000000 */
[----:B------:R2:W-:Y:S04]  /*5b00*/  UTMASTG.2D [UR4], [UR60] ;  /* 0x000000043c0073b5 */ /* 0x0005e80008008000 */
[----:B------:R2:W-:Y:S01]  /*5b10*/  UTMASTG.2D [UR8], [UR60] ;  /* 0x000000083c0073b5 */ /* 0x0005e20008008000 */
[----:B------:R0:W-:Y:S01]  /*5b20*/  UTMACMDFLUSH ;  /* 0x00000000000079b7 */ /* 0x0001e20000000000 */
[----:B--2---:R-:W-:-:S04]  /*5b30*/  DEPBAR.LE SB0, 0x1 ;  /* 0x000080400000791a */ /* 0x004fc80000000000 */
.L_x_71:
[----:B------:R-:W-:Y:S05]  /*5b40*/  BSYNC B0 ;  /* 0x0000000000007941 */ /* 0x000fea0003800000 */
.L_x_70:
[----:B------:R-:W-:Y:S06]  /*5b50*/  BAR.SYNC.DEFER_BLOCKING 0x1, 0x100 ;  /* 0x0044000000007b1d */ /* 0x000fec0000010000 */
[----:B------:R-:W-:Y:S05]  /*5b60*/  @!P1 BRA `(.L_x_72) ;  /* 0x0000000000049947 */ /* 0x000fea0003800000 */
[----:B------:R-:W-:Y:S01]  /*5b70*/  BPT.TRAP 0x1 ;  /* 0x000000040000795c */ /* 0x000fe20000300000 */
.L_x_72:
[----:B------:R-:W-:-:S04]  /*5b80*/  ULEA UR4, UR56, UR47, 0x3 ;  /* 0x0000002f38047291 */ /* 0x000fc8000f8e183f */
[----:B------:R-:W-:-:S04]  /*5b90*/  UIADD3 UR4, UR4, 0x384e0, URZ ;  /* 0x000384e004047890 */ /* 0x000fc8000fffe03f */
[----:B------:R-:W-:-:S09]  /*5ba0*/  UPRMT UR4, UR43, 0x654, UR4 ;  /* 0x000006542b047896 */ /* 0x000fd20008000004 */
[----:B------:R-:W-:Y:S01]  /*5bb0*/  SYNCS.ARRIVE.TRANS64.RED.A1T0 RZ, [UR4], RZ ;  /* 0x000000ffffff79a7 */ /* 0x000fe20008100404 */
[----:B------:R-:W-:Y:S05]  /*5bc0*/  @!P1 BRA `(.L_x_73) ;  /* 0x0000000000049947 */ /* 0x000fea0003800000 */
[----:B------:R-:W-:Y:S01]  /*5bd0*/  BPT.TRAP 0x1 ;  /* 0x000000040000795c */ /* 0x000fe20000300000 */
.L_x_73:
[----:B------:R-:W2:Y:S02]  /*5be0*/  SYNCS.PHASECHK.TRANS64.TRYWAIT P3, [UR47+0x384d0], R3 ;  /* 0x0384d003ff0075a7 */ /* 0x000ea4000806016f */
[----:B--2---:R-:W-:Y:S05]  /*5bf0*/  @!P3 BRA `(.L_x_74) ;  /* 0x0000008c0014b947 */ /* 0x004fea0003800000 */
.L_x_271:
        /* <DEDUP_REMOVED lines=81> */
.L_x_76:
[----:B------:R-:W-:Y:S05]  /*6110*/  BSYNC B0 ;  /* 0x0000000000007941 */ /* 0x000fea0003800000 */
.L_x_75:
[----:B------:R-:W-:Y:S06]  /*6120*/  BAR.SYNC.DEFER_BLOCKING 0x1, 0x100 ;  /* 0x0044000000007b1d */ /* 0x000fec0000010000 */
[----:B------:R-:W-:Y:S05]  /*6130*/  @!P1 BRA `(.L_x_77) ;  /* 0x0000000000049947 */ /* 0x000fea0003800000 */
[----:B------:R-:W-:Y:S01]  /*6140*/  BPT.TRAP 0x1 ;  /* 0x000000040000795c */ /* 0x000fe20000300000 */
.L_x_77:
[----:B------:R-:W-:-:S04]  /*6150*/  UIADD3 UR56, UR56, 0x1, URZ ;  /* 0x0000000138387890 */ /* 0x000fc8000fffe03f */
[----:B------:R-:W-:-:S04]  /*6160*/  UISETP.NE.AND UP0, UPT, UR56, 0x4, UPT ;  /* 0x000000043800788c */ /* 0x000fc8000bf05270 */
[----:B------:R-:W-:-:S04]  /*6170*/  USEL UR56, UR56, URZ, UP0 ;  /* 0x0000003f38387287 */ /* 0x000fc80008000000 */
[----:B------:R-:W-:-:S04]  /*6180*/  ULEA UR4, UR56, UR47, 0x3 ;  /* 0x0000002f38047291 */ /* 0x000fc8000f8e183f */
[----:B------:R-:W-:-:S04]  /*6190*/  UIADD3 UR4, UR4, 0x384e0, URZ ;  /* 0x000384e004047890 */ /* 0x000fc8000fffe03f */
[----:B------:R-:W-:-:S09]  /*61a0*/  UPRMT UR4, UR43, 0x654, UR4 ;  /* 0x000006542b047896 */ /* 0x000fd20008000004 */
[----:B------:R-:W-:Y:S01]  /*61b0*/  SYNCS.ARRIVE.TRANS64.RED.A1T0 RZ, [UR4], RZ ;  /* 0x000000ffffff79a7 */ /* 0x000fe20008100404 */
[----:B------:R-:W-:Y:S05]  /*61c0*/  @!P1 BRA `(.L_x_78) ;  /* 0x0000000000049947 */ /* 0x000fea0003800000 */
[----:B------:R-:W-:Y:S01]  /*61d0*/  BPT.TRAP 0x1 ;  /* 0x000000040000795c */ /* 0x000fe20000300000 */
.L_x_78:
[----:B------:R-:W2:Y:S02]  /*61e0*/  SYNCS.PHASECHK.TRANS64.TRYWAIT P3, [UR47+0x384d8], R3 ;  /* 0x0384d803ff0075a7 */ /* 0x000ea4000806016f */
[----:B--2---:R-:W-:Y:S05]  /*61f0*/  @!P3 BRA `(.L_x_79) ;  /* 0x0000008400acb947 */ /* 0x004fea0003800000 */
.L_x_272:
        /* <DEDUP_REMOVED lines=58> */
[----:B------:R-:W-:Y:S01]  /*65a0*/  F2FP.F16.F32.PACK_AB R33, R26, R21 ;  /* 0x000000151a21723e */ /* 0x000fe200000000ff */
[----:B------:R1:W-:Y:S01]  /*65b0*/  STSM.16.MT88.4 [R16+0x36000], R12 ;  /* 0x0360000c10007844 */ /* 0x0003e20000004200 */
[----:B------:R-:W-:Y:S02]  /*65c0*/  F2FP.F16.F32.PACK_AB R34, R28, R25 ;  /* 0x000000191c22723e */ /* 0x000fe400000000ff */
        /* <DEDUP_REMOVED lines=20> */
.L_x_81:
[----:B------:R-:W-:Y:S05]  /*6710*/  BSYNC B0 ;  /* 0x0000000000007941 */ /* 0x000fea0003800000 */
.L_x_80:
[----:B------:R-:W-:Y:S06]  /*6720*/  BAR.SYNC.DEFER_BLOCKING 0x1, 0x100 ;  /* 0x0044000000007b1d */ /* 0x000fec0000010000 */
[----:B------:R-:W-:Y:S05]  /*6730*/  @!P1 BRA `(.L_x_82) ;  /* 0x0000000000049947 */ /* 0x000fea0003800000 */
[----:B------:R-:W-:Y:S01]  /*6740*/  BPT.TRAP 0x1 ;  /* 0x000000040000795c */ /* 0x000fe20000300000 */
.L_x_82:
        /* <DEDUP_REMOVED lines=9> */
.L_x_83:
[----:B------:R-:W-:-:S05]  /*67e0*/  IMAD.MOV.U32 R3, RZ, RZ, 0x1 ;  /* 0x00000001ff037424 */ /* 0x000fca00078e00ff */
[----:B------:R-:W-:-:S04]  /*67f0*/  SHF.L.U32 R3, R3, 0x1f, RZ ;  /* 0x0000001f03037819 */ /* 0x000fc800000006ff */
[----:B------:R-:W2:Y:S02]  /*6800*/  SYNCS.PHASECHK.TRANS64.TRYWAIT P3, [UR47+0x384c0], R3 ;  /* 0x0384c003ff0075a7 */ /* 0x000ea4000806016f */
[----:B--2---:R-:W-:Y:S05]  /*6810*/  @!P3 BRA `(.L_x_84) ;  /* 0x00000080003cb947 */ /* 0x004fea0003800000 */
.L_x_273:
        /* <DEDUP_REMOVED lines=81> */
.L_x_86:
[----:B------:R-:W-:Y:S05]  /*6d30*/  BSYNC B0 ;  /* 0x0000000000007941 */ /* 0x000fea0003800000 */
.L_x_85:
[----:B------:R-:W-:Y:S06]  /*6d40*/  BAR.SYNC.DEFER_BLOCKING 0x1, 0x100 ;  /* 0x0044000000007b1d */ /* 0x000fec0000010000 */
[----:B------:R-:W-:Y:S05]  /*6d50*/  @!P1 BRA `(.L_x_87) ;  /* 0x0000000000049947 */ /* 0x000fea0003800000 */
[----:B------:R-:W-:Y:S01]  /*6d60*/  BPT.TRAP 0x1 ;  /* 0x000000040000795c */ /* 0x000fe20000300000 */
.L_x_87:
        /* <DEDUP_REMOVED lines=9> */
.L_x_88:
[----:B------:R-:W2:Y:S02]  /*6e00*/  SYNCS.PHASECHK.TRANS64.TRYWAIT P3, [UR47+0x384c8], R3 ;  /* 0x0384c803ff0075a7 */ /* 0x000ea4000806016f */
[----:B--2---:R-:W-:Y:S05]  /*6e10*/  @!P3 BRA `(.L_x_89) ;  /* 0x0000007800d4b947 */ /* 0x004fea0003800000 */
.L_x_274:
        /* <DEDUP_REMOVED lines=81> */
.L_x_91:
[----:B------:R-:W-:Y:S05]  /*7330*/  BSYNC B0 ;  /* 0x0000000000007941 */ /* 0x000fea0003800000 */
.L_x_90:
[----:B------:R-:W-:Y:S06]  /*7340*/  BAR.SYNC.DEFER_BLOCKING 0x1, 0x100 ;  /* 0x0044000000007b1d */ /* 0x000fec0000010000 */
[----:B------:R-:W-:Y:S05]  /*7350*/  @!P1 BRA `(.L_x_92) ;  /* 0x0000000000049947 */ /* 0x000fea0003800000 */
[----:B------:R-:W-:Y:S01]  /*7360*/  BPT.TRAP 0x1 ;  /* 0x000000040000795c */ /* 0x000fe20000300000 */
.L_x_92:
        /* <DEDUP_REMOVED lines=9> */
.L_x_93:
[----:B------:R-:W2:Y:S02]  /*7400*/  SYNCS.PHASECHK.TRANS64.TRYWAIT P3, [UR47+0x384d0], R3 ;  /* 0x0384d003ff0075a7 */ /* 0x000ea4000806016f */
[----:B--2---:R-:W-:Y:S05]  /*7410*/  @!P3 BRA `(.L_x_94) ;  /* 0x00000074006cb947 */ /* 0x004fea0003800000 */
.L_x_275:
        /* <DEDUP_REMOVED lines=81> */
.L_x_96:
[----:B------:R-:W-:Y:S05]  /*7930*/  BSYNC B0 ;  /* 0x0000000000007941 */ /* 0x000fea0003800000 */
.L_x_95:
[----:B------:R-:W-:Y:S06]  /*7940*/  BAR.SYNC.DEFER_BLOCKING 0x1, 0x100 ;  /* 0x0044000000007b1d */ /* 0x000fec0000010000 */
[----:B------:R-:W-:Y:S05]  /*7950*/  @!P1 BRA `(.L_x_97) ;  /* 0x0000000000049947 */ /* 0x000fea0003800000 */
[----:B------:R-:W-:Y:S01]  /*7960*/  BPT.TRAP 0x1 ;  /* 0x000000040000795c */ /* 0x000fe20000300000 */
.L_x_97:
        /* <DEDUP_REMOVED lines=9> */
.L_x_98:
[----:B------:R-:W2:Y:S02]  /*7a00*/  SYNCS.PHASECHK.TRANS64.TRYWAIT P3, [UR47+0x384d8], R3 ;  /* 0x0384d803ff0075a7 */ /* 0x000ea4000806016f */
[----:B--2---:R-:W-:Y:S05]  /*7a10*/  @!P3 BRA `(.L_x_99) ;  /* 0x000000700004b947 */ /* 0x004fea0003800000 */
.L_x_276:
[----:B------:R-:W-:Y:S05]  /*7a20*/  @P0 WARPSYNC.ALL ;  /* 0x0000000000000948 */ /* 0x000fea0003800000 */
[----:B------:R-:W2:Y:S01]  /*7a30*/  @P0 LDSM.16.MT88.4 R4, [R16+0x36000] ;  /* 0x036000001004083b */ /* 0x000ea20000004200 */
[-C--:B------:R-:W-:Y:S01]  /*7a40*/  FMUL R138, R138, R2.reuse ;  /* 0x000000028a8a7220 */ /* 0x080fe20000400000 */
[-C--:B-1----:R-:W-:Y:S01]  /*7a50*/  FMUL R14, R139, R2.reuse ;  /* 0x000000028b0e7220 */ /* 0x082fe20000400000 */
        /* <DEDUP_REMOVED lines=19> */
[----:B------:R-:W-:Y:S02]  /*7b90*/  HADD2.F32 R21, -RZ, R7.H0_H0 ;  /* 0x20000007ff157230 */ /* 0x000fe40000004100 */
[-C--:B------:R-:W-:Y:S01]  /*7ba0*/  FFMA R15, R15, R0.reuse, R138 ;  /* 0x000000000f0f7223 */ /* 0x080fe2000000008a */
[--C-:B-1----:R-:W-:Y:S02]  /*7bb0*/  HADD2.F32 R25, -RZ, R8.reuse.H0_H0 ;  /* 0x20000008ff197230 */ /* 0x102fe40000004100 */
[-C--:B------:R-:W-:Y:S01]  /*7bc0*/  FFMA R14, R5, R0.reuse, R14 ;  /* 0x00000000050e7223 */ /* 0x080fe2000000000e */
[----:B------:R-:W-:Y:S02]  /*7bd0*/  HADD2.F32 R27, -RZ, R8.H1_H1 ;  /* 0x30000008ff1b7230 */ /* 0x000fe40000004100 */
[----:B------:R-:W-:Y:S01]  /*7be0*/  FFMA R21, R21, R0, R142 ;  /* 0x0000000015157223 */ /* 0x000fe2000000008e */
[----:B------:R-:W-:-:S02]  /*7bf0*/  HADD2.F32 R29, -RZ, R9.H0_H0 ;  /* 0x20000009ff1d7230 */ /* 0x000fc40000004100 */
[-C--:B------:R-:W-:Y:S01]  /*7c00*/  FFMA R25, R25, R0.reuse, R144 ;  /* 0x0000000019197223 */ /* 0x080fe20000000090 */
[--C-:B------:R-:W-:Y:S02]  /*7c10*/  HADD2.F32 R3, -RZ, R4.reuse.H0_H0 ;  /* 0x20000004ff037230 */ /* 0x100fe40000004100 */
[-C--:B------:R-:W-:Y:S01]  /*7c20*/  FFMA R24, R27, R0.reuse, R24 ;  /* 0x000000001b187223 */ /* 0x080fe20000000018 */
[----:B------:R-:W-:Y:S02]  /*7c30*/  HADD2.F32 R13, -RZ, R4.H1_H1 ;  /* 0x30000004ff0d7230 */ /* 0x000fe40000004100 */
[-C--:B------:R-:W-:Y:S01]  /*7c40*/  FFMA R29, R29, R0.reuse, R146 ;  /* 0x000000001d1d7223 */ /* 0x080fe20000000092 */
[--C-:B------:R-:W-:Y:S02]  /*7c50*/  HADD2.F32 R17, -RZ, R6.reuse.H0_H0 ;  /* 0x20000006ff117230 */ /* 0x100fe40000004100 */
[----:B------:R-:W-:Y:S01]  /*7c60*/  FFMA R3, R3, R0, R136 ;  /* 0x0000000003037223 */ /* 0x000fe20000000088 */
[----:B------:R-:W-:-:S02]  /*7c70*/  HADD2.F32 R19, -RZ, R6.H1_H1 ;  /* 0x30000006ff137230 */ /* 0x000fc40000004100 */
        /* <DEDUP_REMOVED lines=40> */
[----:B------:R2:W-:Y:S02]  /*7f00*/  UTMASTG.2D [UR8], [UR60] ;  /* 0x000000083c0073b5 */ /* 0x0005e40008008000 */
[----:B--2---:R0:W-:Y:S02]  /*7f10*/  UTMACMDFLUSH ;  /* 0x00000000000079b7 */ /* 0x0041e40000000000 */
.L_x_101:
[----:B------:R-:W-:Y:S05]  /*7f20*/  BSYNC B0 ;  /* 0x0000000000007941 */ /* 0x000fea0003800000 */
.L_x_100:
[----:B------:R-:W-:Y:S04]  /*7f30*/  BSSY B0, `(.L_x_102) ;  /* 0x0000003000007945 */ /* 0x000fe80003800000 */
[----:B------:R-:W-:Y:S05]  /*7f40*/  @!P2 BRA `(.L_x_103) ;  /* 0x000000000004a947 */ /* 0x000fea0003800000 */
[----:B------:R-:W-:-:S04]  /*7f50*/  DEPBAR.LE SB0, 0x1 ;  /* 0x000080400000791a */ /* 0x000fc80000000000 */
.L_x_103:
[----:B------:R-:W-:Y:S05]  /*7f60*/  BSYNC B0 ;  /* 0x0000000000007941 */ /* 0x000fea0003800000 */
.L_x_102:
[----:B------:R-:W-:Y:S06]  /*7f70*/  BAR.SYNC.DEFER_BLOCKING 0x1, 0x100 ;  /* 0x0044000000007b1d */ /* 0x000fec0000010000 */
[----:B------:R-:W-:Y:S05]  /*7f80*/  @!P1 BRA `(.L_x_104) ;  /* 0x0000000000049947 */ /* 0x000fea0003800000 */
[----:B------:R-:W-:Y:S01]  /*7f90*/  BPT.TRAP 0x1 ;  /* 0x000000040000795c */ /* 0x000fe20000300000 */
.L_x_104:
[----:B------:R-:W-:Y:S02]  /*7fa0*/  UIADD3 UR4, UR7, 0x1, URZ ;  /* 0x0000000107047890 */ /* 0x000fe4000fffe03f */
[----:B------:R-:W-:Y:S02]  /*7fb0*/  UISETP.NE.AND UP1, UPT, UR50, 0x3, UPT ;  /* 0x000000033200788c */ /* 0x000fe4000bf25270 */
[----:B------:R-:W-:-:S04]  /*7fc0*/  UISETP.NE.AND UP0, UPT, UR4, 0x4, UPT ;  /* 0x000000040400788c */ /* 0x000fc8000bf05270 */
[----:B------:R-:W-:Y:S01]  /*7fd0*/  USEL UR4, UR4, URZ, UP0 ;  /* 0x0000003f04047287 */ /* 0x000fe20008000000 */
[----:B------:R-:W-:-:S03]  /*7fe0*/  PLOP3.LUT P2, PT, PT, PT, UP1, 0x80, 0x0 ;  /* 0x000000000000781c */ /* 0x000fc60003f4f018 */
[----:B------:R-:W-:Y:S02]  /*7ff0*/  ULEA UR5, UR4, UR47, 0x3 ;  /* 0x0000002f04057291 */ /* 0x000fe4000f8e183f */
[----:B------:R-:W-:Y:S02]  /*8000*/  UIADD3 UR4, UR4, 0x1, URZ ;  /* 0x0000000104047890 */ /* 0x000fe4000fffe03f */
[----:B------:R-:W-:Y:S02]  /*8010*/  UIADD3 UR5, UR5, 0x384e0, URZ ;  /* 0x000384e005057890 */ /* 0x000fe4000fffe03f */
[----:B------:R-:W-:Y:S02]  /*8020*/  UISETP.NE.AND UP0, UPT, UR4, 0x4, UPT ;  /* 0x000000040400788c */ /* 0x000fe4000bf05270 */
[----:B------:R-:W-:Y:S02]  /*8030*/  UPRMT UR5, UR43, 0x654, UR5 ;  /* 0x000006542b057896 */ /* 0x000fe40008000005 */
[----:B------:R-:W-:-:S07]  /*8040*/  USEL UR56, UR4, URZ, UP0 ;  /* 0x0000003f04387287 */ /* 0x000fce0008000000 */
[----:B------:R-:W-:Y:S01]  /*8050*/  SYNCS.ARRIVE.TRANS64.RED.A1T0 RZ, [UR5], RZ ;  /* 0x000000ffffff79a7 */ /* 0x000fe20008100405 */
[----:B------:R-:W-:Y:S05]  /*8060*/  @!P2 BRA `(.L_x_105) ;  /* 0x000000000004a947 */ /* 0x000fea0003800000 */
[----:B------:R-:W-:Y:S01]  /*8070*/  BPT.TRAP 0x1 ;  /* 0x000000040000795c */ /* 0x000fe20000300000 */
.L_x_105:
[----:B------:R-:W-:Y:S01]  /*8080*/  ULEA UR4, UR39, UR47, 0x3 ;  /* 0x0000002f27047291 */ /* 0x000fe2000f8e183f */
[----:B------:R-:W-:-:S08]  /*8090*/  SHF.L.U32 R0, R156, 0x1f, RZ ;  /* 0x0000001f9c007819 */ /* 0x000fd000000006ff */
[----:B------:R-:W2:Y:S02]  /*80a0*/  SYNCS.PHASECHK.TRANS64.TRYWAIT P0, [UR4+0x38400], R0 ;  /* 0x03840000ff0075a7 */ /* 0x000ea40008000144 */
[----:B--2---:R-:W-:Y:S05]  /*80b0*/  @!P0 BRA `(.L_x_106) ;  /* 0x0000006800748947 */ /* 0x004fea0003800000 */
.L_x_277:
[----:B------:R-:W-:-:S09]  /*80c0*/  ULEA UR5, UR39, UR47, 0x4 ;  /* 0x0000002f27057291 */ /* 0x000fd2000f8e203f */
[----:B-1----:R-:W1:Y:S01]  /*80d0*/  LDS.128 R16, [UR5+0x38510] ;  /* 0x03851005ff107984 */ /* 0x002e620008000c00 */
[----:B------:R-:W-:Y:S01]  /*80e0*/  @!PT LDS RZ, [RZ] ;  /* 0x00000000fffff984 */ /* 0x000fe20000000800 */
[----:B------:R-:W-:Y:S01]  /*80f0*/  @!PT LDS RZ, [RZ] ;  /* 0x00000000fffff984 */ /* 0x000fe20000000800 */
[----:B------:R-:W-:Y:S01]  /*8100*/  @!PT LDS RZ, [RZ] ;  /* 0x00000000fffff984 */ /* 0x000fe20000000800 */
[----:B------:R-:W-:Y:S01]  /*8110*/  @!PT LDS RZ, [RZ] ;  /* 0x00000000fffff984 */ /* 0x000fe20000000800 */
[----:B------:R3:W-:Y:S06]  /*8120*/  MEMBAR.ALL.CTA ;  /* 0x0000000000007992 */ /* 0x0007ec0000008000 */
[----:B---3--:R-:W3:Y:S01]  /*8130*/  FENCE.VIEW.ASYNC.S ;  /* 0x00000000000073c6 */ /* 0x008ee20000000000 */
[----:B------:R-:W-:Y:S05]  /*8140*/  @!P2 BRA `(.L_x_107) ;  /* 0x000000000004a947 */ /* 0x000fea0003800000 */
[----:B------:R-:W-:Y:S01]  /*8150*/  BPT.TRAP 0x1 ;  /* 0x000000040000795c */ /* 0x000fe20000300000 */
.L_x_107:
[----:B-1----:R-:W-:Y:S01]  /*8160*/  ISETP.NE.AND P0, PT, R19, RZ, PT ;  /* 0x000000ff1300720c */ /* 0x002fe20003f05270 */
[----:B------:R-:W-:Y:S01]  /*8170*/  UIADD3 UR4, UR4, 0x38440, URZ ;  /* 0x0003844004047890 */ /* 0x000fe2000fffe03f */
[CC--:B------:R-:W-:Y:S02]  /*8180*/  ISETP.NE.AND P2, PT, R157.reuse, R18.reuse, PT ;  /* 0x000000129d00720c */ /* 0x0c0fe40003f45270 */
[----:B------:R-:W-:Y:S01]  /*8190*/  ISETP.EQ.OR P0, PT, R157, R18, !P0 ;  /* 0x000000129d00720c */ /* 0x000fe20004702670 */
[----:B------:R-:W-:-:S09]  /*81a0*/  UPRMT UR4, UR43, 0x654, UR4 ;  /* 0x000006542b047896 */ /* 0x000fd20008000004 */
[----:B---3--:R-:W-:Y:S03]  /*81b0*/  SYNCS.ARRIVE.TRANS64.RED.A1T0 RZ, [UR4], RZ ;  /* 0x000000ffffff79a7 */ /* 0x008fe60008100404 */
[----:B------:R-:W-:Y:S05]  /*81c0*/  @P0 BRA `(.L_x_108) ;  /* 0x0000000000fc0947 */ /* 0x000fea0003800000 */
[----:B------:R-:W-:-:S13]  /*81d0*/  ISETP.NE.AND P0, PT, RZ, UR55, PT ;  /* 0x00000037ff007c0c */ /* 0x000fda000bf05270 */
[----:B------:R-:W-:Y:S05]  /*81e0*/  @P0 BRA `(.L_x_108) ;  /* 0x0000000000f40947 */ /* 0x000fea0003800000 */
[----:B--2---:R-:W1:Y:S01]  /*81f0*/  S2R R0, SR_LANEID ;  /* 0x0000000000007919 */ /* 0x004e620000000000 */
[----:B------:R-:W-:Y:S01]  /*8200*/  ELECT P0, URZ, PT ;  /* 0x00000000003f782f */ /* 0x000fe20003800000 */
[----:B------:R-:W-:Y:S01]  /*8210*/  BSSY B0, `(.L_x_109) ;  /* 0x000002f000007945 */ /* 0x000fe20003800000 */
[----:B-1----:R-:W-:-:S11]  /*8220*/  IMAD.SHL.U32 R15, R0, 0x4, RZ ;  /* 0x00000004000f7824 */ /* 0x002fd600078e00ff */
[----:B------:R-:W-:Y:S05]  /*8230*/  @!P0 BRA `(.L_x_110) ;  /* 0x0000000000b08947 */ /* 0x000fea0003800000 */
[----:B------:R-:W-:Y:S01]  /*8240*/  IMAD.SHL.U32 R0, R18, 0x8, RZ ;  /* 0x0000000812007824 */ /* 0x000fe200078e00ff */
[----:B------:R-:W-:Y:S01]  /*8250*/  SHF.R.S32.HI R3, RZ, 0x1f, R18 ;  /* 0x0000001fff037819 */ /* 0x000fe20000011412 */
[----:B------:R-:W-:-:S03]  /*8260*/  ULDC.64 UR4, c[0x0][0x820] ;  /* 0x0002080000047ab9 */ /* 0x000fc60000000a00 */
[----:B------:R-:W-:Y:S02]  /*8270*/  SHF.L.U64.HI R8, R18, 0x3, R3 ;  /* 0x0000000312087819 */ /* 0x000fe40000010203 */
[----:B------:R-:W-:Y:S01]  /*8280*/  IADD3 R4, P0, R0, UR4, RZ ;  /* 0x0000000400047c10 */ /* 0x000fe2000ff1e0ff */
[----:B------:R-:W1:Y:S03]  /*8290*/  LDC.64 R2, c[0x0][0x290] ;  /* 0x0000a400ff027b82 */ /* 0x000e660000000a00 */
[----:B------:R-:W-:Y:S01]  /*82a0*/  IADD3.X R5, R8, UR5, RZ, P0, !PT ;  /* 0x0000000508057c10 */ /* 0x000fe200087fe4ff */
[----:B------:R-:W-:-:S05]  /*82b0*/  ULDC.64 UR4, c[0x0][0x818] ;  /* 0x0002060000047ab9 */ /* 0x000fca0000000a00 */
[----:B------:R-:W2:Y:S01]  /*82c0*/  LDG.E.64 R4, desc[UR58][R4.64] ;  /* 0x0000003a04047981 */ /* 0x000ea2000c1e1b00 */
[----:B-1----:R-:W-:Y:S01]  /*82d0*/  IMAD.WIDE R6, R18, 0xc, R2 ;  /* 0x0000000c12067825 */ /* 0x002fe200078e0202 */
[----:B------:R-:W-:Y:S02]  /*82e0*/  IADD3 R2, P0, R0, UR4, RZ ;  /* 0x0000000400027c10 */ /* 0x000fe4000ff1e0ff */
[----:B------:R-:W1:Y:S02]  /*82f0*/  LDS R0, [UR49+0x1c] ;  /* 0x00001c31ff007984 */ /* 0x000e640008000800 */
[----:B------:R-:W-:Y:S02]  /*8300*/  IADD3.X R3, R8, UR5, RZ, P0, !PT ;  /* 0x0000000508037c10 */ /* 0x000fe400087fe4ff */
[----:B------:R-:W3:Y:S04]  /*8310*/  LDG.E R12, desc[UR58][R6.64] ;  /* 0x0000003a060c7981 */ /* 0x000ee8000c1e1900 */
[----:B------:R4:W5:Y:S04]  /*8320*/  LDG.E R13, desc[UR58][R6.64+0x4] ;  /* 0x0000043a060d7981 */ /* 0x000968000c1e1900 */
[----:B------:R-:W5:Y:S01]  /*8330*/  LDG.E.64 R2, desc[UR58][R2.64] ;  /* 0x0000003a02027981 */ /* 0x000f62000c1e1b00 */
[----:B------:R-:W-:-:S03]  /*8340*/  MOV R8, UR49 ;  /* 0x0000003100087c02 */ /* 0x000fc60008000f00 */
[----:B------:R-:W-:Y:S01]  /*8350*/  STS [UR49+0x30], RZ ;  /* 0x000030ffff007988 */ /* 0x000fe20008000831 */
[----:B------:R-:W-:Y:S02]  /*8360*/  SHF.R.U64 R8, R8, 0x4, RZ ;  /* 0x0000000408087819 */ /* 0x000fe400000012ff */
[----:B----4-:R-:W-:-:S03]  /*8370*/  CS2R R6, SRZ ;  /* 0x0000000000067805 */ /* 0x010fc6000001ff00 */
[----:B------:R-:W-:Y:S04]  /*8380*/  STS [UR49+0x10], R8 ;  /* 0x00001008ff007988 */ /* 0x000fe80008000831 */
[----:B------:R-:W-:Y:S01]  /*8390*/  STS [UR49+0x14], R8 ;  /* 0x00001408ff007988 */ /* 0x000fe20008000831 */
[C---:B--2---:R-:W-:Y:S01]  /*83a0*/  SHF.L.U64.HI R11, R4.reuse, 0x1, R5 ;  /* 0x00000001040b7819 */ /* 0x044fe20000010205 */
[----:B------:R-:W-:-:S03]  /*83b0*/  IMAD.SHL.U32 R10, R4, 0x2, RZ ;  /* 0x00000002040a7824 */ /* 0x000fc600078e00ff */
[----:B------:R-:W-:Y:S02]  /*83c0*/  LOP3.LUT R11, R11, 0x1fffffff, RZ, 0xc0, !PT ;  /* 0x1fffffff0b0b7812 */ /* 0x000fe400078ec0ff */
[----:B------:R-:W-:Y:S02]  /*83d0*/  LOP3.LUT R10, R10, 0xfffffffe, RZ, 0xc0, !PT ;  /* 0xfffffffe0a0a7812 */ /* 0x000fe400078ec0ff */
[--C-:B------:R-:W-:Y:S02]  /*83e0*/  SHF.R.U32.HI R5, RZ, 0x4, R11.reuse ;  /* 0x00000004ff057819 */ /* 0x100fe4000001160b */
[----:B------:R-:W-:Y:S02]  /*83f0*/  SHF.R.U64 R10, R10, 0x4, R11 ;  /* 0x000000040a0a7819 */ /* 0x000fe4000000120b */
[----:B-1----:R-:W-:-:S03]  /*8400*/  LOP3.LUT R0, R0, 0xf, R5, 0xb8, !PT ;  /* 0x0000000f00007812 */ /* 0x002fc600078eb805 */
[----:B------:R-:W-:Y:S04]  /*8410*/  STS [UR49+0xc], R10 ;  /* 0x00000c0aff007988 */ /* 0x000fe80008000831 */
[----:B------:R-:W-:Y:S01]  /*8420*/  STS [UR49+0x1c], R0 ;  /* 0x00001c00ff007988 */ /* 0x000fe20008000831 */
[----:B---3--:R-:W-:-:S03]  /*8430*/  VIADD R4, R12, 0xffffffff ;  /* 0xffffffff0c047836 */ /* 0x008fc60000000000 */
[----:B------:R-:W1:Y:S04]  /*8440*/  LDS R5, [UR49+0x1c] ;  /* 0x00001c31ff057984 */ /* 0x000e680008000800 */
[----:B-----5:R-:W-:Y:S01]  /*8450*/  STS.64 [UR49], R2 ;  /* 0x00000002ff007988 */ /* 0x020fe20008000a31 */
[----:B-1----:R-:W-:-:S05]  /*8460*/  LOP3.LUT R5, R5, 0xf0, RZ, 0xb8, !PT ;  /* 0x000000f005057812 */ /* 0x002fca00078eb8ff */
[----:B------:R1:W-:Y:S04]  /*8470*/  STS [UR49+0x1c], R5 ;  /* 0x00001c05ff007988 */ /* 0x0003e80008000831 */
[----:B------:R-:W2:Y:S01]  /*8480*/  LDS R9, [UR49+0x1c] ;  /* 0x00001c31ff097984 */ /* 0x000ea20008000800 */
[----:B-1----:R-:W-:-:S05]  /*8490*/  VIADD R5, R13, 0xffffffff ;  /* 0xffffffff0d057836 */ /* 0x002fca0000000000 */
[----:B------:R-:W-:Y:S01]  /*84a0*/  STS.128 [UR49+0x20], R4 ;  /* 0x00002004ff007988 */ /* 0x000fe20008000c31 */
[----:B--2---:R-:W-:-:S05]  /*84b0*/  LOP3.LUT R9, R9, 0xf00, RZ, 0xb8, !PT ;  /* 0x00000f0009097812 */ /* 0x004fca00078eb8ff */
[----:B------:R-:W-:Y:S04]  /*84c0*/  STS.64 [UR49+0x18], R8 ;  /* 0x00001808ff007988 */ /* 0x000fe80008000a31 */
[----:B------:R-:W1:Y:S02]  /*84d0*/  LDS R14, [UR49+0x1c] ;  /* 0x00001c31ff0e7984 */ /* 0x000e640008000800 */
[----:B-1----:R-:W-:-:S05]  /*84e0*/  LOP3.LUT R0, R14, 0xf000, RZ, 0xb8, !PT ;  /* 0x0000f0000e007812 */ /* 0x002fca00078eb8ff */
[----:B------:R1:W-:Y:S02]  /*84f0*/  STS [UR49+0x1c], R0 ;  /* 0x00001c00ff007988 */ /* 0x0003e40008000831 */
.L_x_110:
[----:B------:R-:W-:Y:S05]  /*8500*/  BSYNC B0 ;  /* 0x0000000000007941 */ /* 0x000fea0003800000 */
.L_x_109:
[----:B------:R-:W-:Y:S01]  /*8510*/  NOP ;  /* 0x0000000000007918 */ /* 0x000fe20000000000 */
[----:B------:R2:W3:Y:S01]  /*8520*/  LDS R5, [R15+UR49] ;  /* 0x000000310f057984 */ /* 0x0004e20008000800 */
[----:B------:R-:W-:Y:S02]  /*8530*/  ELECT P0, URZ, PT ;  /* 0x00000000003f782f */ /* 0x000fe40003800000 */
[----:B------:R-:W-:Y:S01]  /*8540*/  IADD3 R2, P3, R15, UR60, RZ ;  /* 0x0000003c0f027c10 */ /* 0x000fe2000ff7e0ff */
[----:B------:R-:W-:Y:S04]  /*8550*/  BSSY B0, `(.L_x_111) ;  /* 0x0000005000007945 */ /* 0x000fe80003800000 */
[----:B------:R-:W-:-:S06]  /*8560*/  IMAD.X R3, RZ, RZ, UR61, P3 ;  /* 0x0000003dff037e24 */ /* 0x000fcc00098e06ff */
[----:B--2---:R-:W-:Y:S05]  /*8570*/  @!P0 BRA `(.L_x_112) ;  /* 0x0000000000088947 */ /* 0x004fea0003800000 */
[----:B------:R0:W-:Y:S01]  /*8580*/  UTMACMDFLUSH ;  /* 0x00000000000079b7 */ /* 0x0001e20000000000 */
[----:B------:R-:W-:-:S04]  /*8590*/  DEPBAR.LE SB0, 0x0 ;  /* 0x000080000000791a */ /* 0x000fc80000000000 */
.L_x_112:
[----:B------:R-:W-:Y:S05]  /*85a0*/  BSYNC B0 ;  /* 0x0000000000007941 */ /* 0x000fea0003800000 */
.L_x_111:
[----:B---3--:R3:W5:Y:S02]  /*85b0*/  ATOMG.E.EXCH.STRONG.GPU PT, RZ, [R2], R5 ;  /* 0x0000000502ff73a8 */ /* 0x00876400041ee100 */
.L_x_108:
[----:B------:R-:W-:Y:S01]  /*85c0*/  R2UR UR4, R155 ;  /* 0x000000009b0472ca */ /* 0x000fe200000e0000 */
[----:B------:R-:W-:Y:S01]  /*85d0*/  UIADD3 UR39, UR39, 0x1, URZ ;  /* 0x0000000127277890 */ /* 0x000fe2000fffe03f */
[----:B------:R-:W-:Y:S01]  /*85e0*/  ISETP.NE.AND P0, PT, R19, RZ, PT ;  /* 0x000000ff1300720c */ /* 0x000fe20003f05270 */
[----:B------:R-:W-:Y:S01]  /*85f0*/  UIADD3 UR36, UR36, 0x8, URZ ;  /* 0x0000000824247890 */ /* 0x000fe2000fffe03f */
[----:B-12---:R-:W-:Y:S01]  /*8600*/  SEL R0, RZ, 0x1, !P2 ;  /* 0x00000001ff007807 */ /* 0x006fe20005000000 */
[----:B------:R-:W-:-:S04]  /*8610*/  UISETP.NE.AND UP3, UPT, UR39, 0x8, UPT ;  /* 0x000000082700788c */ /* 0x000fc8000bf65270 */
[----:B------:R-:W-:Y:S02]  /*8620*/  USEL UR6, URZ, 0x1, UP3 ;  /* 0x000000013f067887 */ /* 0x000fe40009800000 */
[----:B------:R-:W-:Y:S02]  /*8630*/  USEL UR39, UR39, URZ, UP3 ;  /* 0x0000003f27277287 */ /* 0x000fe40009800000 */
[----:B------:R-:W-:Y:S02]  /*8640*/  UIADD3 UR4, UR4, 0x3f, URZ ;  /* 0x0000003f04047890 */ /* 0x000fe4000fffe03f */
[----:B------:R-:W-:Y:S02]  /*8650*/  LOP3.LUT R156, R156, UR6, RZ, 0x3c, !PT ;  /* 0x000000069c9c7c12 */ /* 0x000fe4000f8e3cff */
[----:B------:R-:W-:-:S04]  /*8660*/  USHF.R.S32.HI UR5, URZ, 0x1f, UR4 ;  /* 0x0000001f3f057899 */ /* 0x000fc80008011404 */
[----:B------:R-:W-:-:S04]  /*8670*/  ULEA.HI UR5, UR5, UR4, URZ, 0x6 ;  /* 0x0000000405057291 */ /* 0x000fc8000f8f303f */
[----:B------:R-:W-:-:S04]  /*8680*/  USHF.R.S32.HI UR5, URZ, 0x6, UR5 ;  /* 0x000000063f057899 */ /* 0x000fc80008011405 */
[----:B------:R-:W-:-:S04]  /*8690*/  UIADD3 UR37, UR5, UR37, URZ ;  /* 0x0000002505257290 */ /* 0x000fc8000fffe03f */
[----:B------:R-:W-:Y:S02]  /*86a0*/  USHF.R.U32.HI UR4, URZ, 0x2, UR37 ;  /* 0x000000023f047899 */ /* 0x000fe40008011625 */
[----:B------:R-:W-:Y:S02]  /*86b0*/  UISETP.GT.U32.AND UP0, UPT, UR37, 0x3, UPT ;  /* 0x000000032500788c */ /* 0x000fe4000bf04070 */
[----:B------:R-:W-:Y:S02]  /*86c0*/  ULOP3.LUT UR4, UR4, 0x1, URZ, 0xc0, !UPT ;  /* 0x0000000104047892 */ /* 0x000fe4000f8ec03f */
[----:B------:R-:W-:Y:S02]  /*86d0*/  UISETP.LT.U32.AND UP1, UPT, UR5, 0x4, UP0 ;  /* 0x000000040500788c */ /* 0x000fe40008721070 */
[----:B------:R-:W-:Y:S02]  /*86e0*/  UISETP.NE.U32.AND UP2, UPT, UR4, 0x1, UPT ;  /* 0x000000010400788c */ /* 0x000fe4000bf45070 */
[----:B------:R-:W-:-:S02]  /*86f0*/  ULOP3.LUT UR37, UR37, 0x3, URZ, 0xc0, !UPT ;  /* 0x0000000325257892 */ /* 0x000fc4000f8ec03f */
[----:B------:R-:W-:Y:S02]  /*8700*/  UISETP.GT.U32.AND UP0, UPT, UR5, 0x3, !UP2 ;  /* 0x000000030500788c */ /* 0x000fe4000d704070 */
[----:B------:R-:W-:Y:S02]  /*8710*/  USEL UR5, URZ, 0x1, !UP1 ;  /* 0x000000013f057887 */ /* 0x000fe4000c800000 */
[----:B------:R-:W-:-:S04]  /*8720*/  USEL UR4, URZ, 0x1, !UP0 ;  /* 0x000000013f047887 */ /* 0x000fc8000c000000 */
[----:B------:R-:W-:Y:S01]  /*8730*/  ULOP3.LUT UR38, UR4, UR38, UR5, 0x96, !UPT ;  /* 0x0000002604267292 */ /* 0x000fe2000f8e9605 */
[----:B------:R-:W-:Y:S11]  /*8740*/  @P0 BRA `(.L_x_113) ;  /* 0xffffffb000ac0947 */ /* 0x000ff6000383ffff */
[----:B------:R-:W-:-:S04]  /*8750*/  DEPBAR.LE SB0, 0x0 ;  /* 0x000080000000791a */ /* 0x000fc80000000000 */
[----:B------:R-:W-:Y:S05]  /*8760*/  @!P1 BRA `(.L_x_114) ;  /* 0x0000000000049947 */ /* 0x000fea0003800000 */
[----:B------:R-:W-:Y:S01]  /*8770*/  BPT.TRAP 0x1 ;  /* 0x000000040000795c */ /* 0x000fe20000300000 */
.L_x_114:
[----:B------:R-:W-:-:S04]  /*8780*/  ULEA UR47, UR56, UR47, 0x3 ;  /* 0x0000002f382f7291 */ /* 0x000fc8000f8e183f */
[----:B------:R-:W-:-:S04]  /*8790*/  UIADD3 UR47, UR47, 0x384e0, URZ ;  /* 0x000384e02f2f7890 */ /* 0x000fc8000fffe03f */
[----:B------:R-:W-:-:S09]  /*87a0*/  UPRMT UR47, UR43, 0x654, UR47 ;  /* 0x000006542b2f7896 */ /* 0x000fd2000800002f */
[----:B-----5:R-:W-:Y:S01]  /*87b0*/  SYNCS.ARRIVE.TRANS64.RED.A1T0 RZ, [UR47], RZ ;  /* 0x000000ffffff79a7 */ /* 0x020fe2000810042f */
[----:B------:R-:W-:Y:S05]  /*87c0*/  EXIT ;  /* 0x000000000000794d */ /* 0x000fea0003800000 */
.L_x_23:
[----:B------:R-:W-:-:S08]  /*87d0*/  NOP ;  /* 0x0000000000007918 */ /* 0x000fd00000000000 */
[----:B-----5:R-:W1:-:S00]  /*87e0*/  USETMAXREG.DEALLOC.CTAPOOL 0x28 ;  /* 0x00000028000079c8 */ /* 0x020e4000080e0500 */
[----:B------:R-:W-:-:S06]  /*87f0*/  UISETP.NE.AND UP1, UPT, UR55, 0x3, UPT ;  /* 0x000000033700788c */ /* 0x000fcc000bf25270 */
[----:B------:R-:W-:-:S13]  /*8800*/  PLOP3.LUT P1, PT, PT, PT, UP1, 0x80, 0x0 ;  /* 0x000000000000781c */ /* 0x000fda0003f2f018 */
[----:B-1----:R-:W-:Y:S05]  /*8810*/  @!P1 BRA `(.L_x_115) ;  /* 0x0000003800c89947 */ /* 0x002fea0003800000 */
[----:B------:R-:W-:-:S13]  /*8820*/  ISETP.NE.AND P0, PT, RZ, UR55, PT ;  /* 0x00000037ff007c0c */ /* 0x000fda000bf05270 */
[----:B------:R-:W-:Y:S05]  /*8830*/  @!P0 BRA `(.L_x_116) ;  /* 0x0000001c00b08947 */ /* 0x000fea0003800000 */
[----:B------:R-:W-:-:S06]  /*8840*/  UISETP.NE.AND UP0, UPT, UR55, 0x2, UPT ;  /* 0x000000023700788c */ /* 0x000fcc000bf05270 */
[----:B------:R-:W-:-:S13]  /*8850*/  PLOP3.LUT P0, PT, PT, PT, UP0, 0x80, 0x0 ;  /* 0x000000000000781c */ /* 0x000fda0003f0f008 */
[----:B--2---:R-:W-:Y:S05]  /*8860*/  @P0 EXIT ;  /* 0x000000000000094d */ /* 0x004fea0003800000 */
[----:B------:R-:W1:Y:S01]  /*8870*/  S2UR UR4, SR_CTAID.Y ;  /* 0x00000000000479c3 */ /* 0x000e620000002600 */
[----:B------:R-:W-:Y:S01]  /*8880*/  ELECT P0, URZ, PT ;  /* 0x00000000003f782f */ /* 0x000fe20003800000 */
[----:B------:R-:W-:Y:S01]  /*8890*/  BSSY B0, `(.L_x_117) ;  /* 0x000001d000007945 */ /* 0x000fe20003800000 */
[----:B-1----:R-:W-:-:S11]  /*88a0*/  UIMAD UR4, UR4, UR41, UR40 ;  /* 0x00000029040472a4 */ /* 0x002fd6000f8e0228 */
[----:B------:R-:W-:Y:S05]  /*88b0*/  @!P0 BRA `(.L_x_118) ;  /* 0x0000000000688947 */ /* 0x000fea0003800000 */
[----:B------:R-:W1:Y:S01]  /*88c0*/  LDC.64 R4, c[0x0][0x600] ;  /* 0x00018000ff047b82 */ /* 0x000e620000000a00 */
[----:B------:R-:W-:Y:S02]  /*88d0*/  UMOV UR5, 0x400 ;  /* 0x0000040000057882 */ /* 0x000fe40000000000 */
[----:B------:R-:W-:-:S05]  /*88e0*/  ULEA UR5, UR42, UR5, 0x18 ;  /* 0x000000052a057291 */ /* 0x000fca000f8ec03f */
[----:B------:R-:W1:Y:S08]  /*88f0*/  LDC.64 R6, c[0x0][0x608] ;  /* 0x00018200ff067b82 */ /* 0x000e700000000a00 */
[----:B------:R-:W2:Y:S08]  /*8900*/  LDC.64 R32, c[0x0][0x610] ;  /* 0x00018400ff207b82 */ /* 0x000eb00000000a00 */
[----:B------:R-:W2:Y:S01]  /*8910*/  LDC.64 R34, c[0x0][0x618] ;  /* 0x00018600ff227b82 */ /* 0x000ea20000000a00 */
[----:B-1----:R1:W-:Y:S07]  /*8920*/  STS.128 [UR5+0x38700], R4 ;  /* 0x03870004ff007988 */ /* 0x0023ee0008000c05 */
[----:B------:R-:W3:Y:S08]  /*8930*/  LDC.64 R28, c[0x0][0x620] ;  /* 0x00018800ff1c7b82 */ /* 0x000ef00000000a00 */
[----:B------:R-:W3:Y:S01]  /*8940*/  LDC.64 R30, c[0x0][0x628] ;  /* 0x00018a00ff1e7b82 */ /* 0x000ee20000000a00 */
[----:B--2---:R2:W-:Y:S07]  /*8950*/  STS.128 [UR5+0x38710], R32 ;  /* 0x03871020ff007988 */ /* 0x0045ee0008000c05 */
[----:B------:R-:W4:Y:S08]  /*8960*/  LDC.64 R24, c[0x0][0x630] ;  /* 0x00018c00ff187b82 */ /* 0x000f300000000a00 */
[----:B------:R-:W4:Y:S08]  /*8970*/  LDC.64 R26, c[0x0][0x638] ;  /* 0x00018e00ff1a7b82 */ /* 0x000f300000000a00 */
[----:B------:R-:W5:Y:S01]  /*8980*/  LDC.64 R20, c[0x0][0x640] ;  /* 0x00019000ff147b82 */ /* 0x000f620000000a00 */
[----:B---3--:R2:W-:Y:S07]  /*8990*/  STS.128 [UR5+0x38720], R28 ;  /* 0x0387201cff007988 */ /* 0x0085ee0008000c05 */
[----:B------:R-:W5:Y:S08]  /*89a0*/  LDC.64 R22, c[0x0][0x648] ;  /* 0x00019200ff167b82 */ /* 0x000f700000000a00 */
[----:B------:R-:W3:Y:S01]  /*89b0*/  LDC.64 R12, c[0x0][0x650] ;  /* 0x00019400ff0c7b82 */ /* 0x000ee20000000a00 */
[----:B----4-:R2:W-:Y:S07]  /*89c0*/  STS.128 [UR5+0x38730], R24 ;  /* 0x03873018ff007988 */ /* 0x0105ee0008000c05 */
[----:B------:R-:W3:Y:S08]  /*89d0*/  LDC.64 R14, c[0x0][0x658] ;  /* 0x00019600ff0e7b82 */ /* 0x000ef00000000a00 */
[----:B------:R-:W4:Y:S01]  /*89e0*/  LDC.64 R8, c[0x0][0x660] ;  /* 0x00019800ff087b82 */ /* 0x000f220000000a00 */
[----:B-----5:R2:W-:Y:S07]  /*89f0*/  STS.128 [UR5+0x38740], R20 ;  /* 0x03874014ff007988 */ /* 0x0205ee0008000c05 */
[----:B------:R-:W4:Y:S08]  /*8a00*/  LDC.64 R10, c[0x0][0x668] ;  /* 0x00019a00ff0a7b82 */ /* 0x000f300000000a00 */
[----:B-1----:R-:W1:Y:S01]  /*8a10*/  LDC.64 R4, c[0x0][0x670] ;  /* 0x00019c00ff047b82 */ /* 0x002e620000000a00 */
[----:B---3--:R2:W-:Y:S07]  /*8a20*/  STS.128 [UR5+0x38750], R12 ;  /* 0x0387500cff007988 */ /* 0x0085ee0008000c05 */
[----:B------:R-:W1:Y:S01]  /*8a30*/  LDC.64 R6, c[0x0][0x678] ;  /* 0x00019e00ff067b82 */ /* 0x000e620000000a00 */
[----:B----4-:R2:W-:Y:S04]  /*8a40*/  STS.128 [UR5+0x38760], R8 ;  /* 0x03876008ff007988 */ /* 0x0105e80008000c05 */
[----:B-1----:R2:W-:Y:S02]  /*8a50*/  STS.128 [UR5+0x38770], R4 ;  /* 0x03877004ff007988 */ /* 0x0025e40008000c05 */
.L_x_118:
[----:B------:R-:W-:Y:S05]  /*8a60*/  BSYNC B0 ;  /* 0x0000000000007941 */ /* 0x000fea0003800000 */
.L_x_117:
[----:B------:R-:W-:Y:S01]  /*8a70*/  ELECT P0, URZ, PT ;  /* 0x00000000003f782f */ /* 0x000fe20003800000 */
[----:B------:R-:W-:Y:S01]  /*8a80*/  NOP ;  /* 0x0000000000007918 */ /* 0x000fe20000000000 */
[----:B------:R-:W-:Y:S01]  /*8a90*/  ULDC UR5, c[0x0][0x884] ;  /* 0x0002210000057ab9 */ /* 0x000fe20000000800 */
[----:B------:R-:W-:Y:S01]  /*8aa0*/  ULDC.64 UR44, c[0x0][0x800] ;  /* 0x00020000002c7ab9 */ /* 0x000fe20000000a00 */
[----:B------:R-:W-:Y:S01]  /*8ab0*/  ULEA UR4, UR5, UR4, 0x1 ;  /* 0x0000000405047291 */ /* 0x000fe2000f8e083f */
[----:B------:R-:W-:Y:S03]  /*8ac0*/  BSSY B0, `(.L_x_119) ;  /* 0x0000033000007945 */ /* 0x000fe60003800000 */
[----:B------:R-:W-:-:S05]  /*8ad0*/  UIMAD.WIDE UR44, UR4, 0x80, UR44 ;  /* 0x00000080042c78a5 */ /* 0x000fca000f8e022c */
[----:B------:R-:W-:Y:S07]  /*8ae0*/  @!P0 BRA `(.L_x_120) ;  /* 0x0000000000c08947 */ /* 0x000fee0003800000 */
[----:B------:R-:W-:Y:S01]  /*8af0*/  ULDC.64 UR4, c[0x0][0x808] ;  /* 0x0002020000047ab9 */ /* 0x000fe20000000a00 */
[----:B------:R-:W-:Y:S01]  /*8b00*/  ULDC.64 UR6, c[0x0][0x810] ;  /* 0x0002040000067ab9 */ /* 0x000fe20000000a00 */
[----:B------:R-:W-:Y:S02]  /*8b10*/  ISETP.NE.U32.AND P0, PT, RZ, UR4, PT ;  /* 0x00000004ff007c0c */ /* 0x000fe4000bf05070 */
[----:B------:R-:W-:Y:S02]  /*8b20*/  ISETP.NE.U32.AND P1, PT, RZ, UR6, PT ;  /* 0x00000006ff007c0c */ /* 0x000fe4000bf25070 */
[----:B------:R-:W-:Y:S02]  /*8b30*/  ISETP.NE.AND.EX P0, PT, RZ, UR5, PT, P0 ;  /* 0x00000005ff007c0c */ /* 0x000fe4000bf05300 */
[----:B------:R-:W-:-:S11]  /*8b40*/  ISETP.NE.AND.EX P1, PT, RZ, UR7, PT, P1 ;  /* 0x00000007ff007c0c */ /* 0x000fd6000bf25310 */
[----:B------:R-:W-:Y:S05]  /*8b50*/  @!P0 BRA `(.L_x_121) ;  /* 0x0000000000188947 */ /* 0x000fea0003800000 */
[----:B--2---:R-:W-:-:S04]  /*8b60*/  LEA R4, P0, R18, UR4, 0x3 ;  /* 0x0000000412047c11 */ /* 0x004fc8000f8018ff */
[----:B------:R-:W-:-:S06]  /*8b70*/  LEA.HI.X R5, R18, UR5, R3, 0x3, P0 ;  /* 0x0000000512057c11 */ /* 0x000fcc00080f1c03 */
[----:B------:R-:W2:Y:S01]  /*8b80*/  LDG.E.64 R4, desc[UR58][R4.64] ;  /* 0x0000003a04047981 */ /* 0x000ea2000c1e1b00 */
[----:B------:R-:W-:Y:S02]  /*8b90*/  UMOV UR4, 0x400 ;  /* 0x0000040000047882 */ /* 0x000fe40000000000 */
[----:B------:R-:W-:-:S09]  /*8ba0*/  ULEA UR4, UR42, UR4, 0x18 ;  /* 0x000000042a047291 */ /* 0x000fd2000f8ec03f */
[----:B--2---:R1:W-:Y:S03]  /*8bb0*/  STS.64 [UR4+0x38700], R4 ;  /* 0x03870004ff007988 */ /* 0x0043e60008000a04 */
.L_x_121:
[----:B------:R-:W-:Y:S05]  /*8bc0*/  @!P1 BRA `(.L_x_120) ;  /* 0x0000000000889947 */ /* 0x000fea0003800000 */
[----:B-12---:R-:W-:-:S04]  /*8bd0*/  LEA R4, P0, R18, UR6, 0x3 ;  /* 0x0000000612047c11 */ /* 0x006fc8000f8018ff */
[----:B------:R-:W-:-:S06]  /*8be0*/  LEA.HI.X R5, R18, UR7, R3, 0x3, P0 ;  /* 0x0000000712057c11 */ /* 0x000fcc00080f1c03 */
[----:B------:R-:W2:Y:S01]  /*8bf0*/  LDG.E.64 R4, desc[UR58][R4.64] ;  /* 0x0000003a04047981 */ /* 0x000ea2000c1e1b00 */
[----:B------:R-:W-:Y:S02]  /*8c00*/  UMOV UR4, 0x400 ;  /* 0x0000040000047882 */ /* 0x000fe40000000000 */
[----:B------:R-:W-:-:S04]  /*8c10*/  ULEA UR4, UR42, UR4, 0x18 ;  /* 0x000000042a047291 */ /* 0x000fc8000f8ec03f */
[----:B------:R-:W-:-:S05]  /*8c20*/  UIADD3 UR5, UR4, 0x38700, URZ ;  /* 0x0003870004057890 */ /* 0x000fca000fffe03f */
[----:B------:R-:W1:Y:S01]  /*8c30*/  LDS R3, [UR4+0x3871c] ;  /* 0x03871c04ff037984 */ /* 0x000e620008000800 */
[----:B------:R-:W-:-:S03]  /*8c40*/  IMAD.U32 R8, RZ, RZ, UR5 ;  /* 0x00000005ff087e24 */ /* 0x000fc6000f8e00ff */
[----:B------:R-:W-:Y:S02]  /*8c50*/  STS [UR4+0x38730], RZ ;  /* 0x038730ffff007988 */ /* 0x000fe40008000804 */
[----:B------:R-:W-:-:S05]  /*8c60*/  SHF.R.U64 R8, R8, 0x4, RZ ;  /* 0x0000000408087819 */ /* 0x000fca00000012ff */
[----:B------:R-:W-:Y:S04]  /*8c70*/  STS [UR4+0x38710], R8 ;  /* 0x03871008ff007988 */ /* 0x000fe80008000804 */
[----:B------:R-:W-:Y:S01]  /*8c80*/  STS [UR4+0x38714], R8 ;  /* 0x03871408ff007988 */ /* 0x000fe20008000804 */
[----:B--2---:R-:W-:Y:S01]  /*8c90*/  SHF.L.U64.HI R11, R4, 0x1, R5 ;  /* 0x00000001040b7819 */ /* 0x004fe20000010205 */
[----:B------:R-:W-:-:S03]  /*8ca0*/  VIADD R5, R0, 0xffffffff ;  /* 0xffffffff00057836 */ /* 0x000fc60000000000 */
[----:B------:R-:W-:-:S04]  /*8cb0*/  LOP3.LUT R11, R11, 0x1fffffff, RZ, 0xc0, !PT ;  /* 0x1fffffff0b0b7812 */ /* 0x000fc800078ec0ff */
[----:B------:R-:W-:-:S04]  /*8cc0*/  SHF.R.U32.HI R6, RZ, 0x4, R11 ;  /* 0x00000004ff067819 */ /* 0x000fc8000001160b */
[----:B-1----:R-:W-:-:S05]  /*8cd0*/  LOP3.LUT R3, R3, 0xf, R6, 0xb8, !PT ;  /* 0x0000000f03037812 */ /* 0x002fca00078eb806 */
[----:B------:R1:W-:Y:S04]  /*8ce0*/  STS [UR4+0x3871c], R3 ;  /* 0x03871c03ff007988 */ /* 0x0003e80008000804 */
[----:B------:R-:W2:Y:S01]  /*8cf0*/  LDS R6, [UR4+0x3871c] ;  /* 0x03871c04ff067984 */ /* 0x000ea20008000800 */
[----:B-1----:R-:W-:Y:S02]  /*8d00*/  IMAD.SHL.U32 R3, R4, 0x2, RZ ;  /* 0x0000000204037824 */ /* 0x002fe400078e00ff */
[----:B------:R-:W-:-:S03]  /*8d10*/  VIADD R4, R2, 0xffffffff ;  /* 0xffffffff02047836 */ /* 0x000fc60000000000 */
[----:B------:R-:W-:-:S04]  /*8d20*/  LOP3.LUT R2, R3, 0xfffffffe, RZ, 0xc0, !PT ;  /* 0xfffffffe03027812 */ /* 0x000fc800078ec0ff */
[----:B------:R-:W-:-:S05]  /*8d30*/  SHF.R.U64 R2, R2, 0x4, R11 ;  /* 0x0000000402027819 */ /* 0x000fca000000120b */
[----:B------:R-:W-:Y:S01]  /*8d40*/  STS [UR4+0x3870c], R2 ;  /* 0x03870c02ff007988 */ /* 0x000fe20008000804 */
[----:B--2---:R-:W-:-:S05]  /*8d50*/  LOP3.LUT R6, R6, 0xf0, RZ, 0xb8, !PT ;  /* 0x000000f006067812 */ /* 0x004fca00078eb8ff */
[----:B------:R1:W-:Y:S04]  /*8d60*/  STS [UR4+0x3871c], R6 ;  /* 0x03871c06ff007988 */ /* 0x0003e80008000804 */
[----:B------:R-:W2:Y:S01]  /*8d70*/  LDS R9, [UR4+0x3871c] ;  /* 0x03871c04ff097984 */ /* 0x000ea20008000800 */
[----:B-1----:R-:W-:-:S05]  /*8d80*/  CS2R R6, SRZ ;  /* 0x0000000000067805 */ /* 0x002fca000001ff00 */
[----:B------:R-:W-:Y:S01]  /*8d90*/  STS.128 [UR4+0x38720], R4 ;  /* 0x03872004ff007988 */ /* 0x000fe20008000c04 */
[----:B--2---:R-:W-:-:S05]  /*8da0*/  LOP3.LUT R9, R9, 0xf00, RZ, 0xb8, !PT ;  /* 0x00000f0009097812 */ /* 0x004fca00078eb8ff */
[----:B------:R-:W-:Y:S04]  /*8db0*/  STS.64 [UR4+0x38718], R8 ;  /* 0x03871808ff007988 */ /* 0x000fe80008000a04 */
[----:B------:R-:W1:Y:S02]  /*8dc0*/  LDS R10, [UR4+0x3871c] ;  /* 0x03871c04ff0a7984 */ /* 0x000e640008000800 */
[----:B-1----:R-:W-:-:S05]  /*8dd0*/  LOP3.LUT R0, R10, 0xf000, RZ, 0xb8, !PT ;  /* 0x0000f0000a007812 */ /* 0x002fca00078eb8ff */
[----:B------:R3:W-:Y:S02]  /*8de0*/  STS [UR4+0x3871c], R0 ;  /* 0x03871c00ff007988 */ /* 0x0007e40008000804 */
.L_x_120:
[----:B------:R-:W-:Y:S05]  /*8df0*/  BSYNC B0 ;  /* 0x0000000000007941 */ /* 0x000fea0003800000 */
.L_x_119:
[----:B---3--:R-:W3:Y:S01]  /*8e00*/  S2R R0, SR_LANEID ;  /* 0x0000000000007919 */ /* 0x008ee20000000000 */
[----:B------:R-:W-:Y:S01]  /*8e10*/  ELECT P0, URZ, PT ;  /* 0x00000000003f782f */ /* 0x000fe20003800000 */
[----:B------:R-:W-:Y:S01]  /*8e20*/  NOP ;  /* 0x0000000000007918 */ /* 0x000fe20000000000 */
[----:B------:R-:W-:Y:S01]  /*8e30*/  UMOV UR38, URZ ;  /* 0x0000003f00267c82 */ /* 0x000fe20008000000 */
[----:B------:R-:W-:Y:S10]  /*8e40*/  BSSY B0, `(.L_x_122) ;  /* 0x0000004000007945 */ /* 0x000ff40003800000 */
[----:B------:R-:W-:Y:S05]  /*8e50*/  @!P0 BRA `(.L_x_123) ;  /* 0x0000000000088947 */ /* 0x000fea0003800000 */
[----:B------:R0:W-:Y:S01]  /*8e60*/  UTMACMDFLUSH ;  /* 0x00000000000079b7 */ /* 0x0001e20000000000 */
[----:B------:R-:W-:-:S04]  /*8e70*/  DEPBAR.LE SB0, 0x0 ;  /* 0x000080000000791a */ /* 0x000fc80000000000 */
.L_x_123:
[----:B------:R-:W-:Y:S05]  /*8e80*/  BSYNC B0 ;  /* 0x0000000000007941 */ /* 0x000fea0003800000 */
.L_x_122:
[----:B------:R-:W-:Y:S01]  /*8e90*/  UMOV UR35, 0x400 ;  /* 0x0000040000237882 */ /* 0x000fe20000000000 */
[----:B-123--:R-:W-:Y:S01]  /*8ea0*/  IMAD.SHL.U32 R4, R0, 0x4, RZ ;  /* 0x0000000400047824 */ /* 0x00efe200078e00ff */
[----:B------:R-:W-:-:S04]  /*8eb0*/  ULEA UR35, UR42, UR35, 0x18 ;  /* 0x000000232a237291 */ /* 0x000fc8000f8ec03f */
[----:B------:R-:W-:Y:S01]  /*8ec0*/  UIADD3 UR34, UR35, 0x38700, URZ ;  /* 0x0003870023227890 */ /* 0x000fe2000fffe03f */
[----:B------:R-:W-:Y:S01]  /*8ed0*/  IADD3 R2, P0, R4, UR44, RZ ;  /* 0x0000002c04027c10 */ /* 0x000fe2000ff1e0ff */
[----:B------:R-:W-:-:S04]  /*8ee0*/  IMAD.MOV.U32 R0, RZ, RZ, RZ ;  /* 0x000000ffff007224 */ /* 0x000fc800078e00ff */
[----:B------:R-:W-:-:S03]  /*8ef0*/  IMAD.X R3, RZ, RZ, UR45, P0 ;  /* 0x0000002dff037e24 */ /* 0x000fc600080e06ff */
[----:B------:R-:W1:Y:S01]  /*8f00*/  LDS R5, [R4+UR34] ;  /* 0x0000002204057984 */ /* 0x000e620008000800 */
[----:B------:R-:W-:-:S03]  /*8f10*/  SHF.L.U32 R0, R0, 0x1f, RZ ;  /* 0x0000001f00007819 */ /* 0x000fc600000006ff */
[----:B-1----:R1:W2:Y:S02]  /*8f20*/  ATOMG.E.EXCH.STRONG.GPU PT, RZ, [R2], R5 ;  /* 0x0000000502ff73a8 */ /* 0x0022a400041ee100 */
[----:B--2---:R-:W2:Y:S01]  /*8f30*/  SYNCS.PHASECHK.TRANS64.TRYWAIT P0, [UR35+0x38508], R0 ;  /* 0x03850800ff0075a7 */ /* 0x004ea20008000163 */
[----:B------:R-:W-:Y:S02]  /*8f40*/  ULOP3.LUT UR33, UR54, 0x1, URZ, 0xfc, !UPT ;  /* 0x0000000136217892 */ /* 0x000fe4000f8efc3f */
[----:B------:R-:W-:Y:S01]  /*8f50*/  ULOP3.LUT UR37, UR52, 0x2, URZ, 0xfc, !UPT ;  /* 0x0000000234257892 */ /* 0x000fe2000f8efc3f */
[----:B-12---:R-:W-:Y:S11]  /*8f60*/  @!P0 BRA `(.L_x_124) ;  /* 0x0000005800e08947 */ /* 0x006ff60003800000 */
.L_x_278:
[----:B------:R-:W-:Y:S01]  /*8f70*/  IMAD.MOV.U32 R2, RZ, RZ, 0x1 ;  /* 0x00000001ff027424 */ /* 0x000fe200078e00ff */
[----:B------:R-:W-:Y:S01]  /*8f80*/  ULDC UR32, c[0x0][0x598] ;  /* 0x0001660000207ab9 */ /* 0x000fe20000000800 */
[----:B------:R-:W-:Y:S01]  /*8f90*/  IMAD.MOV.U32 R12, RZ, RZ, RZ ;  /* 0x000000ffff0c7224 */ /* 0x000fe200078e00ff */
[----:B------:R-:W-:Y:S01]  /*8fa0*/  ULDC UR36, c[0x0][0x580] ;  /* 0x0001600000247ab9 */ /* 0x000fe20000000800 */
[----:B------:R-:W-:Y:S01]  /*8fb0*/  ULDC.64 UR4, c[0x0][0x590] ;  /* 0x0001640000047ab9 */ /* 0x000fe20000000a00 */
[----:B------:R-:W-:-:S05]  /*8fc0*/  ULDC.64 UR6, c[0x0][0x588] ;  /* 0x0001620000067ab9 */ /* 0x000fca0000000a00 */
.L_x_185:
[----:B------:R-:W-:-:S06]  /*8fd0*/  UISETP.NE.AND UP0, UPT, UR33, 0x3, UPT ;  /* 0x000000032100788c */ /* 0x000fcc000bf05270 */
[----:B------:R-:W-:-:S13]  /*8fe0*/  PLOP3.LUT P1, PT, PT, PT, UP0, 0x80, 0x0 ;  /* 0x000000000000781c */ /* 0x000fda0003f2f008 */
[----:B---345:R-:W-:Y:S05]  /*8ff0*/  @!P1 BRA `(.L_x_125) ;  /* 0x0000000000049947 */ /* 0x038fea0003800000 */
[----:B------:R-:W-:Y:S01]  /*9000*/  BPT.TRAP 0x1 ;  /* 0x000000040000795c */ /* 0x000fe20000300000 */
.L_x_125:
[----:B------:R-:W-:Y:S01]  /*9010*/  ULEA UR8, UR38, UR35, 0x3 ;  /* 0x0000002326087291 */ /* 0x000fe2000f8e183f */
[----:B-1----:R-:W-:-:S08]  /*9020*/  SHF.L.U32 R0, R12, 0x1f, RZ ;  /* 0x0000001f0c007819 */ /* 0x002fd000000006ff */
[----:B------:R-:W1:Y:S02]  /*9030*/  SYNCS.PHASECHK.TRANS64.TRYWAIT P0, [UR8+0x38400], R0 ;  /* 0x03840000ff0075a7 */ /* 0x000e640008000148 */
[----:B-1----:R-:W-:Y:S05]  /*9040*/  @!P0 BRA `(.L_x_126) ;  /* 0x0000005800c08947 */ /* 0x002fea0003800000 */
.L_x_279:
[----:B------:R-:W-:-:S09]  /*9050*/  ULEA UR9, UR38, UR35, 0x4 ;  /* 0x0000002326097291 */ /* 0x000fd2000f8e203f */
[----:B------:R-:W2:Y:S01]  /*9060*/  LDS.128 R4, [UR9+0x38510] ;  /* 0x03851009ff047984 */ /* 0x000ea20008000c00 */
        /* <DEDUP_REMOVED lines=8> */
.L_x_127:
[----:B------:R-:W-:Y:S01]  /*90f0*/  UIADD3 UR8, UR8, 0x38440, URZ ;  /* 0x0003844008087890 */ /* 0x000fe2000fffe03f */
[----:B------:R-:W-:Y:S02]  /*9100*/  R2UR UR10, R16 ;  /* 0x00000000100a72ca */ /* 0x000fe400000e0000 */
[----:B------:R-:W-:Y:S01]  /*9110*/  R2UR UR11, R17 ;  /* 0x00000000110b72ca */ /* 0x000fe200000e0000 */
[----:B------:R-:W-:Y:S01]  /*9120*/  UPRMT UR8, UR42, 0x654, UR8 ;  /* 0x000006542a087896 */ /* 0x000fe20008000008 */
[----:B------:R-:W-:Y:S02]  /*9130*/  LOP3.LUT P1, RZ, R2, 0xff, RZ, 0xc0, !PT ;  /* 0x000000ff02ff7812 */ /* 0x000fe4000782c0ff */
[----:B------:R-:W-:-:S04]  /*9140*/  ISETP.NE.U32.AND P0, PT, RZ, UR4, PT ;  /* 0x00000004ff007c0c */ /* 0x000fc8000bf05070 */
[----:B------:R-:W-:Y:S02]  /*9150*/  ISETP.NE.AND.EX P0, PT, RZ, UR5, PT, P0 ;  /* 0x00000005ff007c0c */ /* 0x000fe4000bf05300 */
[----:B---3--:R-:W-:Y:S01]  /*9160*/  SYNCS.ARRIVE.TRANS64.RED.A1T0 RZ, [UR8], RZ ;  /* 0x000000ffffff79a7 */ /* 0x008fe20008100408 */
[----:B------:R-:W-:Y:S02]  /*9170*/  USHF.L.U32 UR10, UR10, 0x7, URZ ;  /* 0x000000070a0a7899 */ /* 0x000fe4000800063f */
[----:B------:R-:W-:Y:S02]  /*9180*/  USHF.L.U32 UR11, UR11, 0x8, URZ ;  /* 0x000000080b0b7899 */ /* 0x000fe4000800063f */
[----:B------:R-:W-:Y:S10]  /*9190*/  @!P1 BRA `(.L_x_128) ;  /* 0x00000000000c9947 */ /* 0x000ff40003800000 */
[----:B------:R-:W-:-:S04]  /*91a0*/  DEPBAR {5,4,3,2,1,0} ;  /* 0x0000003f0000791a */ /* 0x000fc80000000000 */
[----:B------:R3:W-:Y:S02]  /*91b0*/  UTMACCTL.IV [UR44] ;  /* 0x000000002c0079b9 */ /* 0x0007e40008000000 */
[----:B---3--:R-:W-:Y:S01]  /*91c0*/  NOP ;  /* 0x0000000000007918 */ /* 0x008fe20000000000 */
.L_x_128:
[----:B------:R-:W-:Y:S05]  /*91d0*/  @!P0 BRA `(.L_x_129) ;  /* 0x0000000000188947 */ /* 0x000fea0003800000 */
[----:B-1----:R-:W1:Y:S02]  /*91e0*/  LDC.64 R2, c[0x0][0x590] ;  /* 0x00016400ff027b82 */ /* 0x002e640000000a00 */
[----:B-1----:R-:W-:-:S06]  /*91f0*/  IMAD.WIDE R2, R18, 0x8, R2 ;  /* 0x0000000812027825 */ /* 0x002fcc00078e0202 */
[----:B------:R-:W3:Y:S04]  /*9200*/  LDG.E.64 R2, desc[UR58][R2.64] ;  /* 0x0000003a02027981 */ /* 0x000ee8000c1e1b00 */
[----:B---3--:R-:W3:Y:S02]  /*9210*/  LD.E R0, desc[UR58][R2.64] ;  /* 0x0000003a02007980 */ /* 0x008ee4000c101900 */
[----:B---3--:R-:W-:Y:S01]  /*9220*/  FSETP.NEU.AND P0, PT, R0, RZ, PT ;  /* 0x000000ff0000720b */ /* 0x008fe20003f0d000 */
[----:B------:R-:W-:-:S12]  /*9230*/  BRA `(.L_x_130) ;  /* 0x0000000000247947 */ /* 0x000fd80003800000 */
.L_x_129:
[----:B------:R-:W-:Y:S02]  /*9240*/  ISETP.NE.U32.AND P1, PT, RZ, UR6, PT ;  /* 0x00000006ff007c0c */ /* 0x000fe4000bf25070 */
[----:B------:R-:W-:Y:S02]  /*9250*/  FSETP.NEU.AND P0, PT, RZ, UR36, PT ;  /* 0x00000024ff007c0b */ /* 0x000fe4000bf0d000 */
[----:B------:R-:W-:-:S13]  /*9260*/  ISETP.NE.AND.EX P1, PT, RZ, UR7, PT, P1 ;  /* 0x00000007ff007c0c */ /* 0x000fda000bf25310 */
[----:B------:R-:W-:Y:S05]  /*9270*/  @!P1 BRA `(.L_x_130) ;  /* 0x0000000000149947 */ /* 0x000fea0003800000 */
[----:B-1----:R-:W1:Y:S01]  /*9280*/  LDC.64 R2, c[0x0][0x588] ;  /* 0x00016200ff027b82 */ /* 0x002e620000000a00 */
[----:B------:R-:W-:-:S04]  /*9290*/  IMAD R9, R18, UR32, RZ ;  /* 0x0000002012097c24 */ /* 0x000fc8000f8e02ff */
[----:B-1----:R-:W-:-:S06]  /*92a0*/  IMAD.WIDE R2, R9, 0x4, R2 ;  /* 0x0000000409027825 */ /* 0x002fcc00078e0202 */
[----:B------:R-:W3:Y:S02]  /*92b0*/  LDG.E R2, desc[UR58][R2.64] ;  /* 0x0000003a02027981 */ /* 0x000ee4000c1e1900 */
[----:B---3--:R-:W-:-:S13]  /*92c0*/  FSETP.NEU.AND P0, PT, R2, RZ, PT ;  /* 0x000000ff0200720b */ /* 0x008fda0003f0d000 */
.L_x_130:
[----:B------:R-:W-:Y:S01]  /*92d0*/  UISETP.NE.AND UP0, UPT, UR37, 0x3, UPT ;  /* 0x000000032500788c */ /* 0x000fe2000bf05270 */
[----:B------:R-:W-:-:S05]  /*92e0*/  ELECT P1, URZ, PT ;  /* 0x00000000003f782f */ /* 0x000fca0003820000 */
[----:B------:R-:W-:Y:S02]  /*92f0*/  PLOP3.LUT P2, PT, PT, PT, UP0, 0x80, 0x0 ;  /* 0x000000000000781c */ /* 0x000fe40003f4f008 */
[----:B------:R-:W-:-:S11]  /*9300*/  PLOP3.LUT P0, PT, P0, P1, PT, 0x2a, 0x0 ;  /* 0x000000000000781c */ /* 0x000fd60000702572 */
[----:B------:R-:W-:Y:S05]  /*9310*/  @!P2 BRA `(.L_x_131) ;  /* 0x000000000004a947 */ /* 0x000fea0003800000 */
[----:B------:R-:W-:Y:S01]  /*9320*/  BPT.TRAP 0x1 ;  /* 0x000000040000795c */ /* 0x000fe20000300000 */
.L_x_131:
[----:B-1----:R-:W-:-:S04]  /*9330*/  MOV R0, 0x1 ;  /* 0x0000000100007802 */ /* 0x002fc80000000f00 */
[----:B------:R-:W-:-:S04]  /*9340*/  SHF.L.U32 R0, R0, 0x1f, RZ ;  /* 0x0000001f00007819 */ /* 0x000fc800000006ff */
[----:B------:R-:W1:Y:S02]  /*9350*/  SYNCS.PHASECHK.TRANS64.TRYWAIT P1, [UR35+0x384e0], R0 ;  /* 0x0384e000ff0075a7 */ /* 0x000e640008020163 */
[----:B-1----:R-:W-:Y:S05]  /*9360*/  @!P1 BRA `(.L_x_132) ;  /* 0x0000005800109947 */ /* 0x002fea0003800000 */
.L_x_280:
[----:B------:R-:W-:Y:S04]  /*9370*/  BSSY B0, `(.L_x_133) ;  /* 0x0000010000007945 */ /* 0x000fe80003800000 */
[----:B------:R-:W-:Y:S05]  /*9380*/  @P0 BRA `(.L_x_134) ;  /* 0x0000000000380947 */ /* 0x000fea0003800000 */
[----:B------:R-:W-:Y:S02]  /*9390*/  UIADD3 UR8, UR35, 0x30000, URZ ;  /* 0x0003000023087890 */ /* 0x000fe4000fffe03f */
[----:B------:R-:W-:Y:S02]  /*93a0*/  UIADD3 UR9, UR35, 0x384c0, URZ ;  /* 0x000384c023097890 */ /* 0x000fe4000fffe03f */
[----:B------:R-:W-:Y:S02]  /*93b0*/  UIADD3 UR14, UR10, 0x40, URZ ;  /* 0x000000400a0e7890 */ /* 0x000fe4000fffe03f */
[----:B------:R-:W-:Y:S01]  /*93c0*/  UIADD3 UR12, UR35, 0x31000, URZ ;  /* 0x00031000230c7890 */ /* 0x000fe2000fffe03f */
[----:B------:R-:W-:Y:S01]  /*93d0*/  UMOV UR16, 0x0 ;  /* 0x0000000000107882 */ /* 0x000fe20000000000 */
[----:B------:R-:W-:Y:S01]  /*93e0*/  UMOV UR17, 0x10000000 ;  /* 0x1000000000117882 */ /* 0x000fe20000000000 */
[----:B------:R-:W-:Y:S01]  /*93f0*/  UMOV UR15, UR11 ;  /* 0x0000000b000f7c82 */ /* 0x000fe20008000000 */
[----:B------:R-:W-:Y:S01]  /*9400*/  UMOV UR13, UR9 ;  /* 0x00000009000d7c82 */ /* 0x000fe20008000000 */
[----:B------:R3:W-:Y:S04]  /*9410*/  UTMALDG.2D [UR8], [UR44], desc[UR16] ;  /* 0x000010082c0075b4 */ /* 0x0007e80008009000 */
[----:B------:R3:W-:Y:S02]  /*9420*/  UTMALDG.2D [UR12], [UR44], desc[UR16] ;  /* 0x0000100c2c0075b4 */ /* 0x0007e40008009000 */
[----:B---3--:R-:W-:Y:S05]  /*9430*/  @!P2 BRA `(.L_x_135) ;  /* 0x000000000004a947 */ /* 0x008fea0003800000 */
[----:B------:R-:W-:Y:S01]  /*9440*/  BPT.TRAP 0x1 ;  /* 0x000000040000795c */ /* 0x000fe20000300000 */
.L_x_135:
[----:B------:R-:W3:Y:S02]  /*9450*/  LDC R2, c[0x0][0x828] ;  /* 0x00020a00ff027b82 */ /* 0x000ee40000000800 */
[----:B---3--:R3:W-:Y:S02]  /*9460*/  SYNCS.ARRIVE.TRANS64.RED.A0TR RZ, [UR35+0x384c0], R2 ;  /* 0x0384c002ffff79a7 */ /* 0x0087e40008300423 */
.L_x_134:
[----:B------:R-:W-:Y:S05]  /*9470*/  BSYNC B0 ;  /* 0x0000000000007941 */ /* 0x000fea0003800000 */
.L_x_133:
[----:B------:R-:W-:Y:S05]  /*9480*/  @!P2 BRA `(.L_x_136) ;  /* 0x000000000004a947 */ /* 0x000fea0003800000 */
[----:B------:R-:W-:Y:S01]  /*9490*/  BPT.TRAP 0x1 ;  /* 0x000000040000795c */ /* 0x000fe20000300000 */
.L_x_136:
[----:B------:R-:W-:-:S04]  /*94a0*/  UIADD3 UR21, UR35, 0x384c0, URZ ;  /* 0x000384c023157890 */ /* 0x000fc8000fffe03f */
[----:B------:R-:W-:-:S09]  /*94b0*/  UPRMT UR8, UR42, 0x654, UR21 ;  /* 0x000006542a087896 */ /* 0x000fd20008000015 */
[----:B------:R-:W-:Y:S01]  /*94c0*/  SYNCS.ARRIVE.TRANS64.RED.A1T0 RZ, [UR8], RZ ;  /* 0x000000ffffff79a7 */ /* 0x000fe20008100408 */
[----:B------:R-:W-:Y:S05]  /*94d0*/  @!P2 BRA `(.L_x_137) ;  /* 0x000000000004a947 */ /* 0x000fea0003800000 */
[----:B------:R-:W-:Y:S01]  /*94e0*/  BPT.TRAP 0x1 ;  /* 0x000000040000795c */ /* 0x000fe20000300000 */
.L_x_137:
[----:B------:R-:W4:Y:S02]  /*94f0*/  SYNCS.PHASECHK.TRANS64.TRYWAIT P1, [UR35+0x384e8], R0 ;  /* 0x0384e800ff0075a7 */ /* 0x000f240008020163 */
[----:B----4-:R-:W-:Y:S05]  /*9500*/  @!P1 BRA `(.L_x_138) ;  /* 0x0000005400c09947 */ /* 0x010fea0003800000 */
.L_x_281:
[----:B------:R-:W-:Y:S04]  /*9510*/  BSSY B0, `(.L_x_139) ;  /* 0x0000012000007945 */ /* 0x000fe80003800000 */
[----:B------:R-:W-:Y:S05]  /*9520*/  @P0 BRA `(.L_x_140) ;  /* 0x0000000000400947 */ /* 0x000fea0003800000 */
[----:B------:R-:W-:Y:S02]  /*9530*/  UIADD3 UR15, UR11, 0x20, URZ ;  /* 0x000000200b0f7890 */ /* 0x000fe4000fffe03f */
        /* <DEDUP_REMOVED lines=8> */
[----:B------:R-:W-:Y:S01]  /*95c0*/  UMOV UR19, UR15 ;  /* 0x0000000f00137c82 */ /* 0x000fe20008000000 */
[----:B------:R4:W-:Y:S03]  /*95d0*/  UTMALDG.2D [UR12], [UR44], desc[UR22] ;  /* 0x0000160c2c0075b4 */ /* 0x0009e60008009000 */
[----:B------:R4:W-:Y:S02]  /*95e0*/  UTMALDG.2D [UR16], [UR44], desc[UR22] ;  /* 0x000016102c0075b4 */ /* 0x0009e40008009000 */
[----:B----4-:R-:W-:Y:S05]  /*95f0*/  @!P2 BRA `(.L_x_141) ;  /* 0x000000000004a947 */ /* 0x010fea0003800000 */
[----:B------:R-:W-:Y:S01]  /*9600*/  BPT.TRAP 0x1 ;  /* 0x000000040000795c */ /* 0x000fe20000300000 */
.L_x_141:
[----:B---3--:R-:W3:Y:S02]  /*9610*/  LDC R2, c[0x0][0x828] ;  /* 0x00020a00ff027b82 */ /* 0x008ee40000000800 */
[----:B---3--:R4:W-:Y:S02]  /*9620*/  SYNCS.ARRIVE.TRANS64.RED.A0TR RZ, [UR35+0x384c8], R2 ;  /* 0x0384c802ffff79a7 */ /* 0x0089e40008300423 */
.L_x_140:
[----:B------:R-:W-:Y:S05]  /*9630*/  BSYNC B0 ;  /* 0x0000000000007941 */ /* 0x000fea0003800000 */
.L_x_139:
[----:B------:R-:W-:Y:S05]  /*9640*/  @!P2 BRA `(.L_x_142) ;  /* 0x000000000004a947 */ /* 0x000fea0003800000 */
[----:B------:R-:W-:Y:S01]  /*9650*/  BPT.TRAP 0x1 ;  /* 0x000000040000795c */ /* 0x000fe20000300000 */
.L_x_142:
[----:B------:R-:W-:-:S04]  /*9660*/  UIADD3 UR13, UR35, 0x384c8, URZ ;  /* 0x000384c8230d7890 */ /* 0x000fc8000fffe03f */
[----:B------:R-:W-:-:S09]  /*9670*/  UPRMT UR9, UR42, 0x654, UR13 ;  /* 0x000006542a097896 */ /* 0x000fd2000800000d */
[----:B------:R-:W-:Y:S01]  /*9680*/  SYNCS.ARRIVE.TRANS64.RED.A1T0 RZ, [UR9], RZ ;  /* 0x000000ffffff79a7 */ /* 0x000fe20008100409 */
[----:B------:R-:W-:Y:S05]  /*9690*/  @!P2 BRA `(.L_x_143) ;  /* 0x000000000004a947 */ /* 0x000fea0003800000 */
[----:B------:R-:W-:Y:S01]  /*96a0*/  BPT.TRAP 0x1 ;  /* 0x000000040000795c */ /* 0x000fe20000300000 */
.L_x_143:
[----:B------:R-:W5:Y:S02]  /*96b0*/  SYNCS.PHASECHK.TRANS64.TRYWAIT P1, [UR35+0x384f0], R0 ;  /* 0x0384f000ff0075a7 */ /* 0x000f640008020163 */
[----:B-----5:R-:W-:Y:S05]  /*96c0*/  @!P1 BRA `(.L_x_144) ;  /* 0x0000005400689947 */ /* 0x020fea0003800000 */
.L_x_282:
        /* <DEDUP_REMOVED lines=14> */
[----:B-1----:R-:W-:Y:S05]  /*97b0*/  @!P2 BRA `(.L_x_147) ;  /* 0x000000000004a947 */ /* 0x002fea0003800000 */
[----:B------:R-:W-:Y:S01]  /*97c0*/  BPT.TRAP 0x1 ;  /* 0x000000040000795c */ /* 0x000fe20000300000 */
.L_x_147:
[----:B---34-:R-:W1:Y:S02]  /*97d0*/  LDC R2, c[0x0][0x828] ;  /* 0x00020a00ff027b82 */ /* 0x018e640000000800 */
[----:B-1----:R1:W-:Y:S02]  /*97e0*/  SYNCS.ARRIVE.TRANS64.RED.A0TR RZ, [UR35+0x384d0], R2 ;  /* 0x0384d002ffff79a7 */ /* 0x0023e40008300423 */
.L_x_146:
[----:B------:R-:W-:Y:S05]  /*97f0*/  BSYNC B0 ;  /* 0x0000000000007941 */ /* 0x000fea0003800000 */
.L_x_145:
[----:B------:R-:W-:Y:S05]  /*9800*/  @!P2 BRA `(.L_x_148) ;  /* 0x000000000004a947 */ /* 0x000fea0003800000 */
[----:B------:R-:W-:Y:S01]  /*9810*/  BPT.TRAP 0x1 ;  /* 0x000000040000795c */ /* 0x000fe20000300000 */
.L_x_148:
[----:B------:R-:W-:-:S04]  /*9820*/  UIADD3 UR17, UR35, 0x384d0, URZ ;  /* 0x000384d023117890 */ /* 0x000fc8000fffe03f */
[----:B------:R-:W-:-:S09]  /*9830*/  UPRMT UR39, UR42, 0x654, UR17 ;  /* 0x000006542a277896 */ /* 0x000fd20008000011 */
[----:B------:R-:W-:Y:S01]  /*9840*/  SYNCS.ARRIVE.TRANS64.RED.A1T0 RZ, [UR39], RZ ;  /* 0x000000ffffff79a7 */ /* 0x000fe20008100427 */
[----:B------:R-:W-:Y:S05]  /*9850*/  @!P2 BRA `(.L_x_149) ;  /* 0x000000000004a947 */ /* 0x000fea0003800000 */
[----:B------:R-:W-:Y:S01]  /*9860*/  BPT.TRAP 0x1 ;  /* 0x000000040000795c */ /* 0x000fe20000300000 */
.L_x_149:
[----:B------:R-:W5:Y:S02]  /*9870*/  SYNCS.PHASECHK.TRANS64.TRYWAIT P1, [UR35+0x384f8], R0 ;  /* 0x0384f800ff0075a7 */ /* 0x000f640008020163 */
[----:B-----5:R-:W-:Y:S05]  /*9880*/  @!P1 BRA `(.L_x_150) ;  /* 0x0000005400109947 */ /* 0x020fea0003800000 */
.L_x_283:
        /* <DEDUP_REMOVED lines=16> */
.L_x_153:
[----:B---34-:R-:W1:Y:S02]  /*9990*/  LDC R2, c[0x0][0x828] ;  /* 0x00020a00ff027b82 */ /* 0x018e640000000800 */
[----:B-1----:R1:W-:Y:S02]  /*99a0*/  SYNCS.ARRIVE.TRANS64.RED.A0TR RZ, [UR35+0x384d8], R2 ;  /* 0x0384d802ffff79a7 */ /* 0x0023e40008300423 */
.L_x_152:
[----:B------:R-:W-:Y:S05]  /*99b0*/  BSYNC B0 ;  /* 0x0000000000007941 */ /* 0x000fea0003800000 */
.L_x_151:
[----:B------:R-:W-:Y:S05]  /*99c0*/  @!P2 BRA `(.L_x_154) ;  /* 0x000000000004a947 */ /* 0x000fea0003800000 */
[----:B------:R-:W-:Y:S01]  /*99d0*/  BPT.TRAP 0x1 ;  /* 0x000000040000795c */ /* 0x000fe20000300000 */
.L_x_154:
[----:B------:R-:W-:-:S04]  /*99e0*/  UIADD3 UR29, UR35, 0x384d8, URZ ;  /* 0x000384d8231d7890 */ /* 0x000fc8000fffe03f */
[----:B------:R-:W-:-:S09]  /*99f0*/  UPRMT UR43, UR42, 0x654, UR29 ;  /* 0x000006542a2b7896 */ /* 0x000fd2000800001d */
[----:B------:R-:W-:Y:S01]  /*9a00*/  SYNCS.ARRIVE.TRANS64.RED.A1T0 RZ, [UR43], RZ ;  /* 0x000000ffffff79a7 */ /* 0x000fe2000810042b */
[----:B------:R-:W-:Y:S05]  /*9a10*/  @!P2 BRA `(.L_x_155) ;  /* 0x000000000004a947 */ /* 0x000fea0003800000 */
[----:B------:R-:W-:Y:S01]  /*9a20*/  BPT.TRAP 0x1 ;  /* 0x000000040000795c */ /* 0x000fe20000300000 */
.L_x_155:
[----:B-1-34-:R-:W-:-:S04]  /*9a30*/  SHF.L.U32 R2, RZ, 0x1f, RZ ;  /* 0x0000001fff027819 */ /* 0x01afc800000006ff */
[----:B------:R-:W1:Y:S02]  /*9a40*/  SYNCS.PHASECHK.TRANS64.TRYWAIT P1, [UR35+0x384e0], R2 ;  /* 0x0384e002ff0075a7 */ /* 0x000e640008020163 */
[----:B-1----:R-:W-:Y:S05]  /*9a50*/  @!P1 BRA `(.L_x_156) ;  /* 0x0000005000b49947 */ /* 0x002fea0003800000 */
.L_x_284:
        /* <DEDUP_REMOVED lines=13> */
[----:B---3--:R-:W-:Y:S05]  /*9b30*/  @!P2 BRA `(.L_x_159) ;  /* 0x000000000004a947 */ /* 0x008fea0003800000 */
[----:B------:R-:W-:Y:S01]  /*9b40*/  BPT.TRAP 0x1 ;  /* 0x000000040000795c */ /* 0x000fe20000300000 */
.L_x_159:
[----:B-1----:R-:W1:Y:S02]  /*9b50*/  LDC R3, c[0x0][0x828] ;  /* 0x00020a00ff037b82 */ /* 0x002e640000000800 */
[----:B-1----:R3:W-:Y:S02]  /*9b60*/  SYNCS.ARRIVE.TRANS64.RED.A0TR RZ, [UR35+0x384c0], R3 ;  /* 0x0384c003ffff79a7 */ /* 0x0027e40008300423 */
.L_x_158:
[----:B------:R-:W-:Y:S05]  /*9b70*/  BSYNC B0 ;  /* 0x0000000000007941 */ /* 0x000fea0003800000 */
.L_x_157:
[----:B------:R-:W-:Y:S05]  /*9b80*/  @!P2 BRA `(.L_x_160) ;  /* 0x000000000004a947 */ /* 0x000fea0003800000 */
[----:B------:R-:W-:Y:S01]  /*9b90*/  BPT.TRAP 0x1 ;  /* 0x000000040000795c */ /* 0x000fe20000300000 */
.L_x_160:
[----:B------:R-:W-:Y:S01]  /*9ba0*/  SYNCS.ARRIVE.TRANS64.RED.A1T0 RZ, [UR8], RZ ;  /* 0x000000ffffff79a7 */ /* 0x000fe20008100408 */
[----:B------:R-:W-:Y:S05]  /*9bb0*/  @!P2 BRA `(.L_x_161) ;  /* 0x000000000004a947 */ /* 0x000fea0003800000 */
[----:B------:R-:W-:Y:S01]  /*9bc0*/  BPT.TRAP 0x1 ;  /* 0x000000040000795c */ /* 0x000fe20000300000 */
.L_x_161:
[----:B------:R-:W4:Y:S02]  /*9bd0*/  SYNCS.PHASECHK.TRANS64.TRYWAIT P1, [UR35+0x384e8], R2 ;  /* 0x0384e802ff0075a7 */ /* 0x000f240008020163 */
[----:B----4-:R-:W-:Y:S05]  /*9be0*/  @!P1 BRA `(.L_x_162) ;  /* 0x0000005000689947 */ /* 0x010fea0003800000 */
.L_x_285:
        /* <DEDUP_REMOVED lines=15> */
.L_x_165:
[----:B-1-3--:R-:W1:Y:S02]  /*9ce0*/  LDC R3, c[0x0][0x828] ;  /* 0x00020a00ff037b82 */ /* 0x00ae640000000800 */
[----:B-1----:R4:W-:Y:S02]  /*9cf0*/  SYNCS.ARRIVE.TRANS64.RED.A0TR RZ, [UR35+0x384c8], R3 ;  /* 0x0384c803ffff79a7 */ /* 0x0029e40008300423 */
.L_x_164:
[----:B------:R-:W-:Y:S05]  /*9d00*/  BSYNC B0 ;  /* 0x0000000000007941 */ /* 0x000fea0003800000 */
.L_x_163:
[----:B------:R-:W-:Y:S05]  /*9d10*/  @!P2 BRA `(.L_x_166) ;  /* 0x000000000004a947 */ /* 0x000fea0003800000 */
[----:B------:R-:W-:Y:S01]  /*9d20*/  BPT.TRAP 0x1 ;  /* 0x000000040000795c */ /* 0x000fe20000300000 */
.L_x_166:
[----:B------:R-:W-:Y:S01]  /*9d30*/  SYNCS.ARRIVE.TRANS64.RED.A1T0 RZ, [UR9], RZ ;  /* 0x000000ffffff79a7 */ /* 0x000fe20008100409 */
[----:B------:R-:W-:Y:S05]  /*9d40*/  @!P2 BRA `(.L_x_167) ;  /* 0x000000000004a947 */ /* 0x000fea0003800000 */
[----:B------:R-:W-:Y:S01]  /*9d50*/  BPT.TRAP 0x1 ;  /* 0x000000040000795c */ /* 0x000fe20000300000 */
.L_x_167:
[----:B------:R-:W5:Y:S02]  /*9d60*/  SYNCS.PHASECHK.TRANS64.TRYWAIT P1, [UR35+0x384f0], R2 ;  /* 0x0384f002ff0075a7 */ /* 0x000f640008020163 */
[----:B-----5:R-:W-:Y:S05]  /*9d70*/  @!P1 BRA `(.L_x_168) ;  /* 0x00000050001c9947 */ /* 0x020fea0003800000 */
.L_x_286:
        /* <DEDUP_REMOVED lines=15> */
.L_x_171:
[----:B---34-:R-:W1:Y:S02]  /*9e70*/  LDC R3, c[0x0][0x828] ;  /* 0x00020a00ff037b82 */ /* 0x018e640000000800 */
[----:B-1----:R1:W-:Y:S02]  /*9e80*/  SYNCS.ARRIVE.TRANS64.RED.A0TR RZ, [UR35+0x384d0], R3 ;  /* 0x0384d003ffff79a7 */ /* 0x0023e40008300423 */
.L_x_170:
[----:B------:R-:W-:Y:S05]  /*9e90*/  BSYNC B0 ;  /* 0x0000000000007941 */ /* 0x000fea0003800000 */
.L_x_169:
[----:B------:R-:W-:Y:S05]  /*9ea0*/  @!P2 BRA `(.L_x_172) ;  /* 0x000000000004a947 */ /* 0x000fea0003800000 */
[----:B------:R-:W-:Y:S01]  /*9eb0*/  BPT.TRAP 0x1 ;  /* 0x000000040000795c */ /* 0x000fe20000300000 */
.L_x_172:
[----:B------:R-:W-:Y:S01]  /*9ec0*/  SYNCS.ARRIVE.TRANS64.RED.A1T0 RZ, [UR39], RZ ;  /* 0x000000ffffff79a7 */ /* 0x000fe20008100427 */
[----:B------:R-:W-:Y:S05]  /*9ed0*/  @!P2 BRA `(.L_x_173) ;  /* 0x000000000004a947 */ /* 0x000fea0003800000 */
[----:B------:R-:W-:Y:S01]  /*9ee0*/  BPT.TRAP 0x1 ;  /* 0x000000040000795c */ /* 0x000fe20000300000 */
.L_x_173:
[----:B------:R-:W5:Y:S02]  /*9ef0*/  SYNCS.PHASECHK.TRANS64.TRYWAIT P1, [UR35+0x384f8], R2 ;  /* 0x0384f802ff0075a7 */ /* 0x000f640008020163 */
[----:B-----5:R-:W-:Y:S05]  /*9f00*/  @!P1 BRA `(.L_x_174) ;  /* 0x0000004c00d09947 */ /* 0x020fea0003800000 */
.L_x_287:
        /* <DEDUP_REMOVED lines=15> */
.L_x_177:
[----:B------:R-:W1:Y:S02]  /*a000*/  LDC R2, c[0x0][0x828] ;  /* 0x00020a00ff027b82 */ /* 0x000e640000000800 */
[----:B-1----:R1:W-:Y:S02]  /*a010*/  SYNCS.ARRIVE.TRANS64.RED.A0TR RZ, [UR35+0x384d8], R2 ;  /* 0x0384d802ffff79a7 */ /* 0x0023e40008300423 */
.L_x_176:
[----:B------:R-:W-:Y:S05]  /*a020*/  BSYNC B0 ;  /* 0x0000000000007941 */ /* 0x000fea0003800000 */
.L_x_175:
[----:B------:R-:W-:Y:S05]  /*a030*/  @!P2 BRA `(.L_x_178) ;  /* 0x000000000004a947 */ /* 0x000fea0003800000 */
[----:B------:R-:W-:Y:S01]  /*a040*/  BPT.TRAP 0x1 ;  /* 0x000000040000795c */ /* 0x000fe20000300000 */
.L_x_178:
[----:B--2---:R-:W-:Y:S01]  /*a050*/  ISETP.NE.AND P0, PT, R7, RZ, PT ;  /* 0x000000ff0700720c */ /* 0x004fe20003f05270 */
[----:B------:R-:W-:Y:S01]  /*a060*/  SYNCS.ARRIVE.TRANS64.RED.A1T0 RZ, [UR43], RZ ;  /* 0x000000ffffff79a7 */ /* 0x000fe2000810042b */
[CC--:B------:R-:W-:Y:S02]  /*a070*/  ISETP.NE.AND P3, PT, R18.reuse, R6.reuse, PT ;  /* 0x000000061200720c */ /* 0x0c0fe40003f65270 */
[----:B------:R-:W-:-:S13]  /*a080*/  ISETP.EQ.OR P0, PT, R18, R6, !P0 ;  /* 0x000000061200720c */ /* 0x000fda0004702670 */
[----:B------:R-:W-:Y:S05]  /*a090*/  @P0 BRA `(.L_x_179) ;  /* 0x0000000400040947 */ /* 0x000fea0003800000 */
[----:B------:R-:W-:Y:S01]  /*a0a0*/  ELECT P0, URZ, PT ;  /* 0x00000000003f782f */ /* 0x000fe20003800000 */
[----:B------:R-:W-:-:S12]  /*a0b0*/  BSSY B0, `(.L_x_180) ;  /* 0x0000032000007945 */ /* 0x000fd80003800000 */
[----:B------:R-:W-:Y:S05]  /*a0c0*/  @!P0 BRA `(.L_x_181) ;  /* 0x0000000000c08947 */ /* 0x000fea0003800000 */
[----:B-1-34-:R-:W1:Y:S08]  /*a0d0*/  LDC.64 R2, c[0x0][0x290] ;  /* 0x0000a400ff027b82 */ /* 0x01ae700000000a00 */
[----:B------:R-:W2:Y:S08]  /*a0e0*/  LDC.64 R14, c[0x0][0x808] ;  /* 0x00020200ff0e7b82 */ /* 0x000eb00000000a00 */
[----:B------:R-:W3:Y:S01]  /*a0f0*/  LDC.64 R16, c[0x0][0x810] ;  /* 0x00020400ff107b82 */ /* 0x000ee20000000a00 */
[----:B-1----:R-:W-:-:S05]  /*a100*/  IMAD.WIDE R2, R6, 0xc, R2 ;  /* 0x0000000c06027825 */ /* 0x002fca00078e0202 */
[----:B------:R1:W5:Y:S04]  /*a110*/  LDG.E R10, desc[UR58][R2.64] ;  /* 0x0000003a020a7981 */ /* 0x000368000c1e1900 */
[----:B------:R1:W5:Y:S01]  /*a120*/  LDG.E R13, desc[UR58][R2.64+0x4] ;  /* 0x0000043a020d7981 */ /* 0x000362000c1e1900 */
[----:B--2---:R-:W-:Y:S02]  /*a130*/  ISETP.NE.U32.AND P0, PT, R14, RZ, PT ;  /* 0x000000ff0e00720c */ /* 0x004fe40003f05070 */
[----:B------:R-:W-:Y:S02]  /*a140*/  SHF.R.S32.HI R8, RZ, 0x1f, R6 ;  /* 0x0000001fff087819 */ /* 0x000fe40000011406 */
[----:B------:R-:W-:Y:S02]  /*a150*/  ISETP.NE.AND.EX P0, PT, R15, RZ, PT, P0 ;  /* 0x000000ff0f00720c */ /* 0x000fe40003f05300 */
[----:B---3--:R-:W-:-:S04]  /*a160*/  ISETP.NE.U32.AND P1, PT, R16, RZ, PT ;  /* 0x000000ff1000720c */ /* 0x008fc80003f25070 */
[----:B------:R-:W-:-:S07]  /*a170*/  ISETP.NE.AND.EX P1, PT, R17, RZ, PT, P1 ;  /* 0x000000ff1100720c */ /* 0x000fce0003f25310 */
[----:B-1----:R-:W-:Y:S06]  /*a180*/  @!P0 BRA `(.L_x_182) ;  /* 0x0000000000108947 */ /* 0x002fec0003800000 */
[----:B------:R-:W-:-:S04]  /*a190*/  LEA R2, P0, R6, R14, 0x3 ;  /* 0x0000000e06027211 */ /* 0x000fc800078018ff */
[----:B------:R-:W-:-:S06]  /*a1a0*/  LEA.HI.X R3, R6, R15, R8, 0x3, P0 ;  /* 0x0000000f06037211 */ /* 0x000fcc00000f1c08 */
[----:B------:R-:W2:Y:S04]  /*a1b0*/  LDG.E.64 R2, desc[UR58][R2.64] ;  /* 0x0000003a02027981 */ /* 0x000ea8000c1e1b00 */
[----:B--2---:R1:W-:Y:S02]  /*a1c0*/  STS.64 [UR34], R2 ;  /* 0x00000002ff007988 */ /* 0x0043e40008000a22 */
.L_x_182:
[----:B------:R-:W-:Y:S05]  /*a1d0*/  @!P1 BRA `(.L_x_181) ;  /* 0x00000000007c9947 */ /* 0x000fea0003800000 */
[----:B-1----:R-:W-:-:S04]  /*a1e0*/  LEA R2, P0, R6, R16, 0x3 ;  /* 0x0000001006027211 */ /* 0x002fc800078018ff */
[----:B------:R-:W-:Y:S02]  /*a1f0*/  LEA.HI.X R3, R6, R17, R8, 0x3, P0 ;  /* 0x0000001106037211 */ /* 0x000fe400000f1c08 */
[----:B------:R-:W1:Y:S04]  /*a200*/  LDS R8, [UR34+0x1c] ;  /* 0x00001c22ff087984 */ /* 0x000e680008000800 */
[----:B------:R-:W2:Y:S01]  /*a210*/  LDG.E.64 R2, desc[UR58][R2.64] ;  /* 0x0000003a02027981 */ /* 0x000ea2000c1e1b00 */
[----:B------:R-:W-:-:S03]  /*a220*/  IMAD.U32 R16, RZ, RZ, UR34 ;  /* 0x00000022ff107e24 */ /* 0x000fc6000f8e00ff */
[----:B------:R-:W-:Y:S02]  /*a230*/  STS [UR34+0x30], RZ ;  /* 0x000030ffff007988 */ /* 0x000fe40008000822 */
[----:B------:R-:W-:-:S05]  /*a240*/  SHF.R.U64 R16, R16, 0x4, RZ ;  /* 0x0000000410107819 */ /* 0x000fca00000012ff */
        /* <DEDUP_REMOVED lines=10> */
[----:B------:R1:W-:Y:S04]  /*a2f0*/  STS [UR34+0x1c], R8 ;  /* 0x00001c08ff007988 */ /* 0x0003e80008000822 */
[----:B------:R-:W2:Y:S01]  /*a300*/  LDS R11, [UR34+0x1c] ;  /* 0x00001c22ff0b7984 */ /* 0x000ea20008000800 */
[----:B-1---5:R-:W-:Y:S01]  /*a310*/  VIADD R8, R10, 0xffffffff ;  /* 0xffffffff0a087836 */ /* 0x022fe20000000000 */
[----:B--2---:R-:W-:-:S05]  /*a320*/  LOP3.LUT R11, R11, 0xf0, RZ, 0xb8, !PT ;  /* 0x000000f00b0b7812 */ /* 0x004fca00078eb8ff */
[----:B------:R1:W-:Y:S04]  /*a330*/  STS [UR34+0x1c], R11 ;  /* 0x00001c0bff007988 */ /* 0x0003e80008000822 */
[----:B------:R-:W2:Y:S01]  /*a340*/  LDS R9, [UR34+0x1c] ;  /* 0x00001c22ff097984 */ /* 0x000ea20008000800 */
[----:B-1----:R-:W-:Y:S02]  /*a350*/  CS2R R10, SRZ ;  /* 0x00000000000a7805 */ /* 0x002fe4000001ff00 */
[----:B--2---:R-:W-:Y:S01]  /*a360*/  LOP3.LUT R17, R9, 0xf00, RZ, 0xb8, !PT ;  /* 0x00000f0009117812 */ /* 0x004fe200078eb8ff */
[----:B------:R-:W-:-:S04]  /*a370*/  VIADD R9, R13, 0xffffffff ;  /* 0xffffffff0d097836 */ /* 0x000fc80000000000 */
[----:B------:R-:W-:Y:S04]  /*a380*/  STS.64 [UR34+0x18], R16 ;  /* 0x00001810ff007988 */ /* 0x000fe80008000a22 */
[----:B------:R-:W1:Y:S04]  /*a390*/  LDS R15, [UR34+0x1c] ;  /* 0x00001c22ff0f7984 */ /* 0x000e680008000800 */
[----:B------:R2:W-:Y:S01]  /*a3a0*/  STS.128 [UR34+0x20], R8 ;  /* 0x00002008ff007988 */ /* 0x0005e20008000c22 */
[----:B-1----:R-:W-:-:S05]  /*a3b0*/  LOP3.LUT R2, R15, 0xf000, RZ, 0xb8, !PT ;  /* 0x0000f0000f027812 */ /* 0x002fca00078eb8ff */
[----:B------:R2:W-:Y:S02]  /*a3c0*/  STS [UR34+0x1c], R2 ;  /* 0x00001c02ff007988 */ /* 0x0005e40008000822 */
.L_x_181:
[----:B------:R-:W-:Y:S05]  /*a3d0*/  BSYNC B0 ;  /* 0x0000000000007941 */ /* 0x000fea0003800000 */
.L_x_180:
[----:B-12---:R-:W1:Y:S01]  /*a3e0*/  S2R R2, SR_LANEID ;  /* 0x0000000000027919 */ /* 0x006e620000000000 */
[----:B------:R-:W-:Y:S01]  /*a3f0*/  NOP ;  /* 0x0000000000007918 */ /* 0x000fe20000000000 */
[----:B------:R-:W-:Y:S01]  /*a400*/  ELECT P0, URZ, PT ;  /* 0x00000000003f782f */ /* 0x000fe20003800000 */
[----:B------:R-:W-:Y:S01]  /*a410*/  BSSY B0, `(.L_x_183) ;  /* 0x0000008000007945 */ /* 0x000fe20003800000 */
[----:B-1----:R-:W-:-:S05]  /*a420*/  IMAD.SHL.U32 R8, R2, 0x4, RZ ;  /* 0x0000000402087824 */ /* 0x002fca00078e00ff */
[----:B------:R1:W2:Y:S01]  /*a430*/  LDS R9, [R8+UR34] ;  /* 0x0000002208097984 */ /* 0x0002a20008000800 */
[----:B------:R-:W-:-:S05]  /*a440*/  IADD3 R2, P1, R8, UR44, RZ ;  /* 0x0000002c08027c10 */ /* 0x000fca000ff3e0ff */
[----:B---34-:R-:W-:Y:S01]  /*a450*/  IMAD.X R3, RZ, RZ, UR45, P1 ;  /* 0x0000002dff037e24 */ /* 0x018fe200088e06ff */
[----:B------:R-:W-:Y:S07]  /*a460*/  @!P0 BRA `(.L_x_184) ;  /* 0x0000000000088947 */ /* 0x000fee0003800000 */
[----:B------:R0:W-:Y:S01]  /*a470*/  UTMACMDFLUSH ;  /* 0x00000000000079b7 */ /* 0x0001e20000000000 */
[----:B------:R-:W-:-:S04]  /*a480*/  DEPBAR.LE SB0, 0x0 ;  /* 0x000080000000791a */ /* 0x000fc80000000000 */
.L_x_184:
[----:B------:R-:W-:Y:S05]  /*a490*/  BSYNC B0 ;  /* 0x0000000000007941 */ /* 0x000fea0003800000 */
.L_x_183:
[----:B--2---:R2:W5:Y:S02]  /*a4a0*/  ATOMG.E.EXCH.STRONG.GPU PT, RZ, [R2], R9 ;  /* 0x0000000902ff73a8 */ /* 0x00456400041ee100 */
.L_x_179:
[----:B------:R-:W-:Y:S01]  /*a4b0*/  UIADD3 UR38, UR38, 0x1, URZ ;  /* 0x0000000126267890 */ /* 0x000fe2000fffe03f */
[----:B------:R-:W-:Y:S01]  /*a4c0*/  ISETP.NE.AND P0, PT, R7, RZ, PT ;  /* 0x000000ff0700720c */ /* 0x000fe20003f05270 */
[----:B------:R-:W-:Y:S01]  /*a4d0*/  IMAD.MOV.U32 R16, RZ, RZ, R4 ;  /* 0x000000ffff107224 */ /* 0x000fe200078e0004 */
[----:B-12---:R-:W-:Y:S01]  /*a4e0*/  SEL R2, RZ, 0x1, !P3 ;  /* 0x00000001ff027807 */ /* 0x006fe20005800000 */
[----:B------:R-:W-:Y:S01]  /*a4f0*/  UISETP.NE.AND UP0, UPT, UR38, 0x8, UPT ;  /* 0x000000082600788c */ /* 0x000fe2000bf05270 */
[----:B------:R-:W-:Y:S02]  /*a500*/  IMAD.MOV.U32 R17, RZ, RZ, R5 ;  /* 0x000000ffff117224 */ /* 0x000fe400078e0005 */
[----:B------:R-:W-:Y:S01]  /*a510*/  IMAD.MOV.U32 R18, RZ, RZ, R6 ;  /* 0x000000ffff127224 */ /* 0x000fe200078e0006 */
[----:B------:R-:W-:Y:S02]  /*a520*/  USEL UR8, URZ, 0x1, UP0 ;  /* 0x000000013f087887 */ /* 0x000fe40008000000 */
[----:B------:R-:W-:-:S04]  /*a530*/  USEL UR38, UR38, URZ, UP0 ;  /* 0x0000003f26267287 */ /* 0x000fc80008000000 */
[----:B------:R-:W-:Y:S01]  /*a540*/  LOP3.LUT R12, R12, UR8, RZ, 0x3c, !PT ;  /* 0x000000080c0c7c12 */ /* 0x000fe2000f8e3cff */
[----:B------:R-:W-:Y:S07]  /*a550*/  @P0 BRA `(.L_x_185) ;  /* 0xffffffe8009c0947 */ /* 0x000fee000383ffff */
[----:B-----5:R-:W-:Y:S01]  /*a560*/  ELECT P0, URZ, PT ;  /* 0x00000000003f782f */ /* 0x020fe20003800000 */
[----:B------:R-:W-:-:S12]  /*a570*/  BSSY B0, `(.L_x_186) ;  /* 0x0000017000007945 */ /* 0x000fd80003800000 */
[----:B------:R-:W-:Y:S05]  /*a580*/  @!P0 BRA `(.L_x_187) ;  /* 0x0000000000548947 */ /* 0x000fea0003800000 */
[----:B------:R-:W-:Y:S05]  /*a590*/  @!P2 BRA `(.L_x_188) ;  /* 0x000000000004a947 */ /* 0x000fea0003800000 */
[----:B------:R-:W-:Y:S01]  /*a5a0*/  BPT.TRAP 0x1 ;  /* 0x000000040000795c */ /* 0x000fe20000300000 */
.L_x_188:
[----:B------:R-:W1:Y:S02]  /*a5b0*/  SYNCS.PHASECHK.TRANS64.TRYWAIT P0, [UR35+0x384e0], R0 ;  /* 0x0384e000ff0075a7 */ /* 0x000e640008000163 */
[----:B-1----:R-:W-:Y:S05]  /*a5c0*/  @!P0 BRA `(.L_x_189) ;  /* 0x0000004800388947 */ /* 0x002fea0003800000 */
.L_x_288:
[----:B------:R-:W-:Y:S05]  /*a5d0*/  @!P2 BRA `(.L_x_190) ;  /* 0x000000000004a947 */ /* 0x000fea0003800000 */
[----:B------:R-:W-:Y:S01]  /*a5e0*/  BPT.TRAP 0x1 ;  /* 0x000000040000795c */ /* 0x000fe20000300000 */
.L_x_190:
[----:B------:R-:W2:Y:S02]  /*a5f0*/  SYNCS.PHASECHK.TRANS64.TRYWAIT P0, [UR35+0x384e8], R0 ;  /* 0x0384e800ff0075a7 */ /* 0x000ea40008000163 */
[----:B--2---:R-:W-:Y:S05]  /*a600*/  @!P0 BRA `(.L_x_191) ;  /* 0x0000004800408947 */ /* 0x004fea0003800000 */
.L_x_289:
[----:B------:R-:W-:Y:S05]  /*a610*/  @!P2 BRA `(.L_x_192) ;  /* 0x000000000004a947 */ /* 0x000fea0003800000 */
[----:B------:R-:W-:Y:S01]  /*a620*/  BPT.TRAP 0x1 ;  /* 0x000000040000795c */ /* 0x000fe20000300000 */
.L_x_192:
[----:B------:R-:W2:Y:S02]  /*a630*/  SYNCS.PHASECHK.TRANS64.TRYWAIT P0, [UR35+0x384f0], R0 ;  /* 0x0384f000ff0075a7 */ /* 0x000ea40008000163 */
[----:B--2---:R-:W-:Y:S05]  /*a640*/  @!P0 BRA `(.L_x_193) ;  /* 0x0000004800488947 */ /* 0x004fea0003800000 */
.L_x_290:
[----:B------:R-:W-:Y:S05]  /*a650*/  @!P2 BRA `(.L_x_194) ;  /* 0x000000000004a947 */ /* 0x000fea0003800000 */
[----:B------:R-:W-:Y:S01]  /*a660*/  BPT.TRAP 0x1 ;  /* 0x000000040000795c */ /* 0x000fe20000300000 */
.L_x_194:
[----:B-1----:R-:W-:-:S05]  /*a670*/  IMAD.MOV.U32 R0, RZ, RZ, 0x1 ;  /* 0x00000001ff007424 */ /* 0x002fca00078e00ff */
[----:B------:R-:W-:-:S07]  /*a680*/  SHF.L.U32 R0, R0, 0x1f, RZ ;  /* 0x0000001f00007819 */ /* 0x000fce00000006ff */
.L_x_195:
[----:B-1-34-:R-:W-:-:S04]  /*a690*/  IMAD.U32 R3, RZ, RZ, UR35 ;  /* 0x00000023ff037e24 */ /* 0x01afc8000f8e00ff */
[----:B------:R1:W2:Y:S03]  /*a6a0*/  SYNCS.PHASECHK.TRANS64.TRYWAIT P0, [R3+URZ+0x384f8], R0 ;  /* 0x0384f800030075a7 */ /* 0x0002a6000800017f */
[----:B--2---:R-:W-:Y:S05]  /*a6b0*/  @!P0 NANOSLEEP.SYNCS 0x989680 ;  /* 0x009896800000895d */ /* 0x004fea0003900000 */
[----:B------:R-:W2:Y:S02]  /*a6c0*/  @!P0 SYNCS.PHASECHK.TRANS64 P0, [R3+URZ+0x384f8], R0 ;  /* 0x0384f800030085a7 */ /* 0x000ea4000800007f */
[----:B--2---:R-:W-:Y:S05]  /*a6d0*/  @!P0 BRA `(.L_x_195) ;  /* 0xfffffffc00ec8947 */ /* 0x004fea000383ffff */
.L_x_187:
[----:B------:R-:W-:Y:S05]  /*a6e0*/  BSYNC B0 ;  /* 0x0000000000007941 */ /* 0x000fea0003800000 */
.L_x_186:
[----:B------:R-:W-:Y:S05]  /*a6f0*/  EXIT ;  /* 0x000000000000794d */ /* 0x000fea0003800000 */
.L_x_116:
[----:B------:R-:W1:Y:S01]  /*a700*/  S2UR UR4, SR_CTAID.Y ;  /* 0x00000000000479c3 */ /* 0x000e620000002600 */
[----:B------:R-:W3:Y:S01]  /*a710*/  S2R R37, SR_LANEID ;  /* 0x0000000000257919 */ /* 0x000ee20000000000 */
[----:B------:R-:W-:Y:S01]  /*a720*/  ELECT P0, URZ, PT ;  /* 0x00000000003f782f */ /* 0x000fe20003800000 */
[----:B------:R-:W-:Y:S01]  /*a730*/  BSSY B0, `(.L_x_196) ;  /* 0x0000037000007945 */ /* 0x000fe20003800000 */
[----:B------:R-:W-:Y:S01]  /*a740*/  ULDC.64 UR12, c[0x0][0x508] ;  /* 0x00014200000c7ab9 */ /* 0x000fe20000000a00 */
[----:B-1----:R-:W-:-:S04]  /*a750*/  UIMAD UR4, UR4, UR41, UR40 ;  /* 0x00000029040472a4 */ /* 0x002fc8000f8e0228 */
[----:B------:R-:W-:-:S06]  /*a760*/  UIMAD.WIDE UR12, UR4, 0x80, UR12 ;  /* 0x00000080040c78a5 */ /* 0x000fcc000f8e020c */
[----:B------:R-:W-:Y:S06]  /*a770*/  @!P0 BRA `(.L_x_197) ;  /* 0x0000000000c88947 */ /* 0x000fec0003800000 */
[----:B------:R-:W1:Y:S01]  /*a780*/  LDC.64 R8, c[0x0][0x300] ;  /* 0x0000c000ff087b82 */ /* 0x000e620000000a00 */
[----:B------:R-:W-:Y:S02]  /*a790*/  UMOV UR4, 0x400 ;  /* 0x0000040000047882 */ /* 0x000fe40000000000 */
[----:B--2---:R-:W-:-:S05]  /*a7a0*/  ULEA UR4, UR42, UR4, 0x18 ;  /* 0x000000042a047291 */ /* 0x004fca000f8ec03f */
[----:B------:R-:W1:Y:S08]  /*a7b0*/  LDC.64 R10, c[0x0][0x308] ;  /* 0x0000c200ff0a7b82 */ /* 0x000e700000000a00 */
[----:B------:R-:W2:Y:S08]  /*a7c0*/  LDC.64 R4, c[0x0][0x330] ;  /* 0x0000cc00ff047b82 */ /* 0x000eb00000000a00 */
[----:B------:R-:W2:Y:S01]  /*a7d0*/  LDC.64 R6, c[0x0][0x338] ;  /* 0x0000ce00ff067b82 */ /* 0x000ea20000000a00 */
[----:B-1----:R1:W-:Y:S07]  /*a7e0*/  STS.128 [UR4+0x38600], R8 ;  /* 0x03860008ff007988 */ /* 0x0023ee0008000c04 */
[----:B------:R-:W4:Y:S08]  /*a7f0*/  LDC.64 R32, c[0x0][0x310] ;  /* 0x0000c400ff207b82 */ /* 0x000f300000000a00 */
[----:B------:R-:W4:Y:S01]  /*a800*/  LDC.64 R34, c[0x0][0x318] ;  /* 0x0000c600ff227b82 */ /* 0x000f220000000a00 */
[----:B--2---:R2:W-:Y:S07]  /*a810*/  STS.128 [UR4+0x38630], R4 ;  /* 0x03863004ff007988 */ /* 0x0045ee0008000c04 */
[----:B------:R-:W5:Y:S08]  /*a820*/  LDC.64 R28, c[0x0][0x320] ;  /* 0x0000c800ff1c7b82 */ /* 0x000f700000000a00 */
[----:B------:R-:W5:Y:S08]  /*a830*/  LDC.64 R30, c[0x0][0x328] ;  /* 0x0000ca00ff1e7b82 */ /* 0x000f700000000a00 */
[----:B------:R-:W3:Y:S01]  /*a840*/  LDC.64 R24, c[0x0][0x340] ;  /* 0x0000d000ff187b82 */ /* 0x000ee20000000a00 */
[----:B----4-:R4:W-:Y:S07]  /*a850*/  STS.128 [UR4+0x38610], R32 ;  /* 0x03861020ff007988 */ /* 0x0109ee0008000c04 */
[----:B------:R-:W3:Y:S08]  /*a860*/  LDC.64 R26, c[0x0][0x348] ;  /* 0x0000d200ff1a7b82 */ /* 0x000ef00000000a00 */
[----:B------:R-:W2:Y:S01]  /*a870*/  LDC.64 R20, c[0x0][0x350] ;  /* 0x0000d400ff147b82 */ /* 0x000ea20000000a00 */
[----:B-----5:R5:W-:Y:S07]  /*a880*/  STS.128 [UR4+0x38620], R28 ;  /* 0x0386201cff007988 */ /* 0x020bee0008000c04 */
[----:B------:R-:W2:Y:S08]  /*a890*/  LDC.64 R22, c[0x0][0x358] ;  /* 0x0000d600ff167b82 */ /* 0x000eb00000000a00 */
[----:B------:R-:W4:Y:S01]  /*a8a0*/  LDC.64 R12, c[0x0][0x360] ;  /* 0x0000d800ff0c7b82 */ /* 0x000f220000000a00 */
[----:B---3--:R3:W-:Y:S07]  /*a8b0*/  STS.128 [UR4+0x38640], R24 ;  /* 0x03864018ff007988 */ /* 0x0087ee0008000c04 */
[----:B------:R-:W4:Y:S08]  /*a8c0*/  LDC.64 R14, c[0x0][0x368] ;  /* 0x0000da00ff0e7b82 */ /* 0x000f300000000a00 */
[----:B-1----:R-:W1:Y:S01]  /*a8d0*/  LDC.64 R8, c[0x0][0x370] ;  /* 0x0000dc00ff087b82 */ /* 0x002e620000000a00 */
[----:B--2---:R2:W-:Y:S07]  /*a8e0*/  STS.128 [UR4+0x38650], R20 ;  /* 0x03865014ff007988 */ /* 0x0045ee0008000c04 */
[----:B------:R-:W1:Y:S08]  /*a8f0*/  LDC.64 R10, c[0x0][0x378] ;  /* 0x0000de00ff0a7b82 */ /* 0x000e700000000a00 */
[----:B------:R-:W5:Y:S01]  /*a900*/  LDC.64 R4, c[0x0][0x410] ;  /* 0x00010400ff047b82 */ /* 0x000f620000000a00 */
[----:B----4-:R4:W-:Y:S07]  /*a910*/  STS.128 [UR4+0x38660], R12 ;  /* 0x0386600cff007988 */ /* 0x0109ee0008000c04 */
[----:B------:R-:W5:Y:S01]  /*a920*/  LDC.64 R6, c[0x0][0x418] ;  /* 0x00010600ff067b82 */ /* 0x000f620000000a00 */
[----:B-1----:R1:W-:Y:S07]  /*a930*/  STS.128 [UR4+0x38670], R8 ;  /* 0x03867008ff007988 */ /* 0x0023ee0008000c04 */
[----:B------:R-:W2:Y:S08]  /*a940*/  LDC.64 R32, c[0x0][0x400] ;  /* 0x00010000ff207b82 */ /* 0x000eb00000000a00 */
[----:B------:R-:W2:Y:S01]  /*a950*/  LDC.64 R34, c[0x0][0x408] ;  /* 0x00010200ff227b82 */ /* 0x000ea20000000a00 */
[----:B-----5:R5:W-:Y:S07]  /*a960*/  STS.128 [UR4+0x38690], R4 ;  /* 0x03869004ff007988 */ /* 0x020bee0008000c04 */
[----:B------:R-:W4:Y:S08]  /*a970*/  LDC.64 R28, c[0x0][0x420] ;  /* 0x00010800ff1c7b82 */ /* 0x000f300000000a00 */
[----:B------:R-:W4:Y:S08]  /*a980*/  LDC.64 R30, c[0x0][0x428] ;  /* 0x00010a00ff1e7b82 */ /* 0x000f300000000a00 */
[----:B---3--:R-:W3:Y:S01]  /*a990*/  LDC.64 R24, c[0x0][0x430] ;  /* 0x00010c00ff187b82 */ /* 0x008ee20000000a00 */
[----:B--2---:R2:W-:Y:S07]  /*a9a0*/  STS.128 [UR4+0x38680], R32 ;  /* 0x03868020ff007988 */ /* 0x0045ee0008000c04 */
[----:B------:R-:W3:Y:S08]  /*a9b0*/  LDC.64 R26, c[0x0][0x438] ;  /* 0x00010e00ff1a7b82 */ /* 0x000ef00000000a00 */
[----:B------:R-:W5:Y:S01]  /*a9c0*/  LDC.64 R20, c[0x0][0x440] ;  /* 0x00011000ff147b82 */ /* 0x000f620000000a00 */
[----:B----4-:R2:W-:Y:S07]  /*a9d0*/  STS.128 [UR4+0x386a0], R28 ;  /* 0x0386a01cff007988 */ /* 0x0105ee0008000c04 */
[----:B------:R-:W5:Y:S08]  /*a9e0*/  LDC.64 R22, c[0x0][0x448] ;  /* 0x00011200ff167b82 */ /* 0x000f700000000a00 */
[----:B------:R-:W4:Y:S01]  /*a9f0*/  LDC.64 R12, c[0x0][0x450] ;  /* 0x00011400ff0c7b82 */ /* 0x000f220000000a00 */
[----:B---3--:R2:W-:Y:S07]  /*aa00*/  STS.128 [UR4+0x386b0], R24 ;  /* 0x0386b018ff007988 */ /* 0x0085ee0008000c04 */
[----:B------:R-:W4:Y:S08]  /*aa10*/  LDC.64 R14, c[0x0][0x458] ;  /* 0x00011600ff0e7b82 */ /* 0x000f300000000a00 */
[----:B-1----:R-:W1:Y:S01]  /*aa20*/  LDC.64 R8, c[0x0][0x460] ;  /* 0x00011800ff087b82 */ /* 0x002e620000000a00 */
[----:B-----5:R2:W-:Y:S07]  /*aa30*/  STS.128 [UR4+0x386c0], R20 ;  /* 0x0386c014ff007988 */ /* 0x0205ee0008000c04 */
[----:B------:R-:W1:Y:S08]  /*aa40*/  LDC.64 R10, c[0x0][0x468] ;  /* 0x00011a00ff0a7b82 */ /* 0x000e700000000a00 */
[----:B------:R-:W3:Y:S01]  /*aa50*/  LDC.64 R4, c[0x0][0x470] ;  /* 0x00011c00ff047b82 */ /* 0x000ee20000000a00 */
[----:B----4-:R2:W-:Y:S07]  /*aa60*/  STS.128 [UR4+0x386d0], R12 ;  /* 0x0386d00cff007988 */ /* 0x0105ee0008000c04 */
[----:B------:R-:W3:Y:S01]  /*aa70*/  LDC.64 R6, c[0x0][0x478] ;  /* 0x00011e00ff067b82 */ /* 0x000ee20000000a00 */
[----:B-1----:R2:W-:Y:S04]  /*aa80*/  STS.128 [UR4+0x386e0], R8 ;  /* 0x0386e008ff007988 */ /* 0x0025e80008000c04 */
[----:B---3--:R2:W-:Y:S02]  /*aa90*/  STS.128 [UR4+0x386f0], R4 ;  /* 0x0386f004ff007988 */ /* 0x0085e40008000c04 */
.L_x_197:
[----:B--2---:R-:W-:Y:S05]  /*aaa0*/  BSYNC B0 ;  /* 0x0000000000007941 */ /* 0x004fea0003800000 */
.L_x_196:
[----:B------:R-:W-:Y:S01]  /*aab0*/  ELECT P0, URZ, PT ;  /* 0x00000000003f782f */ /* 0x000fe20003800000 */
[----:B------:R-:W-:Y:S01]  /*aac0*/  NOP ;  /* 0x0000000000007918 */ /* 0x000fe20000000000 */
[----:B------:R-:W-:Y:S11]  /*aad0*/  BSSY B0, `(.L_x_198) ;  /* 0x0000052000007945 */ /* 0x000ff60003800000 */
[----:B------:R-:W-:Y:S05]  /*aae0*/  @!P0 BRA `(.L_x_199) ;  /* 0x0000000400408947 */ /* 0x000fea0003800000 */
[C---:B------:R-:W-:Y:S01]  /*aaf0*/  IMAD.SHL.U32 R20, R18.reuse, 0x8, RZ ;  /* 0x0000000812147824 */ /* 0x040fe200078e00ff */
[----:B------:R-:W-:Y:S01]  /*ab00*/  ULDC.64 UR4, c[0x0][0x518] ;  /* 0x0001460000047ab9 */ /* 0x000fe20000000a00 */
[----:B------:R-:W-:Y:S01]  /*ab10*/  ULDC.64 UR6, c[0x0][0x528] ;  /* 0x00014a0000067ab9 */ /* 0x000fe20000000a00 */
[----:B------:R-:W-:Y:S02]  /*ab20*/  SHF.L.U64.HI R3, R18, 0x3, R3 ;  /* 0x0000000312037819 */ /* 0x000fe40000010203 */
[C---:B------:R-:W-:Y:S02]  /*ab30*/  IADD3 R6, P0, R20.reuse, UR4, RZ ;  /* 0x0000000414067c10 */ /* 0x040fe4000ff1e0ff */
[----:B------:R-:W-:Y:S02]  /*ab40*/  IADD3 R4, P1, R20, UR6, RZ ;  /* 0x0000000614047c10 */ /* 0x000fe4000ff3e0ff */
[C---:B------:R-:W-:Y:S01]  /*ab50*/  IADD3.X R7, R3.reuse, UR5, RZ, P0, !PT ;  /* 0x0000000503077c10 */ /* 0x040fe200087fe4ff */
[----:B------:R-:W-:Y:S01]  /*ab60*/  ULDC.64 UR4, c[0x0][0x510] ;  /* 0x0001440000047ab9 */ /* 0x000fe20000000a00 */
[----:B------:R-:W-:Y:S01]  /*ab70*/  IADD3.X R5, R3, UR7, RZ, P1, !PT ;  /* 0x0000000703057c10 */ /* 0x000fe20008ffe4ff */
[----:B------:R-:W-:-:S03]  /*ab80*/  ULDC.64 UR6, c[0x0][0x520] ;  /* 0x0001480000067ab9 */ /* 0x000fc60000000a00 */
[----:B------:R-:W2:Y:S04]  /*ab90*/  LDG.E.64 R6, desc[UR58][R6.64] ;  /* 0x0000003a06067981 */ /* 0x000ea8000c1e1b00 */
[----:B------:R-:W4:Y:S01]  /*aba0*/  LDG.E.64 R4, desc[UR58][R4.64] ;  /* 0x0000003a04047981 */ /* 0x000f22000c1e1b00 */
[C---:B------:R-:W-:Y:S02]  /*abb0*/  IADD3 R22, P0, R20.reuse, UR4, RZ ;  /* 0x0000000414167c10 */ /* 0x040fe4000ff1e0ff */
[----:B------:R-:W-:Y:S02]  /*abc0*/  IADD3 R20, P1, R20, UR6, RZ ;  /* 0x0000000614147c10 */ /* 0x000fe4000ff3e0ff */
[C---:B------:R-:W-:Y:S02]  /*abd0*/  IADD3.X R23, R3.reuse, UR5, RZ, P0, !PT ;  /* 0x0000000503177c10 */ /* 0x040fe400087fe4ff */
[----:B------:R-:W-:-:S04]  /*abe0*/  IADD3.X R21, R3, UR7, RZ, P1, !PT ;  /* 0x0000000703157c10 */ /* 0x000fc80008ffe4ff */
[----:B------:R-:W5:Y:S04]  /*abf0*/  LDG.E.64 R22, desc[UR58][R22.64] ;  /* 0x0000003a16167981 */ /* 0x000f68000c1e1b00 */
[----:B------:R-:W3:Y:S01]  /*ac00*/  LDG.E.64 R20, desc[UR58][R20.64] ;  /* 0x0000003a14147981 */ /* 0x000ee2000c1e1b00 */
[----:B------:R-:W-:Y:S01]  /*ac10*/  UMOV UR4, 0x400 ;  /* 0x0000040000047882 */ /* 0x000fe20000000000 */
[----:B------:R-:W-:Y:S01]  /*ac20*/  VIADD R13, R0, 0xffffffff ;  /* 0xffffffff000d7836 */ /* 0x000fe20000000000 */
[----:B------:R-:W-:Y:S01]  /*ac30*/  ULEA UR4, UR42, UR4, 0x18 ;  /* 0x000000042a047291 */ /* 0x000fe2000f8ec03f */
[----:B------:R-:W-:-:S03]  /*ac40*/  CS2R R14, SRZ ;  /* 0x00000000000e7805 */ /* 0x000fc6000001ff00 */
[----:B------:R-:W-:Y:S02]  /*ac50*/  UIADD3 UR6, UR4, 0x38680, URZ ;  /* 0x0003868004067890 */ /* 0x000fe4000fffe03f */
[----:B------:R-:W-:-:S03]  /*ac60*/  UIADD3 UR5, UR4, 0x38600, URZ ;  /* 0x0003860004057890 */ /* 0x000fc6000fffe03f */
[----:B------:R-:W1:Y:S01]  /*ac70*/  LDS R8, [UR4+0x3861c] ;  /* 0x03861c04ff087984 */ /* 0x000e620008000800 */
[----:B------:R-:W-:Y:S02]  /*ac80*/  IMAD.U32 R26, RZ, RZ, UR6 ;  /* 0x00000006ff1a7e24 */ /* 0x000fe4000f8e00ff */
[----:B------:R-:W-:Y:S01]  /*ac90*/  MOV R24, UR5 ;  /* 0x0000000500187c02 */ /* 0x000fe20008000f00 */
[----:B------:R-:W5:Y:S02]  /*aca0*/  LDS R9, [UR4+0x3869c] ;  /* 0x03869c04ff097984 */ /* 0x000f640008000800 */
[----:B------:R-:W-:Y:S02]  /*acb0*/  SHF.R.U64 R26, R26, 0x4, RZ ;  /* 0x000000041a1a7819 */ /* 0x000fe400000012ff */
[----:B------:R-:W-:Y:S01]  /*acc0*/  SHF.R.U64 R24, R24, 0x4, RZ ;  /* 0x0000000418187819 */ /* 0x000fe200000012ff */
[----:B------:R-:W-:Y:S04]  /*acd0*/  STS [UR4+0x38630], RZ ;  /* 0x038630ffff007988 */ /* 0x000fe80008000804 */
[----:B------:R-:W-:Y:S04]  /*ace0*/  STS [UR4+0x38610], R24 ;  /* 0x03861018ff007988 */ /* 0x000fe80008000804 */
[----:B------:R-:W-:Y:S04]  /*acf0*/  STS [UR4+0x38614], R24 ;  /* 0x03861418ff007988 */ /* 0x000fe80008000804 */
[----:B------:R-:W-:Y:S04]  /*ad00*/  STS [UR4+0x38690], R26 ;  /* 0x0386901aff007988 */ /* 0x000fe80008000804 */
[----:B------:R-:W-:Y:S04]  /*ad10*/  STS [UR4+0x38694], R26 ;  /* 0x0386941aff007988 */ /* 0x000fe80008000804 */
[----:B------:R-:W-:Y:S01]  /*ad20*/  STS [UR4+0x386b0], RZ ;  /* 0x0386b0ffff007988 */ /* 0x000fe20008000804 */
[----:B--2---:R-:W-:-:S02]  /*ad30*/  SHF.L.U64.HI R7, R6, 0x1, R7 ;  /* 0x0000000106077819 */ /* 0x004fc40000010207 */
[C---:B----4-:R-:W-:Y:S01]  /*ad40*/  SHF.L.U64.HI R3, R4.reuse, 0x1, R5 ;  /* 0x0000000104037819 */ /* 0x050fe20000010205 */
[----:B------:R-:W-:Y:S01]  /*ad50*/  IMAD.SHL.U32 R0, R4, 0x2, RZ ;  /* 0x0000000204007824 */ /* 0x000fe200078e00ff */
[----:B------:R-:W-:Y:S02]  /*ad60*/  LOP3.LUT R5, R7, 0x1fffffff, RZ, 0xc0, !PT ;  /* 0x1fffffff07057812 */ /* 0x000fe400078ec0ff */
[----:B------:R-:W-:Y:S02]  /*ad70*/  LOP3.LUT R3, R3, 0x1fffffff, RZ, 0xc0, !PT ;  /* 0x1fffffff03037812 */ /* 0x000fe400078ec0ff */
[----:B------:R-:W-:Y:S02]  /*ad80*/  SHF.R.U32.HI R7, RZ, 0x4, R5 ;  /* 0x00000004ff077819 */ /* 0x000fe40000011605 */
[----:B------:R-:W-:Y:S02]  /*ad90*/  SHF.R.U32.HI R10, RZ, 0x4, R3 ;  /* 0x00000004ff0a7819 */ /* 0x000fe40000011603 */
[----:B-1----:R-:W-:Y:S01]  /*ada0*/  LOP3.LUT R8, R8, 0xf, R7, 0xb8, !PT ;  /* 0x0000000f08087812 */ /* 0x002fe200078eb807 */
[----:B-----5:R-:W-:Y:S01]  /*adb0*/  STS.64 [UR4+0x38600], R22 ;  /* 0x03860016ff007988 */ /* 0x020fe20008000a04 */
[----:B------:R-:W-:-:S02]  /*adc0*/  LOP3.LUT R9, R9, 0xf, R10, 0xb8, !PT ;  /* 0x0000000f09097812 */ /* 0x000fc400078eb80a */
[----:B------:R-:W-:Y:S01]  /*add0*/  LOP3.LUT R0, R0, 0xfffffffe, RZ, 0xc0, !PT ;  /* 0xfffffffe00007812 */ /* 0x000fe200078ec0ff */
[----:B------:R1:W-:Y:S03]  /*ade0*/  STS [UR4+0x3861c], R8 ;  /* 0x03861c08ff007988 */ /* 0x0003e60008000804 */
[----:B------:R-:W-:Y:S01]  /*adf0*/  SHF.R.U64 R3, R0, 0x4, R3 ;  /* 0x0000000400037819 */ /* 0x000fe20000001203 */
[----:B------:R2:W-:Y:S04]  /*ae00*/  STS [UR4+0x3869c], R9 ;  /* 0x03869c09ff007988 */ /* 0x0005e80008000804 */
[----:B------:R-:W4:Y:S01]  /*ae10*/  LDS R7, [UR4+0x3861c] ;  /* 0x03861c04ff077984 */ /* 0x000f220008000800 */
[----:B-1----:R-:W-:-:S03]  /*ae20*/  VIADD R8, R36, 0xffffffff ;  /* 0xffffffff24087836 */ /* 0x002fc60000000000 */
[----:B------:R-:W1:Y:S01]  /*ae30*/  LDS R10, [UR4+0x3869c] ;  /* 0x03869c04ff0a7984 */ /* 0x000e620008000800 */
[----:B--2---:R-:W-:Y:S02]  /*ae40*/  VIADD R9, R2, 0xffffffff ;  /* 0xffffffff02097836 */ /* 0x004fe40000000000 */
[----:B------:R-:W-:Y:S01]  /*ae50*/  IMAD.SHL.U32 R2, R6, 0x2, RZ ;  /* 0x0000000206027824 */ /* 0x000fe200078e00ff */
[----:B---3--:R-:W-:Y:S01]  /*ae60*/  STS.64 [UR4+0x38680], R20 ;  /* 0x03868014ff007988 */ /* 0x008fe20008000a04 */
[----:B------:R-:W-:-:S03]  /*ae70*/  IMAD.MOV.U32 R12, RZ, RZ, R8 ;  /* 0x000000ffff0c7224 */ /* 0x000fc600078e0008 */
[----:B------:R-:W-:Y:S01]  /*ae80*/  LOP3.LUT R2, R2, 0xfffffffe, RZ, 0xc0, !PT ;  /* 0xfffffffe02027812 */ /* 0x000fe200078ec0ff */
[----:B------:R-:W-:Y:S03]  /*ae90*/  STS [UR4+0x3868c], R3 ;  /* 0x03868c03ff007988 */ /* 0x000fe60008000804 */
[----:B------:R-:W-:Y:S01]  /*aea0*/  SHF.R.U64 R5, R2, 0x4, R5 ;  /* 0x0000000402057819 */ /* 0x000fe20000001205 */
[----:B------:R-:W-:Y:S04]  /*aeb0*/  STS.128 [UR4+0x386a0], R12 ;  /* 0x0386a00cff007988 */ /* 0x000fe80008000c04 */
[----:B------:R-:W-:Y:S01]  /*aec0*/  STS [UR4+0x3860c], R5 ;  /* 0x03860c05ff007988 */ /* 0x000fe20008000804 */
[----:B----4-:R-:W-:-:S02]  /*aed0*/  LOP3.LUT R7, R7, 0xf0, RZ, 0xb8, !PT ;  /* 0x000000f007077812 */ /* 0x010fc400078eb8ff */
[----:B-1----:R-:W-:-:S03]  /*aee0*/  LOP3.LUT R10, R10, 0xf0, RZ, 0xb8, !PT ;  /* 0x000000f00a0a7812 */ /* 0x002fc600078eb8ff */
[----:B------:R-:W-:Y:S04]  /*aef0*/  STS [UR4+0x3861c], R7 ;  /* 0x03861c07ff007988 */ /* 0x000fe80008000804 */
[----:B------:R1:W-:Y:S04]  /*af00*/  STS [UR4+0x3869c], R10 ;  /* 0x03869c0aff007988 */ /* 0x0003e80008000804 */
[----:B------:R-:W2:Y:S04]  /*af10*/  LDS R25, [UR4+0x3861c] ;  /* 0x03861c04ff197984 */ /* 0x000ea80008000800 */
[----:B------:R-:W3:Y:S01]  /*af20*/  LDS R27, [UR4+0x3869c] ;  /* 0x03869c04ff1b7984 */ /* 0x000ee20008000800 */
[----:B-1----:R-:W-:-:S05]  /*af30*/  CS2R R10, SRZ ;  /* 0x00000000000a7805 */ /* 0x002fca000001ff00 */
[----:B------:R-:W-:Y:S01]  /*af40*/  STS.128 [UR4+0x38620], R8 ;  /* 0x03862008ff007988 */ /* 0x000fe20008000c04 */
[----:B--2---:R-:W-:Y:S02]  /*af50*/  LOP3.LUT R25, R25, 0xf00, RZ, 0xb8, !PT ;  /* 0x00000f0019197812 */ /* 0x004fe400078eb8ff */
[----:B---3--:R-:W-:-:S03]  /*af60*/  LOP3.LUT R27, R27, 0xf00, RZ, 0xb8, !PT ;  /* 0x00000f001b1b7812 */ /* 0x008fc600078eb8ff */
[----:B------:R-:W-:Y:S04]  /*af70*/  STS.64 [UR4+0x38618], R24 ;  /* 0x03861818ff007988 */ /* 0x000fe80008000a04 */
[----:B------:R-:W-:Y:S04]  /*af80*/  STS.64 [UR4+0x38698], R26 ;  /* 0x0386981aff007988 */ /* 0x000fe80008000a04 */
[----:B------:R-:W1:Y:S04]  /*af90*/  LDS R7, [UR4+0x3861c] ;  /* 0x03861c04ff077984 */ /* 0x000e680008000800 */
[----:B------:R-:W2:Y:S01]  /*afa0*/  LDS R28, [UR4+0x3869c] ;  /* 0x03869c04ff1c7984 */ /* 0x000ea20008000800 */
[----:B-1----:R-:W-:-:S02]  /*afb0*/  LOP3.LUT R0, R7, 0xf000, RZ, 0xb8, !PT ;  /* 0x0000f00007007812 */ /* 0x002fc400078eb8ff */
[----:B--2---:R-:W-:-:S03]  /*afc0*/  LOP3.LUT R2, R28, 0xf000, RZ, 0xb8, !PT ;  /* 0x0000f0001c027812 */ /* 0x004fc600078eb8ff */
[----:B------:R1:W-:Y:S04]  /*afd0*/  STS [UR4+0x3861c], R0 ;  /* 0x03861c00ff007988 */ /* 0x0003e80008000804 */
[----:B------:R1:W-:Y:S02]  /*afe0*/  STS [UR4+0x3869c], R2 ;  /* 0x03869c02ff007988 */ /* 0x0003e40008000804 */
.L_x_199:
[----:B------:R-:W-:Y:S05]  /*aff0*/  BSYNC B0 ;  /* 0x0000000000007941 */ /* 0x000fea0003800000 */
.L_x_198:
[----:B------:R-:W-:Y:S01]  /*b000*/  ELECT P0, URZ, PT ;  /* 0x00000000003f782f */ /* 0x000fe20003800000 */
[----:B------:R-:W-:Y:S01]  /*b010*/  NOP ;  /* 0x0000000000007918 */ /* 0x000fe20000000000 */
[----:B------:R-:W-:Y:S11]  /*b020*/  BSSY B0, `(.L_x_200) ;  /* 0x0000004000007945 */ /* 0x000ff60003800000 */
[----:B------:R-:W-:Y:S05]  /*b030*/  @!P0 BRA `(.L_x_201) ;  /* 0x0000000000088947 */ /* 0x000fea0003800000 */
[----:B------:R0:W-:Y:S01]  /*b040*/  UTMACMDFLUSH ;  /* 0x00000000000079b7 */ /* 0x0001e20000000000 */
[----:B------:R-:W-:-:S04]  /*b050*/  DEPBAR.LE SB0, 0x0 ;  /* 0x000080000000791a */ /* 0x000fc80000000000 */
.L_x_201:
[----:B------:R-:W-:Y:S05]  /*b060*/  BSYNC B0 ;  /* 0x0000000000007941 */ /* 0x000fea0003800000 */
.L_x_200:
[----:B------:R-:W-:Y:S01]  /*b070*/  UMOV UR4, 0x400 ;  /* 0x0000040000047882 */ /* 0x000fe20000000000 */
[----:B---3--:R-:W-:Y:S01]  /*b080*/  IMAD.SHL.U32 R37, R37, 0x4, RZ ;  /* 0x0000000425257824 */ /* 0x008fe200078e00ff */
[----:B------:R-:W-:Y:S01]  /*b090*/  ULEA UR17, UR42, UR4, 0x18 ;  /* 0x000000042a117291 */ /* 0x000fe2000f8ec03f */
[----:B------:R-:W-:-:S03]  /*b0a0*/  ULDC UR14, c[0x0][0x884] ;  /* 0x00022100000e7ab9 */ /* 0x000fc60000000800 */
[----:B------:R-:W-:Y:S01]  /*b0b0*/  UIADD3 UR20, UR17, 0x38600, URZ ;  /* 0x0003860011147890 */ /* 0x000fe2000fffe03f */
[----:B------:R-:W-:Y:S01]  /*b0c0*/  IADD3 R4, P0, R37, UR12, RZ ;  /* 0x0000000c25047c10 */ /* 0x000fe2000ff1e0ff */
[----:B------:R-:W-:Y:S01]  /*b0d0*/  UIMAD.WIDE UR14, UR14, 0x80, UR12 ;  /* 0x000000800e0e78a5 */ /* 0x000fe2000f8e020c */
[----:B------:R-:W-:-:S03]  /*b0e0*/  IMAD.MOV.U32 R6, RZ, RZ, 0x1 ;  /* 0x00000001ff067424 */ /* 0x000fc600078e00ff */
[----:B------:R-:W-:Y:S02]  /*b0f0*/  IMAD.X R5, RZ, RZ, UR13, P0 ;  /* 0x0000000dff057e24 */ /* 0x000fe400080e06ff */
[----:B-1----:R-:W-:Y:S01]  /*b100*/  IADD3 R2, P1, R37, UR14, RZ ;  /* 0x0000000e25027c10 */ /* 0x002fe2000ff3e0ff */
[----:B------:R-:W1:Y:S04]  /*b110*/  LDS R7, [R37+UR20] ;  /* 0x0000001425077984 */ /* 0x000e680008000800 */
[----:B------:R-:W2:Y:S01]  /*b120*/  LDS R9, [R37+UR20+0x80] ;  /* 0x0000801425097984 */ /* 0x000ea20008000800 */
[----:B------:R-:W-:Y:S01]  /*b130*/  IMAD.X R3, RZ, RZ, UR15, P1 ;  /* 0x0000000fff037e24 */ /* 0x000fe200088e06ff */
[----:B------:R-:W-:Y:S01]  /*b140*/  MOV R8, 0x1 ;  /* 0x0000000100087802 */ /* 0x000fe20000000f00 */
[----:B------:R-:W-:Y:S01]  /*b150*/  BSSY B0, `(.L_x_202) ;  /* 0x00000ef000007945 */ /* 0x000fe20003800000 */
[----:B------:R-:W-:Y:S01]  /*b160*/  USHF.L.U32 UR4, UR42, 0x7, URZ ;  /* 0x000000072a047899 */ /* 0x000fe2000800063f */
[----:B------:R-:W-:-:S02]  /*b170*/  IMAD.MOV.U32 R0, RZ, RZ, RZ ;  /* 0x000000ffff007224 */ /* 0x000fc400078e00ff */
[----:B------:R-:W-:Y:S02]  /*b180*/  IMAD.MOV.U32 R20, RZ, RZ, 0x1 ;  /* 0x00000001ff147424 */ /* 0x000fe400078e00ff */
[----:B------:R-:W-:Y:S02]  /*b190*/  IMAD.MOV.U32 R21, RZ, RZ, RZ ;  /* 0x000000ffff157224 */ /* 0x000fe400078e00ff */
[----:B------:R-:W-:Y:S01]  /*b1a0*/  IMAD.MOV.U32 R22, RZ, RZ, RZ ;  /* 0x000000ffff167224 */ /* 0x000fe200078e00ff */
[----:B------:R-:W-:Y:S02]  /*b1b0*/  USHF.L.U32 UR18, UR42, 0xd, URZ ;  /* 0x0000000d2a127899 */ /* 0x000fe4000800063f */
[----:B------:R-:W-:Y:S02]  /*b1c0*/  ULOP3.LUT UR22, UR54, 0x1, URZ, 0xfc, !UPT ;  /* 0x0000000136167892 */ /* 0x000fe4000f8efc3f */
[----:B------:R-:W-:Y:S02]  /*b1d0*/  ULOP3.LUT UR19, UR53, 0x2, URZ, 0xfc, !UPT ;  /* 0x0000000235137892 */ /* 0x000fe4000f8efc3f */
[----:B------:R-:W-:-:S02]  /*b1e0*/  ULOP3.LUT UR16, UR4, 0x80, URZ, 0xc0, !UPT ;  /* 0x0000008004107892 */ /* 0x000fc4000f8ec03f */
[----:B------:R-:W-:Y:S01]  /*b1f0*/  UIADD3 UR21, UR17, 0x38680, URZ ;  /* 0x0003868011157890 */ /* 0x000fe2000fffe03f */
[----:B-1----:R-:W5:Y:S04]  /*b200*/  ATOMG.E.EXCH.STRONG.GPU PT, RZ, [R4], R7 ;  /* 0x0000000704ff73a8 */ /* 0x002f6800041ee100 */
[----:B--2---:R1:W5:Y:S02]  /*b210*/  ATOMG.E.EXCH.STRONG.GPU PT, RZ, [R2], R9 ;  /* 0x0000000902ff73a8 */ /* 0x00436400041ee100 */
[----:B-1----:R-:W-:Y:S02]  /*b220*/  PRMT R2, R6, 0x7610, R2 ;  /* 0x0000761006027816 */ /* 0x002fe40000000002 */
[----:B------:R-:W-:-:S07]  /*b230*/  PRMT R3, R8, 0x7610, R3 ;  /* 0x0000761008037816 */ /* 0x000fce0000000003 */
.L_x_221:
[----:B------:R-:W-:Y:S01]  /*b240*/  LOP3.LUT P0, RZ, R3, 0xff, RZ, 0xc0, !PT ;  /* 0x000000ff03ff7812 */ /* 0x000fe2000780c0ff */
[----:B-----5:R-:W-:Y:S01]  /*b250*/  VIADD R4, R36, 0x3f ;  /* 0x0000003f24047836 */ /* 0x020fe20000000000 */
[----:B------:R-:W-:Y:S05]  /*b260*/  YIELD ;  /* 0x0000000000007946 */ /* 0x000fea0003800000 */
[----:B------:R-:W-:Y:S01]  /*b270*/  SHF.R.S32.HI R5, RZ, 0x1f, R4 ;  /* 0x0000001fff057819 */ /* 0x000fe20000011404 */
[----:B------:R-:W-:Y:S03]  /*b280*/  BSSY B1, `(.L_x_203) ;  /* 0x0000008000017945 */ /* 0x000fe60003800000 */
[----:B------:R-:W-:-:S02]  /*b290*/  LEA.HI R5, R5, R4, RZ, 0x6 ;  /* 0x0000000405057211 */ /* 0x000fc400078f30ff */
[----:B------:R-:W-:Y:S05]  /*b2a0*/  @!P0 BRA `(.L_x_204) ;  /* 0x0000000000148947 */ /* 0x000fea0003800000 */
[----:B------:R-:W-:-:S04]  /*b2b0*/  DEPBAR {5,4,3,2,1,0} ;  /* 0x0000003f0000791a */ /* 0x000fc80000000000 */
[----:B------:R1:W-:Y:S01]  /*b2c0*/  UTMACCTL.IV [UR12] ;  /* 0x000000000c0079b9 */ /* 0x0003e20008000000 */
[----:B------:R-:W-:-:S04]  /*b2d0*/  DEPBAR {5,4,3,2,1,0} ;  /* 0x0000003f0000791a */ /* 0x000fc80000000000 */
[----:B------:R1:W-:Y:S02]  /*b2e0*/  UTMACCTL.IV [UR14] ;  /* 0x000000000e0079b9 */ /* 0x0003e40008000000 */
[----:B-1----:R-:W-:Y:S01]  /*b2f0*/  NOP ;  /* 0x0000000000007918 */ /* 0x002fe20000000000 */
.L_x_204:
[----:B------:R-:W-:Y:S05]  /*b300*/  BSYNC B1 ;  /* 0x0000000000017941 */ /* 0x000fea0003800000 */
.L_x_203:
[----:B------:R-:W-:Y:S01]  /*b310*/  UMOV UR4, 0xffffffff ;  /* 0xffffffff00047882 */ /* 0x000fe20000000000 */
[----:B------:R-:W-:Y:S02]  /*b320*/  SHF.R.S32.HI R7, RZ, 0x6, R5 ;  /* 0x00000006ff077819 */ /* 0x000fe40000011405 */
[----:B------:R-:W-:Y:S05]  /*b330*/  BRA.DIV UR4, `(.L_x_205) ;  /* 0x0000003e04247947 */ /* 0x000fea000b800000 */
[----:B-----5:R-:W-:-:S13]  /*b340*/  ELECT P6, URZ, PT ;  /* 0x00000000003f782f */ /* 0x020fda00038c0000 */
.L_x_293:
[----:B------:R-:W-:Y:S01]  /*b350*/  ISETP.LT.OR P6, PT, R36, 0x1, !P6 ;  /* 0x000000012400780c */ /* 0x000fe200077c1670 */
[----:B------:R-:W-:-:S12]  /*b360*/  BSSY B1, `(.L_x_206) ;  /* 0x0000030000017945 */ /* 0x000fd80003800000 */
[----:B------:R-:W-:Y:S05]  /*b370*/  @P6 BRA `(.L_x_207) ;  /* 0x0000000000b86947 */ /* 0x000fea0003800000 */
[----:B------:R-:W-:Y:S01]  /*b380*/  LEA R17, R17, UR16, 0x8 ;  /* 0x0000001011117c11 */ /* 0x000fe2000f8e40ff */
[----:B------:R-:W-:Y:S02]  /*b390*/  IMAD.SHL.U32 R16, R16, 0x80, RZ ;  /* 0x0000008010107824 */ /* 0x000fe400078e00ff */
[----:B------:R-:W-:Y:S02]  /*b3a0*/  VIADD R9, R7, 0x1 ;  /* 0x0000000107097836 */ /* 0x000fe40000000000 */
[----:B------:R-:W-:Y:S02]  /*b3b0*/  IMAD.MOV.U32 R10, RZ, RZ, RZ ;  /* 0x000000ffff0a7224 */ /* 0x000fe400078e00ff */
[----:B------:R-:W-:Y:S02]  /*b3c0*/  IMAD.MOV.U32 R3, RZ, RZ, R20 ;  /* 0x000000ffff037224 */ /* 0x000fe400078e0014 */
[----:B------:R-:W-:-:S07]  /*b3d0*/  IMAD.MOV.U32 R4, RZ, RZ, R0 ;  /* 0x000000ffff047224 */ /* 0x000fce00078e0000 */
.L_x_210:
[----:B-1----:R-:W-:Y:S01]  /*b3e0*/  LEA R8, R4, UR17, 0x3 ;  /* 0x0000001104087c11 */ /* 0x002fe2000f8e18ff */
[----:B------:R-:W-:Y:S05]  /*b3f0*/  YIELD ;  /* 0x0000000000007946 */ /* 0x000fea0003800000 */
[----:B------:R-:W-:Y:S02]  /*b400*/  SHF.L.U32 R5, R3, 0x1f, RZ ;  /* 0x0000001f03057819 */ /* 0x000fe400000006ff */
[----:B------:R-:W-:Y:S02]  /*b410*/  LOP3.LUT P1, RZ, R19, 0x7f, RZ, 0xc0, !PT ;  /* 0x0000007f13ff7812 */ /* 0x000fe4000782c0ff */
[----:B------:R-:W1:Y:S11]  /*b420*/  SYNCS.PHASECHK.TRANS64.TRYWAIT P0, [R8+URZ+0x384a0], R5 ;  /* 0x0384a005080075a7 */ /* 0x000e76000800017f */
[----:B------:R-:W2:Y:S01]  /*b430*/  @!P1 LDC R6, c[0x0][0x500] ;  /* 0x00014000ff069b82 */ /* 0x000ea20000000800 */
[----:B-1----:R-:W-:Y:S05]  /*b440*/  @!P0 BRA `(.L_x_208) ;  /* 0x0000003c00008947 */ /* 0x002fea0003800000 */
.L_x_294:
[----:B------:R-:W-:Y:S01]  /*b450*/  UPRMT UR4, UR19, 0x9910, URZ ;  /* 0x0000991013047896 */ /* 0x000fe2000800003f */
[----:B--2---:R2:W-:Y:S03]  /*b460*/  @!P1 SYNCS.ARRIVE.TRANS64 RZ, [R8+URZ+0x38480], R6 ;  /* 0x0384800608ff99a7 */ /* 0x0045e6000800003f */
[----:B------:R-:W-:-:S06]  /*b470*/  UISETP.NE.AND UP0, UPT, UR4, 0x2, UPT ;  /* 0x000000020400788c */ /* 0x000fcc000bf05270 */
[----:B------:R-:W-:-:S13]  /*b480*/  PLOP3.LUT P0, PT, PT, PT, UP0, 0x80, 0x0 ;  /* 0x000000000000781c */ /* 0x000fda0003f0f008 */
[----:B--2---:R-:W-:Y:S05]  /*b490*/  @P0 BRA `(.L_x_209) ;  /* 0x0000000000040947 */ /* 0x004fea0003800000 */
[----:B------:R-:W-:Y:S01]  /*b4a0*/  BPT.TRAP 0x1 ;  /* 0x000000040000795c */ /* 0x000fe20000300000 */
.L_x_209:
[----:B------:R-:W-:Y:S01]  /*b4b0*/  R2UR UR8, R4 ;  /* 0x00000000040872ca */ /* 0x000fe200000e0000 */
[----:B------:R-:W-:Y:S01]  /*b4c0*/  VIADD R9, R9, 0xffffffff ;  /* 0xffffffff09097836 */ /* 0x000fe20000000000 */
[----:B------:R-:W-:Y:S01]  /*b4d0*/  R2UR UR9, R8 ;  /* 0x00000000080972ca */ /* 0x000fe200000e0000 */
[----:B------:R-:W-:Y:S01]  /*b4e0*/  VIADD R4, R4, 0x1 ;  /* 0x0000000104047836 */ /* 0x000fe20000000000 */
[----:B------:R-:W-:Y:S01]  /*b4f0*/  R2UR UR10, R10 ;  /* 0x000000000a0a72ca */ /* 0x000fe200000e0000 */
[----:B------:R-:W-:Y:S01]  /*b500*/  UMOV UR24, 0x0 ;  /* 0x0000000000187882 */ /* 0x000fe20000000000 */
[----:B------:R-:W-:Y:S01]  /*b510*/  R2UR UR11, R16 ;  /* 0x00000000100b72ca */ /* 0x000fe200000e0000 */
[----:B------:R-:W-:Y:S01]  /*b520*/  UMOV UR25, 0x10000000 ;  /* 0x1000000000197882 */ /* 0x000fe20000000000 */
[----:B------:R-:W-:Y:S01]  /*b530*/  R2UR UR7, R17 ;  /* 0x00000000110772ca */ /* 0x000fe200000e0000 */
[----:B------:R-:W-:Y:S01]  /*b540*/  UMOV UR23, 0x30000 ;  /* 0x0003000000177882 */ /* 0x000fe20000000000 */
[----:B------:R-:W-:Y:S01]  /*b550*/  ISETP.GT.AND P1, PT, R9, 0x1, PT ;  /* 0x000000010900780c */ /* 0x000fe20003f24270 */
[----:B------:R-:W-:Y:S01]  /*b560*/  VIADD R10, R10, 0x40 ;  /* 0x000000400a0a7836 */ /* 0x000fe20000000000 */
[----:B------:R-:W-:Y:S01]  /*b570*/  ISETP.NE.AND P0, PT, R4, 0x4, PT ;  /* 0x000000040400780c */ /* 0x000fe20003f05270 */
[----:B------:R-:W-:-:S02]  /*b580*/  USHF.L.U32 UR8, UR8, 0xe, URZ ;  /* 0x0000000e08087899 */ /* 0x000fc4000800063f */
[----:B------:R-:W-:Y:S01]  /*b590*/  UIADD3 UR9, UR9, 0x38480, URZ ;  /* 0x0003848009097890 */ /* 0x000fe2000fffe03f */
[----:B------:R-:W-:Y:S01]  /*b5a0*/  SEL R6, RZ, 0x1, P0 ;  /* 0x00000001ff067807 */ /* 0x000fe20000000000 */
[----:B------:R-:W-:Y:S01]  /*b5b0*/  ULOP3.LUT UR4, UR8, 0x2000, UR18, 0xf8, !UPT ;  /* 0x0000200008047892 */ /* 0x000fe2000f8ef812 */
[----:B------:R-:W-:Y:S01]  /*b5c0*/  SEL R4, R4, RZ, P0 ;  /* 0x000000ff04047207 */ /* 0x000fe20000000000 */
[----:B------:R-:W-:Y:S01]  /*b5d0*/  UIADD3 UR8, UR17, UR8, URZ ;  /* 0x0000000811087290 */ /* 0x000fe2000fffe03f */
[----:B------:R-:W-:Y:S01]  /*b5e0*/  LOP3.LUT R3, R3, R6, RZ, 0x3c, !PT ;  /* 0x0000000603037212 */ /* 0x000fe200078e3cff */
[----:B------:R-:W-:Y:S01]  /*b5f0*/  ULEA UR4, UR4, UR17, 0x1 ;  /* 0x0000001104047291 */ /* 0x000fe2000f8e083f */
[----:B------:R-:W-:Y:S01]  /*b600*/  UMOV UR6, UR10 ;  /* 0x0000000a00067c82 */ /* 0x000fe20008000000 */
[----:B------:R-:W-:Y:S02]  /*b610*/  UMOV UR5, UR9 ;  /* 0x0000000900057c82 */ /* 0x000fe40008000000 */
[----:B------:R-:W-:-:S03]  /*b620*/  UIADD3 UR4, UR4, 0x10000, URZ ;  /* 0x0001000004047890 */ /* 0x000fc6000fffe03f */
[----:B------:R2:W-:Y:S06]  /*b630*/  UTMALDG.2D [UR8], [UR12], desc[UR24] ;  /* 0x000018080c0075b4 */ /* 0x0005ec0008009000 */
[----:B------:R2:W-:Y:S02]  /*b640*/  UTMALDG.2D.MULTICAST [UR4], [UR14], UR23, desc[UR24] ;  /* 0x000018040e0073b4 */ /* 0x0005e40008009817 */
[----:B--2---:R-:W-:Y:S05]  /*b650*/  @P1 BRA `(.L_x_210) ;  /* 0xfffffffc00601947 */ /* 0x004fea000383ffff */
.L_x_207:
[----:B------:R-:W-:Y:S05]  /*b660*/  BSYNC B1 ;  /* 0x0000000000017941 */ /* 0x000fea0003800000 */
.L_x_206:
[----:B------:R-:W-:Y:S02]  /*b670*/  IADD3 R0, R7, R0, RZ ;  /* 0x0000000007007210 */ /* 0x000fe40007ffe0ff */
[----:B------:R-:W-:Y:S02]  /*b680*/  LOP3.LUT P0, RZ, R2, 0xff, RZ, 0xc0, !PT ;  /* 0x000000ff02ff7812 */ /* 0x000fe4000780c0ff */
[----:B------:R-:W-:-:S04]  /*b690*/  SHF.R.U32.HI R2, RZ, 0x2, R0 ;  /* 0x00000002ff027819 */ /* 0x000fc80000011600 */
[----:B------:R-:W-:-:S04]  /*b6a0*/  LOP3.LUT R2, R2, 0x1, RZ, 0xc0, !PT ;  /* 0x0000000102027812 */ /* 0x000fc800078ec0ff */
[----:B------:R-:W-:Y:S01]  /*b6b0*/  ISETP.NE.U32.AND P1, PT, R2, 0x1, PT ;  /* 0x000000010200780c */ /* 0x000fe20003f25070 */
[----:B------:R-:W-:Y:S02]  /*b6c0*/  IMAD.U32 R2, RZ, RZ, UR22 ;  /* 0x00000016ff027e24 */ /* 0x000fe4000f8e00ff */
[----:B------:R-:W-:Y:S01]  /*b6d0*/  @P0 SYNCS.ARRIVE.TRANS64.A1T0 RZ, [UR17+0x38508], RZ ;  /* 0x038508ffffff09a7 */ /* 0x000fe20008100011 */
[----:B------:R-:W-:Y:S02]  /*b6e0*/  ISETP.GT.U32.AND P0, PT, R0, 0x3, PT ;  /* 0x000000030000780c */ /* 0x000fe40003f04070 */
[----:B------:R-:W-:Y:S02]  /*b6f0*/  ISETP.NE.AND P2, PT, R2, 0x3, PT ;  /* 0x000000030200780c */ /* 0x000fe40003f45270 */
[C---:B------:R-:W-:Y:S02]  /*b700*/  ISETP.LT.U32.AND P0, PT, R7.reuse, 0x4, P0 ;  /* 0x000000040700780c */ /* 0x040fe40000701070 */
[----:B------:R-:W-:-:S02]  /*b710*/  ISETP.GT.U32.AND P1, PT, R7, 0x3, !P1 ;  /* 0x000000030700780c */ /* 0x000fc40004f24070 */
[----:B------:R-:W-:Y:S02]  /*b720*/  SEL R3, RZ, 0x1, !P0 ;  /* 0x00000001ff037807 */ /* 0x000fe40004000000 */
[----:B------:R-:W-:Y:S02]  /*b730*/  SEL R2, RZ, 0x1, !P1 ;  /* 0x00000001ff027807 */ /* 0x000fe40004800000 */
[----:B------:R-:W-:Y:S02]  /*b740*/  LOP3.LUT R0, R0, 0x3, RZ, 0xc0, !PT ;  /* 0x0000000300007812 */ /* 0x000fe400078ec0ff */
[----:B------:R-:W-:Y:S01]  /*b750*/  LOP3.LUT R20, R2, R20, R3, 0x96, !PT ;  /* 0x0000001402147212 */ /* 0x000fe200078e9603 */
[----:B------:R-:W-:Y:S06]  /*b760*/  @!P2 BRA `(.L_x_211) ;  /* 0x000000000004a947 */ /* 0x000fec0003800000 */
[----:B------:R-:W-:Y:S01]  /*b770*/  BPT.TRAP 0x1 ;  /* 0x000000040000795c */ /* 0x000fe20000300000 */
.L_x_211:
[C---:B------:R-:W-:Y:S01]  /*b780*/  LEA R3, R21.reuse, UR17, 0x3 ;  /* 0x0000001115037c11 */ /* 0x040fe2000f8e18ff */
[----:B------:R-:W-:Y:S01]  /*b790*/  BSSY B1, `(.L_x_212) ;  /* 0x0000005000017945 */ /* 0x000fe20003800000 */
[----:B------:R-:W-:Y:S02]  /*b7a0*/  SHF.L.U32 R2, R22, 0x1f, RZ ;  /* 0x0000001f16027819 */ /* 0x000fe400000006ff */
[----:B------:R-:W-:Y:S02]  /*b7b0*/  LEA R4, R21, UR17, 0x4 ;  /* 0x0000001115047c11 */ /* 0x000fe4000f8e20ff */
[----:B------:R-:W2:Y:S02]  /*b7c0*/  SYNCS.PHASECHK.TRANS64.TRYWAIT P0, [R3+URZ+0x38400], R2 ;  /* 0x03840002030075a7 */ /* 0x000ea4000800017f */
[----:B--2---:R-:W-:Y:S05]  /*b7d0*/  @!P0 BRA `(.L_x_213) ;  /* 0x0000003800308947 */ /* 0x004fea0003800000 */
.L_x_295:
[----:B------:R-:W-:Y:S05]  /*b7e0*/  BSYNC B1 ;  /* 0x0000000000017941 */ /* 0x000fea0003800000 */
.L_x_212:
[----:B-1----:R-:W1:Y:S01]  /*b7f0*/  LDS.128 R4, [R4+0x38510] ;  /* 0x0385100004047984 */ /* 0x002e620000000c00 */
[----:B------:R-:W-:Y:S01]  /*b800*/  @!PT LDS RZ, [RZ] ;  /* 0x00000000fffff984 */ /* 0x000fe20000000800 */
[----:B------:R-:W-:Y:S01]  /*b810*/  @!PT LDS RZ, [RZ] ;  /* 0x00000000fffff984 */ /* 0x000fe20000000800 */
[----:B------:R-:W-:Y:S01]  /*b820*/  @!PT LDS RZ, [RZ] ;  /* 0x00000000fffff984 */ /* 0x000fe20000000800 */
[----:B------:R-:W-:Y:S01]  /*b830*/  @!PT LDS RZ, [RZ] ;  /* 0x00000000fffff984 */ /* 0x000fe20000000800 */
[----:B------:R3:W-:Y:S06]  /*b840*/  MEMBAR.ALL.CTA ;  /* 0x0000000000007992 */ /* 0x0007ec0000008000 */
[----:B---3--:R-:W3:Y:S01]  /*b850*/  FENCE.VIEW.ASYNC.S ;  /* 0x00000000000073c6 */ /* 0x008ee20000000000 */
[----:B-1----:R-:W-:Y:S02]  /*b860*/  IMAD.MOV.U32 R17, RZ, RZ, R5 ;  /* 0x000000ffff117224 */ /* 0x002fe400078e0005 */
[----:B------:R-:W-:Y:S01]  /*b870*/  IMAD.MOV.U32 R16, RZ, RZ, R4 ;  /* 0x000000ffff107224 */ /* 0x000fe200078e0004 */
[----:B---3--:R-:W-:Y:S06]  /*b880*/  @!P2 BRA `(.L_x_214) ;  /* 0x000000000004a947 */ /* 0x008fec0003800000 */
[----:B------:R-:W-:Y:S01]  /*b890*/  BPT.TRAP 0x1 ;  /* 0x000000040000795c */ /* 0x000fe20000300000 */
.L_x_214:
[----:B------:R-:W1:Y:S01]  /*b8a0*/  S2R R5, SR_CgaCtaId ;  /* 0x0000000000057919 */ /* 0x000e620000008800 */
[----:B------:R-:W-:Y:S01]  /*b8b0*/  ISETP.NE.AND P0, PT, R7, RZ, PT ;  /* 0x000000ff0700720c */ /* 0x000fe20003f05270 */
[----:B--2---:R-:W-:Y:S01]  /*b8c0*/  VIADD R2, R3, 0x38440 ;  /* 0x0003844003027836 */ /* 0x004fe20000000000 */
[CC--:B------:R-:W-:Y:S02]  /*b8d0*/  ISETP.NE.AND P1, PT, R6.reuse, R18.reuse, PT ;  /* 0x000000120600720c */ /* 0x0c0fe40003f25270 */
[----:B------:R-:W-:Y:S02]  /*b8e0*/  ISETP.EQ.OR P0, PT, R6, R18, !P0 ;  /* 0x000000120600720c */ /* 0x000fe40004702670 */
[----:B-1----:R-:W-:-:S04]  /*b8f0*/  PRMT R2, R5, 0x654, R2 ;  /* 0x0000065405027816 */ /* 0x002fc80000000002 */
[----:B------:R1:W-:Y:S07]  /*b900*/  SYNCS.ARRIVE.TRANS64.RED.A1T0 RZ, [R2+URZ], RZ ;  /* 0x000000ff02ff79a7 */ /* 0x0003ee000810043f */
[----:B------:R-:W-:Y:S05]  /*b910*/  @P0 BRA `(.L_x_215) ;  /* 0x0000000400a40947 */ /* 0x000fea0003800000 */
[----:B-1----:R-:W1:Y:S02]  /*b920*/  LDC.64 R2, c[0x0][0x290] ;  /* 0x0000a400ff027b82 */ /* 0x002e640000000a00 */
[----:B-1----:R-:W-:-:S05]  /*b930*/  IMAD.WIDE R2, R6, 0xc, R2 ;  /* 0x0000000c06027825 */ /* 0x002fca00078e0202 */
[----:B------:R1:W5:Y:S01]  /*b940*/  LDG.E R36, desc[UR58][R2.64+0x8] ;  /* 0x0000083a02247981 */ /* 0x000362000c1e1900 */
[----:B------:R-:W-:-:S03]  /*b950*/  UMOV UR4, 0xffffffff ;  /* 0xffffffff00047882 */ /* 0x000fc60000000000 */
[----:B------:R-:W-:Y:S05]  /*b960*/  BRA.DIV UR4, `(.L_x_216) ;  /* 0x0000003604e07947 */ /* 0x000fea000b800000 */
[----:B------:R-:W-:-:S13]  /*b970*/  ELECT P6, URZ, PT ;  /* 0x00000000003f782f */ /* 0x000fda00038c0000 */
.L_x_298:
[----:B------:R-:W-:Y:S04]  /*b980*/  BSSY B1, `(.L_x_217) ;  /* 0x000004f000017945 */ /* 0x000fe80003800000 */
[----:B------:R-:W-:Y:S05]  /*b990*/  @!P6 BRA `(.L_x_218) ;  /* 0x000000040034e947 */ /* 0x000fea0003800000 */
[C---:B------:R-:W-:Y:S01]  /*b9a0*/  IMAD.SHL.U32 R4, R6.reuse, 0x8, RZ ;  /* 0x0000000806047824 */ /* 0x040fe200078e00ff */
[----:B------:R-:W-:Y:S01]  /*b9b0*/  SHF.R.S32.HI R5, RZ, 0x1f, R6 ;  /* 0x0000001fff057819 */ /* 0x000fe20000011406 */
[----:B------:R-:W-:Y:S01]  /*b9c0*/  ULDC.64 UR4, c[0x0][0x510] ;  /* 0x0001440000047ab9 */ /* 0x000fe20000000a00 */
[----:B------:R-:W-:Y:S01]  /*b9d0*/  ULDC.64 UR6, c[0x0][0x520] ;  /* 0x0001480000067ab9 */ /* 0x000fe20000000a00 */
[----:B------:R-:W2:Y:S01]  /*b9e0*/  LDG.E R15, desc[UR58][R2.64] ;  /* 0x0000003a020f7981 */ /* 0x000ea2000c1e1900 */
[----:B------:R-:W-:Y:S02]  /*b9f0*/  SHF.L.U64.HI R5, R6, 0x3, R5 ;  /* 0x0000000306057819 */ /* 0x000fe40000010205 */
[C---:B------:R-:W-:Y:S02]  /*ba00*/  IADD3 R12, P0, R4.reuse, UR4, RZ ;  /* 0x00000004040c7c10 */ /* 0x040fe4000ff1e0ff */
[----:B------:R-:W-:Y:S02]  /*ba10*/  IADD3 R10, P2, R4, UR6, RZ ;  /* 0x00000006040a7c10 */ /* 0x000fe4000ff5e0ff */
[C---:B------:R-:W-:Y:S01]  /*ba20*/  IADD3.X R13, R5.reuse, UR5, RZ, P0, !PT ;  /* 0x00000005050d7c10 */ /* 0x040fe200087fe4ff */
[----:B------:R-:W-:Y:S01]  /*ba30*/  ULDC.64 UR4, c[0x0][0x518] ;  /* 0x0001460000047ab9 */ /* 0x000fe20000000a00 */
[----:B------:R-:W-:-:S04]  /*ba40*/  IADD3.X R11, R5, UR7, RZ, P2, !PT ;  /* 0x00000007050b7c10 */ /* 0x000fc800097fe4ff */
[----:B------:R-:W3:Y:S04]  /*ba50*/  LDG.E.64 R12, desc[UR58][R12.64] ;  /* 0x0000003a0c0c7981 */ /* 0x000ee8000c1e1b00 */
[----:B------:R-:W4:Y:S01]  /*ba60*/  LDG.E.64 R10, desc[UR58][R10.64] ;  /* 0x0000003a0a0a7981 */ /* 0x000f22000c1e1b00 */
[----:B------:R-:W-:-:S04]  /*ba70*/  IADD3 R8, P0, R4, UR4, RZ ;  /* 0x0000000404087c10 */ /* 0x000fc8000ff1e0ff */
[----:B------:R-:W-:Y:S01]  /*ba80*/  IADD3.X R9, R5, UR5, RZ, P0, !PT ;  /* 0x0000000505097c10 */ /* 0x000fe200087fe4ff */
[----:B------:R-:W-:-:S05]  /*ba90*/  ULDC.64 UR4, c[0x0][0x528] ;  /* 0x00014a0000047ab9 */ /* 0x000fca0000000a00 */
[----:B------:R-:W2:Y:S01]  /*baa0*/  LDG.E.64 R8, desc[UR58][R8.64] ;  /* 0x0000003a08087981 */ /* 0x000ea2000c1e1b00 */
[----:B------:R-:W-:-:S04]  /*bab0*/  IADD3 R4, P0, R4, UR4, RZ ;  /* 0x0000000404047c10 */ /* 0x000fc8000ff1e0ff */
[----:B------:R-:W-:-:S06]  /*bac0*/  IADD3.X R5, R5, UR5, RZ, P0, !PT ;  /* 0x0000000505057c10 */ /* 0x000fcc00087fe4ff */
[----:B------:R-:W2:Y:S04]  /*bad0*/  LDG.E.64 R4, desc[UR58][R4.64] ;  /* 0x0000003a04047981 */ /* 0x000ea8000c1e1b00 */
[----:B---3--:R-:W-:Y:S04]  /*bae0*/  STS.64 [UR20], R12 ;  /* 0x0000000cff007988 */ /* 0x008fe80008000a14 */
[----:B----4-:R-:W-:Y:S04]  /*baf0*/  STS.64 [UR21], R10 ;  /* 0x0000000aff007988 */ /* 0x010fe80008000a15 */
[----:B------:R-:W3:Y:S01]  /*bb00*/  LDS R14, [UR20+0x1c] ;  /* 0x00001c14ff0e7984 */ /* 0x000ee20008000800 */
[----:B--2---:R-:W-:-:S04]  /*bb10*/  SHF.L.U64.HI R24, R8, 0x1, R9 ;  /* 0x0000000108187819 */ /* 0x004fc80000010209 */
[----:B------:R-:W-:-:S04]  /*bb20*/  LOP3.LUT R24, R24, 0x1fffffff, RZ, 0xc0, !PT ;  /* 0x1fffffff18187812 */ /* 0x000fc800078ec0ff */
[----:B------:R-:W-:-:S04]  /*bb30*/  SHF.R.U32.HI R9, RZ, 0x4, R24 ;  /* 0x00000004ff097819 */ /* 0x000fc80000011618 */
[----:B---3--:R-:W-:Y:S02]  /*bb40*/  LOP3.LUT R9, R14, 0xf, R9, 0xb8, !PT ;  /* 0x0000000f0e097812 */ /* 0x008fe400078eb809 */
[----:B------:R1:W2:Y:S04]  /*bb50*/  LDG.E R14, desc[UR58][R2.64+0x4] ;  /* 0x0000043a020e7981 */ /* 0x0002a8000c1e1900 */
[----:B------:R-:W-:Y:S04]  /*bb60*/  STS [UR20+0x1c], R9 ;  /* 0x00001c09ff007988 */ /* 0x000fe80008000814 */
[----:B------:R-:W3:Y:S02]  /*bb70*/  LDS R18, [UR20+0x1c] ;  /* 0x00001c14ff127984 */ /* 0x000ee40008000800 */
[----:B---3--:R-:W-:-:S05]  /*bb80*/  LOP3.LUT R18, R18, 0xf0, RZ, 0xb8, !PT ;  /* 0x000000f012127812 */ /* 0x008fca00078eb8ff */
[----:B------:R-:W-:Y:S04]  /*bb90*/  STS [UR20+0x1c], R18 ;  /* 0x00001c12ff007988 */ /* 0x000fe80008000814 */
[----:B------:R-:W3:Y:S01]  /*bba0*/  LDS R13, [UR20+0x1c] ;  /* 0x00001c14ff0d7984 */ /* 0x000ee20008000800 */
[----:B------:R-:W-:-:S05]  /*bbb0*/  IMAD.U32 R12, RZ, RZ, UR20 ;  /* 0x00000014ff0c7e24 */ /* 0x000fca000f8e00ff */
[----:B------:R-:W-:Y:S02]  /*bbc0*/  SHF.R.U64 R12, R12, 0x4, RZ ;  /* 0x000000040c0c7819 */ /* 0x000fe400000012ff */
[----:B---3--:R-:W-:-:S05]  /*bbd0*/  LOP3.LUT R13, R13, 0xf00, RZ, 0xb8, !PT ;  /* 0x00000f000d0d7812 */ /* 0x008fca00078eb8ff */
[----:B------:R-:W-:Y:S04]  /*bbe0*/  STS.64 [UR20+0x18], R12 ;  /* 0x0000180cff007988 */ /* 0x000fe80008000a14 */
[----:B------:R-:W1:Y:S01]  /*bbf0*/  LDS R25, [UR20+0x1c] ;  /* 0x00001c14ff197984 */ /* 0x000e620008000800 */
[----:B------:R-:W-:Y:S01]  /*bc00*/  IMAD.SHL.U32 R23, R8, 0x2, RZ ;  /* 0x0000000208177824 */ /* 0x000fe200078e00ff */
[----:B------:R-:W-:-:S04]  /*bc10*/  CS2R R10, SRZ ;  /* 0x00000000000a7805 */ /* 0x000fc8000001ff00 */
[----:B------:R-:W-:Y:S01]  /*bc20*/  LOP3.LUT R23, R23, 0xfffffffe, RZ, 0xc0, !PT ;  /* 0xfffffffe17177812 */ /* 0x000fe200078ec0ff */
[----:B-----5:R-:W-:Y:S02]  /*bc30*/  VIADD R8, R36, 0xffffffff ;  /* 0xffffffff24087836 */ /* 0x020fe40000000000 */
[----:B------:R-:W-:Y:S01]  /*bc40*/  VIADD R9, R15, 0xffffffff ;  /* 0xffffffff0f097836 */ /* 0x000fe20000000000 */
[----:B------:R-:W-:Y:S01]  /*bc50*/  SHF.R.U64 R23, R23, 0x4, R24 ;  /* 0x0000000417177819 */ /* 0x000fe20000001218 */
[----:B------:R-:W-:Y:S04]  /*bc60*/  STS [UR20+0x10], R12 ;  /* 0x0000100cff007988 */ /* 0x000fe80008000814 */
[----:B------:R-:W-:Y:S04]  /*bc70*/  STS [UR20+0x14], R12 ;  /* 0x0000140cff007988 */ /* 0x000fe80008000814 */
[----:B------:R-:W-:Y:S04]  /*bc80*/  STS.128 [UR20+0x20], R8 ;  /* 0x00002008ff007988 */ /* 0x000fe80008000c14 */
[----:B------:R-:W-:Y:S04]  /*bc90*/  STS [UR20+0xc], R23 ;  /* 0x00000c17ff007988 */ /* 0x000fe80008000814 */
[----:B------:R-:W-:Y:S01]  /*bca0*/  STS [UR20+0x30], RZ ;  /* 0x000030ffff007988 */ /* 0x000fe20008000814 */
[----:B-1----:R-:W-:-:S05]  /*bcb0*/  LOP3.LUT R2, R25, 0xf000, RZ, 0xb8, !PT ;  /* 0x0000f00019027812 */ /* 0x002fca00078eb8ff */
[----:B------:R-:W-:Y:S04]  /*bcc0*/  STS [UR20+0x1c], R2 ;  /* 0x00001c02ff007988 */ /* 0x000fe80008000814 */
[----:B------:R-:W1:Y:S01]  /*bcd0*/  LDS R3, [UR21+0x1c] ;  /* 0x00001c15ff037984 */ /* 0x000e620008000800 */
[----:B------:R-:W-:-:S04]  /*bce0*/  SHF.L.U64.HI R24, R4, 0x1, R5 ;  /* 0x0000000104187819 */ /* 0x000fc80000010205 */
[----:B------:R-:W-:-:S04]  /*bcf0*/  LOP3.LUT R24, R24, 0x1fffffff, RZ, 0xc0, !PT ;  /* 0x1fffffff18187812 */ /* 0x000fc800078ec0ff */
[----:B------:R-:W-:-:S04]  /*bd00*/  SHF.R.U32.HI R18, RZ, 0x4, R24 ;  /* 0x00000004ff127819 */ /* 0x000fc80000011618 */
[----:B-1----:R-:W-:-:S05]  /*bd10*/  LOP3.LUT R5, R3, 0xf, R18, 0xb8, !PT ;  /* 0x0000000f03057812 */ /* 0x002fca00078eb812 */
[----:B------:R-:W-:Y:S04]  /*bd20*/  STS [UR21+0x1c], R5 ;  /* 0x00001c05ff007988 */ /* 0x000fe80008000815 */
[----:B------:R-:W1:Y:S02]  /*bd30*/  LDS R3, [UR21+0x1c] ;  /* 0x00001c15ff037984 */ /* 0x000e640008000800 */
[----:B-1----:R-:W-:-:S05]  /*bd40*/  LOP3.LUT R9, R3, 0xf0, RZ, 0xb8, !PT ;  /* 0x000000f003097812 */ /* 0x002fca00078eb8ff */
[----:B------:R-:W-:Y:S04]  /*bd50*/  STS [UR21+0x1c], R9 ;  /* 0x00001c09ff007988 */ /* 0x000fe80008000815 */
[----:B------:R-:W1:Y:S01]  /*bd60*/  LDS R3, [UR21+0x1c] ;  /* 0x00001c15ff037984 */ /* 0x000e620008000800 */
[----:B------:R-:W-:-:S05]  /*bd70*/  IMAD.U32 R2, RZ, RZ, UR21 ;  /* 0x00000015ff027e24 */ /* 0x000fca000f8e00ff */
[----:B------:R-:W-:Y:S02]  /*bd80*/  SHF.R.U64 R2, R2, 0x4, RZ ;  /* 0x0000000402027819 */ /* 0x000fe400000012ff */
[----:B-1----:R-:W-:-:S05]  /*bd90*/  LOP3.LUT R3, R3, 0xf00, RZ, 0xb8, !PT ;  /* 0x00000f0003037812 */ /* 0x002fca00078eb8ff */
[----:B------:R-:W-:Y:S04]  /*bda0*/  STS.64 [UR21+0x18], R2 ;  /* 0x00001802ff007988 */ /* 0x000fe80008000a15 */
[----:B------:R-:W1:Y:S01]  /*bdb0*/  LDS R12, [UR21+0x1c] ;  /* 0x00001c15ff0c7984 */ /* 0x000e620008000800 */
[----:B------:R-:W-:-:S05]  /*bdc0*/  IMAD.SHL.U32 R4, R4, 0x2, RZ ;  /* 0x0000000204047824 */ /* 0x000fca00078e00ff */
[----:B------:R-:W-:Y:S01]  /*bdd0*/  LOP3.LUT R5, R4, 0xfffffffe, RZ, 0xc0, !PT ;  /* 0xfffffffe04057812 */ /* 0x000fe200078ec0ff */
[----:B--2---:R-:W-:-:S03]  /*bde0*/  VIADD R9, R14, 0xffffffff ;  /* 0xffffffff0e097836 */ /* 0x004fc60000000000 */
[----:B------:R-:W-:Y:S01]  /*bdf0*/  SHF.R.U64 R5, R5, 0x4, R24 ;  /* 0x0000000405057819 */ /* 0x000fe20000001218 */
[----:B------:R2:W-:Y:S04]  /*be00*/  STS [UR21+0x10], R2 ;  /* 0x00001002ff007988 */ /* 0x0005e80008000815 */
[----:B------:R2:W-:Y:S04]  /*be10*/  STS.128 [UR21+0x20], R8 ;  /* 0x00002008ff007988 */ /* 0x0005e80008000c15 */
[----:B------:R2:W-:Y:S04]  /*be20*/  STS [UR21+0xc], R5 ;  /* 0x00000c05ff007988 */ /* 0x0005e80008000815 */
[----:B------:R2:W-:Y:S04]  /*be30*/  STS [UR21+0x14], R2 ;  /* 0x00001402ff007988 */ /* 0x0005e80008000815 */
[----:B------:R-:W-:Y:S01]  /*be40*/  STS [UR21+0x30], RZ ;  /* 0x000030ffff007988 */ /* 0x000fe20008000815 */
[----:B-1----:R-:W-:-:S05]  /*be50*/  LOP3.LUT R4, R12, 0xf000, RZ, 0xb8, !PT ;  /* 0x0000f0000c047812 */ /* 0x002fca00078eb8ff */
[----:B------:R2:W-:Y:S02]  /*be60*/  STS [UR21+0x1c], R4 ;  /* 0x00001c04ff007988 */ /* 0x0005e40008000815 */
.L_x_218:
[----:B------:R-:W-:Y:S05]  /*be70*/  BSYNC B1 ;  /* 0x0000000000017941 */ /* 0x000fea0003800000 */
.L_x_217:
[----:B------:R-:W-:-:S03]  /*be80*/  UMOV UR4, 0xffffffff ;  /* 0xffffffff00047882 */ /* 0x000fc60000000000 */
[----:B------:R-:W-:Y:S05]  /*be90*/  BRA.DIV UR4, `(.L_x_219) ;  /* 0x0000003204b47947 */ /* 0x000fea000b800000 */
[----:B------:R-:W-:Y:S01]  /*bea0*/  ELECT P6, URZ, PT ;  /* 0x00000000003f782f */ /* 0x000fe200038c0000 */
[----:B------:R-:W-:-:S12]  /*beb0*/  NOP ;  /* 0x0000000000007918 */ /* 0x000fd80000000000 */
.L_x_302:
[----:B-12---:R-:W1:Y:S02]  /*bec0*/  S2R R2, SR_LANEID ;  /* 0x0000000000027919 */ /* 0x006e640000000000 */
[----:B-1----:R-:W-:-:S04]  /*bed0*/  SHF.L.U32 R8, R2, 0x2, RZ ;  /* 0x0000000202087819 */ /* 0x002fc800000006ff */
[C---:B------:R-:W-:Y:S01]  /*bee0*/  IADD3 R4, P0, R8.reuse, UR12, RZ ;  /* 0x0000000c08047c10 */ /* 0x040fe2000ff1e0ff */
[----:B------:R1:W2:Y:S01]  /*bef0*/  LDS R9, [R8+UR20] ;  /* 0x0000001408097984 */ /* 0x0002a20008000800 */
[----:B------:R-:W-:-:S03]  /*bf00*/  IADD3 R2, P2, R8, UR14, RZ ;  /* 0x0000000e08027c10 */ /* 0x000fc6000ff5e0ff */
[----:B------:R1:W3:Y:S01]  /*bf10*/  LDS R11, [R8+UR20+0x80] ;  /* 0x00008014080b7984 */ /* 0x0002e20008000800 */
[----:B------:R-:W-:Y:S09]  /*bf20*/  @!P6 BRA `(.L_x_220) ;  /* 0x000000000008e947 */ /* 0x000ff20003800000 */
[----:B------:R0:W-:Y:S01]  /*bf30*/  UTMACMDFLUSH ;  /* 0x00000000000079b7 */ /* 0x0001e20000000000 */
[----:B------:R-:W-:-:S04]  /*bf40*/  DEPBAR.LE SB0, 0x0 ;  /* 0x000080000000791a */ /* 0x000fc80000000000 */
.L_x_220:
[----:B------:R-:W-:Y:S01]  /*bf50*/  IMAD.X R5, RZ, RZ, UR13, P0 ;  /* 0x0000000dff057e24 */ /* 0x000fe200080e06ff */
[----:B------:R-:W-:Y:S05]  /*bf60*/  WARPSYNC.ALL ;  /* 0x0000000000007948 */ /* 0x000fea0003800000 */
[----:B------:R-:W-:Y:S01]  /*bf70*/  IMAD.X R3, RZ, RZ, UR15, P2 ;  /* 0x0000000fff037e24 */ /* 0x000fe200090e06ff */
[----:B--2---:R2:W5:Y:S04]  /*bf80*/  ATOMG.E.EXCH.STRONG.GPU PT, RZ, [R4], R9 ;  /* 0x0000000904ff73a8 */ /* 0x00456800041ee100 */
[----:B---3--:R2:W5:Y:S01]  /*bf90*/  ATOMG.E.EXCH.STRONG.GPU PT, RZ, [R2], R11 ;  /* 0x0000000b02ff73a8 */ /* 0x00856200041ee100 */
[----:B------:R-:W-:-:S07]  /*bfa0*/  IMAD.MOV.U32 R18, RZ, RZ, R6 ;  /* 0x000000ffff127224 */ /* 0x000fce00078e0006 */
.L_x_215:
[----:B------:R-:W-:Y:S01]  /*bfb0*/  ISETP.NE.AND P2, PT, R7, RZ, PT ;  /* 0x000000ff0700720c */ /* 0x000fe20003f45270 */
[----:B------:R-:W-:Y:S01]  /*bfc0*/  VIADD R21, R21, 0x1 ;  /* 0x0000000115157836 */ /* 0x000fe20000000000 */
[----:B--2---:R-:W-:Y:S02]  /*bfd0*/  SEL R3, RZ, 0x1, !P1 ;  /* 0x00000001ff037807 */ /* 0x004fe40004800000 */
[----:B-1----:R-:W-:Y:S02]  /*bfe0*/  PRMT R2, RZ, 0x7610, R2 ;  /* 0x00007610ff027816 */ /* 0x002fe40000000002 */
[----:B------:R-:W-:-:S04]  /*bff0*/  ISETP.NE.AND P0, PT, R21, 0x8, PT ;  /* 0x000000081500780c */ /* 0x000fc80003f05270 */
[----:B------:R-:W-:Y:S02]  /*c000*/  SEL R5, RZ, 0x1, P0 ;  /* 0x00000001ff057807 */ /* 0x000fe40000000000 */
[----:B------:R-:W-:Y:S02]  /*c010*/  SEL R21, R21, RZ, P0 ;  /* 0x000000ff15157207 */ /* 0x000fe40000000000 */
[----:B------:R-:W-:Y:S01]  /*c020*/  LOP3.LUT R22, R22, R5, RZ, 0x3c, !PT ;  /* 0x0000000516167212 */ /* 0x000fe200078e3cff */
[----:B------:R-:W-:Y:S06]  /*c030*/  @P2 BRA `(.L_x_221) ;  /* 0xfffffff000802947 */ /* 0x000fec000383ffff */
[----:B------:R-:W-:Y:S05]  /*c040*/  BSYNC B0 ;  /* 0x0000000000007941 */ /* 0x000fea0003800000 */
.L_x_202:
[----:B------:R-:W-:-:S03]  /*c050*/  UMOV UR4, 0xffffffff ;  /* 0xffffffff00047882 */ /* 0x000fc60000000000 */
[----:B------:R-:W-:Y:S05]  /*c060*/  BRA.DIV UR4, `(.L_x_222) ;  /* 0x0000003204707947 */ /* 0x000fea000b800000 */
[----:B-----5:R-:W-:-:S13]  /*c070*/  ELECT P6, URZ, PT ;  /* 0x00000000003f782f */ /* 0x020fda00038c0000 */
.L_x_305:
[----:B------:R-:W-:Y:S04]  /*c080*/  BSSY B0, `(.L_x_223) ;  /* 0x000002a000007945 */ /* 0x000fe80003800000 */
[----:B------:R-:W-:Y:S05]  /*c090*/  @!P6 BRA `(.L_x_224) ;  /* 0x0000000000a0e947 */ /* 0x000fea0003800000 */
[----:B------:R-:W-:-:S04]  /*c0a0*/  ULOP3.LUT UR4, UR53, 0x2, URZ, 0xfc, !UPT ;  /* 0x0000000235047892 */ /* 0x000fc8000f8efc3f */
[----:B------:R-:W-:-:S06]  /*c0b0*/  UISETP.NE.AND UP0, UPT, UR4, 0x3, UPT ;  /* 0x000000030400788c */ /* 0x000fcc000bf05270 */
[----:B------:R-:W-:-:S13]  /*c0c0*/  PLOP3.LUT P0, PT, PT, PT, UP0, 0x80, 0x0 ;  /* 0x000000000000781c */ /* 0x000fda0003f0f008 */
[----:B------:R-:W-:Y:S05]  /*c0d0*/  @!P0 BRA `(.L_x_225) ;  /* 0x0000000000048947 */ /* 0x000fea0003800000 */
[----:B------:R-:W-:Y:S01]  /*c0e0*/  BPT.TRAP 0x1 ;  /* 0x000000040000795c */ /* 0x000fe20000300000 */
.L_x_225:
[----:B------:R-:W-:Y:S01]  /*c0f0*/  IMAD.U32 R3, RZ, RZ, UR17 ;  /* 0x00000011ff037e24 */ /* 0x000fe2000f8e00ff */
[----:B------:R-:W-:-:S03]  /*c100*/  SHF.L.U32 R2, R20, 0x1f, RZ ;  /* 0x0000001f14027819 */ /* 0x000fc600000006ff */
[----:B------:R-:W-:-:S04]  /*c110*/  VIADD R3, R3, 0x384a0 ;  /* 0x000384a003037836 */ /* 0x000fc80000000000 */
[C---:B------:R-:W-:Y:S02]  /*c120*/  IMAD R7, R0.reuse, 0x8, R3 ;  /* 0x0000000800077824 */ /* 0x040fe400078e0203 */
[----:B------:R-:W-:Y:S02]  /*c130*/  VIADD R0, R0, 0x1 ;  /* 0x0000000100007836 */ /* 0x000fe40000000000 */
[----:B------:R-:W1:Y:S03]  /*c140*/  SYNCS.PHASECHK.TRANS64.TRYWAIT P0, [R7+URZ], R2 ;  /* 0x00000002070075a7 */ /* 0x000e66000800017f */
[----:B------:R-:W-:-:S04]  /*c150*/  ISETP.NE.AND P1, PT, R0, 0x4, PT ;  /* 0x000000040000780c */ /* 0x000fc80003f25270 */
[----:B------:R-:W-:Y:S02]  /*c160*/  SEL R5, RZ, 0x1, P1 ;  /* 0x00000001ff057807 */ /* 0x000fe40000800000 */
[----:B------:R-:W-:Y:S02]  /*c170*/  SEL R0, R0, RZ, P1 ;  /* 0x000000ff00007207 */ /* 0x000fe40000800000 */
[----:B------:R-:W-:-:S03]  /*c180*/  LOP3.LUT R5, R20, R5, RZ, 0x3c, !PT ;  /* 0x0000000514057212 */ /* 0x000fc600078e3cff */
[----:B------:R-:W-:Y:S01]  /*c190*/  IMAD R9, R0, 0x8, R3 ;  /* 0x0000000800097824 */ /* 0x000fe200078e0203 */
[----:B------:R-:W-:Y:S01]  /*c1a0*/  SHF.L.U32 R4, R5, 0x1f, RZ ;  /* 0x0000001f05047819 */ /* 0x000fe200000006ff */
[----:B-1----:R-:W-:Y:S06]  /*c1b0*/  @!P0 BRA `(.L_x_226) ;  /* 0x00000030003c8947 */ /* 0x002fec0003800000 */
.L_x_306:
[----:B------:R-:W2:Y:S01]  /*c1c0*/  SYNCS.PHASECHK.TRANS64.TRYWAIT P0, [R9+URZ], R4 ;  /* 0x00000004090075a7 */ /* 0x000ea2000800017f */
[----:B------:R-:W-:-:S05]  /*c1d0*/  VIADD R0, R0, 0x1 ;  /* 0x0000000100007836 */ /* 0x000fca0000000000 */
[----:B------:R-:W-:-:S04]  /*c1e0*/  ISETP.NE.AND P1, PT, R0, 0x4, PT ;  /* 0x000000040000780c */ /* 0x000fc80003f25270 */
[----:B-1----:R-:W-:Y:S02]  /*c1f0*/  SEL R2, RZ, 0x1, P1 ;  /* 0x00000001ff027807 */ /* 0x002fe40000800000 */
[----:B------:R-:W-:Y:S02]  /*c200*/  SEL R0, R0, RZ, P1 ;  /* 0x000000ff00007207 */ /* 0x000fe40000800000 */
[----:B------:R-:W-:-:S03]  /*c210*/  LOP3.LUT R7, R5, R2, RZ, 0x3c, !PT ;  /* 0x0000000205077212 */ /* 0x000fc600078e3cff */
[----:B------:R-:W-:Y:S01]  /*c220*/  IMAD R6, R0, 0x8, R3 ;  /* 0x0000000800067824 */ /* 0x000fe200078e0203 */
[----:B------:R-:W-:Y:S01]  /*c230*/  SHF.L.U32 R5, R7, 0x1f, RZ ;  /* 0x0000001f07057819 */ /* 0x000fe200000006ff */
[----:B--2---:R-:W-:Y:S06]  /*c240*/  @!P0 BRA `(.L_x_227) ;  /* 0x00000030002c8947 */ /* 0x004fec0003800000 */
.L_x_307:
[----:B------:R-:W2:Y:S01]  /*c250*/  SYNCS.PHASECHK.TRANS64.TRYWAIT P0, [R6+URZ], R5 ;  /* 0x00000005060075a7 */ /* 0x000ea2000800017f */
[----:B------:R-:W-:-:S05]  /*c260*/  VIADD R0, R0, 0x1 ;  /* 0x0000000100007836 */ /* 0x000fca0000000000 */
[----:B------:R-:W-:-:S04]  /*c270*/  ISETP.NE.AND P1, PT, R0, 0x4, PT ;  /* 0x000000040000780c */ /* 0x000fc80003f25270 */
[----:B------:R-:W-:Y:S02]  /*c280*/  SEL R2, RZ, 0x1, P1 ;  /* 0x00000001ff027807 */ /* 0x000fe40000800000 */
[----:B------:R-:W-:Y:S02]  /*c290*/  SEL R0, R0, RZ, P1 ;  /* 0x000000ff00007207 */ /* 0x000fe40000800000 */
[----:B------:R-:W-:Y:S01]  /*c2a0*/  LOP3.LUT R2, R7, R2, RZ, 0x3c, !PT ;  /* 0x0000000207027212 */ /* 0x000fe200078e3cff */
[----:B--2---:R-:W-:Y:S06]  /*c2b0*/  @!P0 BRA `(.L_x_228) ;  /* 0x0000003000248947 */ /* 0x004fec0003800000 */
.L_x_308:
[----:B------:R-:W-:Y:S02]  /*c2c0*/  LEA R3, R0, R3, 0x3 ;  /* 0x0000000300037211 */ /* 0x000fe400078e18ff */
[----:B------:R-:W-:-:S07]  /*c2d0*/  SHF.L.U32 R0, R2, 0x1f, RZ ;  /* 0x0000001f02007819 */ /* 0x000fce00000006ff */
.L_x_229:
[----:B---3--:R3:W4:Y:S02]  /*c2e0*/  SYNCS.PHASECHK.TRANS64.TRYWAIT P0, [R3+URZ], R0 ;  /* 0x00000000030075a7 */ /* 0x008724000800017f */
[----:B----4-:R-:W-:Y:S05]  /*c2f0*/  @!P0 NANOSLEEP.SYNCS 0x989680 ;  /* 0x009896800000895d */ /* 0x010fea0003900000 */
[----:B------:R-:W4:Y:S02]  /*c300*/  @!P0 SYNCS.PHASECHK.TRANS64 P0, [R3+URZ], R0 ;  /* 0x00000000030085a7 */ /* 0x000f24000800007f */
[----:B----4-:R-:W-:Y:S05]  /*c310*/  @!P0 BRA `(.L_x_229) ;  /* 0xfffffffc00f08947 */ /* 0x010fea000383ffff */
.L_x_224:
[----:B------:R-:W-:Y:S05]  /*c320*/  BSYNC B0 ;  /* 0x0000000000007941 */ /* 0x000fea0003800000 */
.L_x_223:
[----:B------:R-:W-:Y:S05]  /*c330*/  EXIT ;  /* 0x000000000000794d */ /* 0x000fea0003800000 */
.L_x_115:
[----:B------:R-:W-:Y:S01]  /*c340*/  PLOP3.LUT P1, PT, PT, PT, UP3, 0x80, 0x0 ;  /* 0x000000000000781c */ /* 0x000fe20003f2f038 */
[----:B------:R-:W-:Y:S01]  /*c350*/  ULDC UR19, c[0x0][0x14] ;  /* 0x0000050000137ab9 */ /* 0x000fe20000000800 */
[----:B------:R-:W-:Y:S01]  /*c360*/  ULDC UR20, c[0x0][0x10] ;  /* 0x0000040000147ab9 */ /* 0x000fe20000000800 */
[----:B------:R-:W-:Y:S01]  /*c370*/  ULDC.64 UR12, c[0x0][0x8c8] ;  /* 0x00023200000c7ab9 */ /* 0x000fe20000000a00 */
[----:B------:R-:W-:Y:S01]  /*c380*/  P2R R0, PR, RZ, 0x2 ;  /* 0x00000002ff007803 */ /* 0x000fe20000000000 */
[----:B------:R-:W-:Y:S01]  /*c390*/  UIMAD.WIDE.U32 UR20, UR41, UR20, URZ ;  /* 0x00000014291472a5 */ /* 0x000fe2000f8e003f */
[----:B------:R-:W-:Y:S01]  /*c3a0*/  IMAD.MOV.U32 R16, RZ, RZ, RZ ;  /* 0x000000ffff107224 */ /* 0x000fe200078e00ff */
[----:B------:R-:W-:Y:S01]  /*c3b0*/  ULDC.64 UR14, c[0x0][0x8e0] ;  /* 0x00023800000e7ab9 */ /* 0x000fe20000000a00 */
[----:B------:R-:W-:Y:S01]  /*c3c0*/  ULDC UR24, c[0x0][0x904] ;  /* 0x0002410000187ab9 */ /* 0x000fe20000000800 */
[----:B------:R-:W-:Y:S01]  /*c3d0*/  UMOV UR22, 0xffffffff ;  /* 0xffffffff00167882 */ /* 0x000fe20000000000 */
[----:B------:R-:W-:-:S02]  /*c3e0*/  UIADD3 UR11, UP1, UR12, -0x1, URZ ;  /* 0xffffffff0c0b7890 */ /* 0x000fc4000ff3e03f */
[----:B------:R-:W-:Y:S01]  /*c3f0*/  UIADD3 UR12, UP2, UR14, -0x1, URZ ;  /* 0xffffffff0e0c7890 */ /* 0x000fe2000ff5e03f */
[----:B------:R-:W1:Y:S01]  /*c400*/  @P1 S2R R0, SR_CTAID.Y ;  /* 0x0000000000001919 */ /* 0x000e620000002600 */
[----:B------:R-:W-:Y:S02]  /*c410*/  USHF.L.U32 UR25, UR22, UR24, URZ ;  /* 0x0000001816197299 */ /* 0x000fe4000800063f */
[----:B------:R-:W-:Y:S02]  /*c420*/  UIMAD.WIDE.U32 UR22, UR20, UR19, URZ ;  /* 0x00000013141672a5 */ /* 0x000fe4000f8e003f */
[----:B------:R-:W-:Y:S01]  /*c430*/  UIMAD UR21, UR21, UR19, URZ ;  /* 0x00000013151572a4 */ /* 0x000fe2000f8e023f */
[----:B------:R-:W-:Y:S01]  /*c440*/  ULDC UR18, c[0x0][0x8a8] ;  /* 0x00022a0000127ab9 */ /* 0x000fe20000000800 */
[----:B------:R-:W-:Y:S01]  /*c450*/  UMOV UR26, 0x1 ;  /* 0x00000001001a7882 */ /* 0x000fe20000000000 */
[----:B------:R-:W-:Y:S02]  /*c460*/  UIADD3.X UR14, UR15, -0x1, URZ, UP2, !UPT ;  /* 0xffffffff0f0e7890 */ /* 0x000fe400097fe43f */
[----:B------:R-:W-:-:S02]  /*c470*/  UIADD3.X UR13, UR13, -0x1, URZ, UP1, !UPT ;  /* 0xffffffff0d0d7890 */ /* 0x000fc40008ffe43f */
[----:B------:R-:W-:Y:S02]  /*c480*/  ULOP3.LUT UR15, UR54, 0x2, URZ, 0xfc, !UPT ;  /* 0x00000002360f7892 */ /* 0x000fe4000f8efc3f */
[----:B------:R-:W-:Y:S02]  /*c490*/  UIADD3 UR16, UR8, -0x1, URZ ;  /* 0xffffffff08107890 */ /* 0x000fe4000fffe03f */
[----:B------:R-:W-:Y:S02]  /*c4a0*/  UIADD3 UR17, UR7, -0x1, URZ ;  /* 0xffffffff07117890 */ /* 0x000fe4000fffe03f */
[----:B------:R-:W-:Y:S02]  /*c4b0*/  UIADD3 UR18, UR18, -0x1, URZ ;  /* 0xffffffff12127890 */ /* 0x000fe4000fffe03f */
[----:B------:R-:W-:Y:S02]  /*c4c0*/  USHF.L.U32 UR19, UR26, UR24, URZ ;  /* 0x000000181a137299 */ /* 0x000fe4000800063f */
[----:B------:R-:W-:-:S02]  /*c4d0*/  ULOP3.LUT UR20, URZ, UR25, URZ, 0x33, !UPT ;  /* 0x000000193f147292 */ /* 0x000fc4000f8e333f */
[----:B------:R-:W-:Y:S01]  /*c4e0*/  UIADD3 UR21, UR23, UR21, URZ ;  /* 0x0000001517157290 */ /* 0x000fe2000fffe03f */
[----:B-1----:R-:W-:Y:S01]  /*c4f0*/  @P1 R2UR UR40, R0 ;  /* 0x00000000002812ca */ /* 0x002fe200000e0000 */
[----:B------:R-:W-:-:S14]  /*c500*/  IMAD.MOV.U32 R0, RZ, RZ, 0x1 ;  /* 0x00000001ff007424 */ /* 0x000fdc00078e00ff */
.L_x_250:
[----:B------:R-:W1:Y:S01]  /*c510*/  LDC.64 R2, c[0x0][0x8f8] ;  /* 0x00023e00ff027b82 */ /* 0x000e620000000a00 */
[----:B------:R-:W-:Y:S01]  /*c520*/  UIADD3 UR10, UP1, UR10, UR22, URZ ;  /* 0x000000160a0a7290 */ /* 0x000fe2000ff3e03f */
[----:B------:R-:W-:Y:S01]  /*c530*/  ISETP.NE.AND P2, PT, R21, RZ, PT ;  /* 0x000000ff1500720c */ /* 0x000fe20003f45270 */
[----:B------:R-:W-:Y:S01]  /*c540*/  UMOV UR24, 0xffffffff ;  /* 0xffffffff00187882 */ /* 0x000fe20000000000 */
[----:B------:R-:W-:Y:S01]  /*c550*/  UMOV UR25, 0xffffffff ;  /* 0xffffffff00197882 */ /* 0x000fe20000000000 */
[----:B------:R-:W-:Y:S01]  /*c560*/  UIADD3.X UR9, UR9, UR21, URZ, UP1, !UPT ;  /* 0x0000001509097290 */ /* 0x000fe20008ffe43f */
[----:B------:R-:W-:Y:S01]  /*c570*/  IMAD.MOV.U32 R15, RZ, RZ, RZ ;  /* 0x000000ffff0f7224 */ /* 0x000fe200078e00ff */
[----:B------:R-:W-:Y:S01]  /*c580*/  UMOV UR26, 0xffffffff ;  /* 0xffffffff001a7882 */ /* 0x000fe20000000000 */
[----:B-1----:R-:W-:-:S03]  /*c590*/  ISETP.LE.U32.AND P1, PT, R2, UR10, PT ;  /* 0x0000000a02007c0c */ /* 0x002fc6000bf23070 */
[----:B------:R-:W-:-:S05]  /*c5a0*/  IMAD.U32 R2, RZ, RZ, UR9 ;  /* 0x00000009ff027e24 */ /* 0x000fca000f8e00ff */
[----:B------:R-:W-:-:S13]  /*c5b0*/  ISETP.GE.U32.AND.EX P1, PT, R2, R3, PT, P1 ;  /* 0x000000030200720c */ /* 0x000fda0003f26110 */
[----:B---345:R-:W-:Y:S05]  /*c5c0*/  @P2 BRA P1, `(.L_x_230) ;  /* 0x0000001800402947 */ /* 0x038fea0000800000 */
[----:B------:R-:W-:-:S04]  /*c5d0*/  IADD3 R2, P2, R6, UR5, RZ ;  /* 0x0000000506027c10 */ /* 0x000fc8000ff5e0ff */
[----:B------:R-:W-:Y:S02]  /*c5e0*/  ISETP.GT.U32.AND P1, PT, R2, UR10, PT ;  /* 0x0000000a02007c0c */ /* 0x000fe4000bf24070 */
[----:B------:R-:W-:-:S04]  /*c5f0*/  IADD3.X R2, R7, UR4, RZ, P2, !PT ;  /* 0x0000000407027c10 */ /* 0x000fc800097fe4ff */
[----:B------:R-:W-:-:S13]  /*c600*/  ISETP.GT.U32.AND.EX P1, PT, R2, UR9, PT, P1 ;  /* 0x0000000902007c0c */ /* 0x000fda000bf24110 */
[----:B------:R-:W-:Y:S05]  /*c610*/  @P1 BRA `(.L_x_231) ;  /* 0x0000001400201947 */ /* 0x000fea0003800000 */
[----:B------:R-:W-:Y:S01]  /*c620*/  VIADD R12, R9, UR6 ;  /* 0x00000006090c7c36 */ /* 0x000fe20008000000 */
[----:B------:R-:W-:Y:S01]  /*c630*/  ULDC UR24, c[0x0][0x910] ;  /* 0x0002440000187ab9 */ /* 0x000fe20000000800 */
[----:B------:R-:W-:Y:S02]  /*c640*/  IMAD.MOV.U32 R23, RZ, RZ, R8 ;  /* 0x000000ffff177224 */ /* 0x000fe400078e0008 */
[----:B------:R-:W-:Y:S02]  /*c650*/  VIADD R13, R12, 0x20 ;  /* 0x000000200c0d7836 */ /* 0x000fe40000000000 */
[----:B------:R-:W-:-:S03]  /*c660*/  IMAD.MOV.U32 R14, RZ, RZ, R10 ;  /* 0x000000ffff0e7224 */ /* 0x000fc600078e000a */
[----:B------:R-:W-:-:S13]  /*c670*/  ISETP.GE.AND P1, PT, R13, UR24, PT ;  /* 0x000000180d007c0c */ /* 0x000fda000bf26270 */
[----:B------:R-:W1:Y:S01]  /*c680*/  @!P1 LDC.64 R2, c[0x0][0x918] ;  /* 0x00024600ff029b82 */ /* 0x000e620000000a00 */
[----:B------:R-:W-:Y:S01]  /*c690*/  @!P1 VIADD R7, R12, 0x20 ;  /* 0x000000200c079836 */ /* 0x000fe20000000000 */
[----:B------:R-:W-:Y:S01]  /*c6a0*/  BSSY B0, `(.L_x_232) ;  /* 0x0000064000007945 */ /* 0x000fe20003800000 */
[----:B------:R-:W-:Y:S02]  /*c6b0*/  IMAD.MOV.U32 R6, RZ, RZ, 0x7fffffff ;  /* 0x7fffffffff067424 */ /* 0x000fe400078e00ff */
[----:B-1----:R-:W-:-:S05]  /*c6c0*/  @!P1 IMAD.WIDE R2, R7, 0xc, R2 ;  /* 0x0000000c07029825 */ /* 0x002fca00078e0202 */
[----:B------:R1:W5:Y:S04]  /*c6d0*/  @!P1 LDG.E R8, desc[UR58][R2.64] ;  /* 0x0000003a02089981 */ /* 0x000368000c1e1900 */
[----:B------:R1:W5:Y:S01]  /*c6e0*/  @!P1 LDG.E R10, desc[UR58][R2.64+0x4] ;  /* 0x0000043a020a9981 */ /* 0x000362000c1e1900 */
[----:B------:R-:W-:Y:S01]  /*c6f0*/  ISETP.GE.AND P1, PT, R12, UR24, PT ;  /* 0x000000180c007c0c */ /* 0x000fe2000bf26270 */
[----:B------:R-:W-:-:S12]  /*c700*/  IMAD.MOV.U32 R7, RZ, RZ, RZ ;  /* 0x000000ffff077224 */ /* 0x000fd800078e00ff */
[----:B-1----:R-:W-:Y:S05]  /*c710*/  @P1 BRA `(.L_x_233) ;  /* 0x0000000400701947 */ /* 0x002fea0003800000 */
[----:B------:R-:W-:Y:S01]  /*c720*/  IABS R7, R20 ;  /* 0x0000001400077213 */ /* 0x000fe20000000000 */
[----:B------:R-:W-:Y:S01]  /*c730*/  ULDC UR25, c[0x0][0x8f0] ;  /* 0x00023c0000197ab9 */ /* 0x000fe20000000800 */
[----:B------:R-:W-:Y:S02]  /*c740*/  IABS R6, R11 ;  /* 0x0000000b00067213 */ /* 0x000fe40000000000 */
[----:B------:R-:W1:Y:S01]  /*c750*/  I2F.RP R3, R7 ;  /* 0x0000000700037306 */ /* 0x000e620000209400 */
[----:B------:R-:W-:Y:S02]  /*c760*/  PLOP3.LUT P3, PT, PT, PT, UP0, 0x80, 0x0 ;  /* 0x000000000000781c */ /* 0x000fe40003f6f008 */
[C---:B------:R-:W-:Y:S02]  /*c770*/  IADD3 R22, P2, R14.reuse, UR12, RZ ;  /* 0x0000000c0e167c10 */ /* 0x040fe4000ff5e0ff */
[C---:B------:R-:W-:Y:S02]  /*c780*/  IADD3 R19, P1, R23.reuse, UR11, RZ ;  /* 0x0000000b17137c10 */ /* 0x040fe4000ff3e0ff */
[----:B------:R-:W-:Y:S01]  /*c790*/  LEA.HI.X.SX32 R25, R14, UR14, 0x1, P2 ;  /* 0x0000000e0e197c11 */ /* 0x000fe200090f0eff */
[----:B------:R-:W3:Y:S01]  /*c7a0*/  I2F.RP R2, R6 ;  /* 0x0000000600027306 */ /* 0x000ee20000209400 */
[----:B------:R-:W-:-:S07]  /*c7b0*/  LEA.HI.X.SX32 R24, R23, UR13, 0x1, P1 ;  /* 0x0000000d17187c11 */ /* 0x000fce00088f0eff */
[----:B-1----:R-:W1:Y:S08]  /*c7c0*/  MUFU.RCP R3, R3 ;  /* 0x0000000300037308 */ /* 0x002e700000001000 */
[----:B---3--:R-:W3:Y:S01]  /*c7d0*/  MUFU.RCP R2, R2 ;  /* 0x0000000200027308 */ /* 0x008ee20000001000 */
[----:B-1----:R-:W-:-:S07]  /*c7e0*/  VIADD R17, R3, 0xffffffe ;  /* 0x0ffffffe03117836 */ /* 0x002fce0000000000 */
[----:B------:R-:W1:Y:S01]  /*c7f0*/  F2I.FTZ.U32.TRUNC.NTZ R17, R17 ;  /* 0x0000001100117305 */ /* 0x000e62000021f000 */
[----:B---3--:R-:W-:-:S07]  /*c800*/  IADD3 R15, R2, 0xffffffe, RZ ;  /* 0x0ffffffe020f7810 */ /* 0x008fce0007ffe0ff */
[----:B------:R-:W3:Y:S01]  /*c810*/  F2I.FTZ.U32.TRUNC.NTZ R15, R15 ;  /* 0x0000000f000f7305 */ /* 0x000ee2000021f000 */
[----:B-1----:R-:W-:Y:S02]  /*c820*/  IMAD.MOV R18, RZ, RZ, -R17 ;  /* 0x000000ffff127224 */ /* 0x002fe400078e0a11 */
[----:B---3--:R-:W-:Y:S01]  /*c830*/  IMAD.MOV R14, RZ, RZ, -R15 ;  /* 0x000000ffff0e7224 */ /* 0x008fe200078e0a0f */
[----:B------:R-:W-:Y:S06]  /*c840*/  @!P3 BRA `(.L_x_234) ;  /* 0x000000000034b947 */ /* 0x000fec0003800000 */
[----:B------:R-:W-:Y:S01]  /*c850*/  ULDC UR6, c[0x0][0x8dc] ;  /* 0x0002370000067ab9 */ /* 0x000fe20000000800 */
[----:B------:R-:W-:Y:S01]  /*c860*/  ULDC.64 UR26, c[0x0][0x8d0] ;  /* 0x00023400001a7ab9 */ /* 0x000fe20000000a00 */
[----:B------:R-:W-:-:S05]  /*c870*/  IADD3 R3, P1, R19, UR6, RZ ;  /* 0x0000000613037c10 */ /* 0x000fca000ff3e0ff */
[----:B------:R-:W-:-:S04]  /*c880*/  IMAD.X R19, RZ, RZ, R24, P1 ;  /* 0x000000ffff137224 */ /* 0x000fc800008e0618 */
[----:B------:R-:W-:-:S04]  /*c890*/  IMAD.WIDE.U32 R4, R19, UR26, RZ ;  /* 0x0000001a13047c25 */ /* 0x000fc8000f8e00ff */
[----:B------:R-:W-:-:S04]  /*c8a0*/  IMAD.WIDE.U32 R4, P1, R3, UR27, R4 ;  /* 0x0000001b03047c25 */ /* 0x000fc8000f820004 */
[----:B------:R-:W-:-:S04]  /*c8b0*/  IMAD.WIDE.U32 R2, R3, UR26, RZ ;  /* 0x0000001a03027c25 */ /* 0x000fc8000f8e00ff */
[----:B------:R-:W-:Y:S01]  /*c8c0*/  IMAD.MOV.U32 R2, RZ, RZ, R5 ;  /* 0x000000ffff027224 */ /* 0x000fe200078e0005 */
[----:B------:R-:W-:Y:S01]  /*c8d0*/  IADD3 RZ, P2, R3, R4, RZ ;  /* 0x0000000403ff7210 */ /* 0x000fe20007f5e0ff */
[----:B------:R-:W-:-:S04]  /*c8e0*/  IMAD.X R3, RZ, RZ, RZ, P1 ;  /* 0x000000ffff037224 */ /* 0x000fc800008e06ff */
[----:B------:R-:W-:-:S04]  /*c8f0*/  IMAD.WIDE.U32.X R2, R19, UR27, R2, P2 ;  /* 0x0000001b13027c25 */ /* 0x000fc800090e0402 */
[----:B------:R-:W-:Y:S02]  /*c900*/  IMAD.MOV.U32 R19, RZ, RZ, R2 ;  /* 0x000000ffff137224 */ /* 0x000fe400078e0002 */
[----:B------:R-:W-:-:S07]  /*c910*/  IMAD.MOV.U32 R24, RZ, RZ, R3 ;  /* 0x000000ffff187224 */ /* 0x000fce00078e0003 */
.L_x_234:
[----:B------:R-:W-:Y:S05]  /*c920*/  @!P0 BRA `(.L_x_235) ;  /* 0x0000000000348947 */ /* 0x000fea0003800000 */
        /* <DEDUP_REMOVED lines=13> */
.L_x_235:
[----:B------:R-:W-:Y:S01]  /*ca00*/  MOV R2, RZ ;  /* 0x000000ff00027202 */ /* 0x000fe20000000f00 */
[----:B------:R-:W-:Y:S01]  /*ca10*/  IMAD R18, R18, R7, RZ ;  /* 0x0000000712127224 */ /* 0x000fe200078e02ff */
[----:B------:R-:W-:Y:S01]  /*ca20*/  ULDC UR6, c[0x0][0x8d8] ;  /* 0x0002360000067ab9 */ /* 0x000fe20000000800 */
[----:B------:R-:W-:Y:S01]  /*ca30*/  IMAD.MOV.U32 R3, RZ, RZ, R17 ;  /* 0x000000ffff037224 */ /* 0x000fe200078e0011 */
[----:B------:R-:W-:Y:S01]  /*ca40*/  SHF.R.U64 R22, R22, UR25, R25 ;  /* 0x0000001916167c19 */ /* 0x000fe20008001219 */
[----:B------:R-:W-:Y:S01]  /*ca50*/  IMAD R4, R14, R6, RZ ;  /* 0x000000060e047224 */ /* 0x000fe200078e02ff */
[----:B------:R-:W-:Y:S01]  /*ca60*/  SHF.R.U64 R19, R19, UR6, R24 ;  /* 0x0000000613137c19 */ /* 0x000fe20008001218 */
[----:B------:R-:W-:Y:S01]  /*ca70*/  IMAD.HI.U32 R23, R17, R18, R2 ;  /* 0x0000001211177227 */ /* 0x000fe200078e0002 */
[----:B------:R-:W-:Y:S02]  /*ca80*/  IABS R17, R20 ;  /* 0x0000001400117213 */ /* 0x000fe40000000000 */
[----:B------:R-:W-:Y:S01]  /*ca90*/  PLOP3.LUT P5, PT, PT, PT, UP3, 0x80, 0x0 ;  /* 0x000000000000781c */ /* 0x000fe20003faf038 */
[----:B------:R-:W-:-:S02]  /*caa0*/  IMAD.MOV.U32 R3, RZ, RZ, R15 ;  /* 0x000000ffff037224 */ /* 0x000fc400078e000f */
[----:B------:R-:W-:Y:S02]  /*cab0*/  VIADD R14, R19, UR16 ;  /* 0x00000010130e7c36 */ /* 0x000fe40008000000 */
[----:B------:R-:W-:Y:S01]  /*cac0*/  IMAD.HI.U32 R2, R15, R4, R2 ;  /* 0x000000040f027227 */ /* 0x000fe200078e0002 */
[----:B------:R-:W-:Y:S02]  /*cad0*/  IABS R3, R11 ;  /* 0x0000000b00037213 */ /* 0x000fe40000000000 */
[----:B------:R-:W-:Y:S01]  /*cae0*/  IABS R5, R14 ;  /* 0x0000000e00057213 */ /* 0x000fe20000000000 */
[----:B------:R-:W-:Y:S02]  /*caf0*/  VIADD R15, R22, UR17 ;  /* 0x00000011160f7c36 */ /* 0x000fe40008000000 */
[----:B------:R-:W-:Y:S02]  /*cb00*/  IMAD.MOV R18, RZ, RZ, -R17 ;  /* 0x000000ffff127224 */ /* 0x000fe400078e0a11 */
[----:B------:R-:W-:Y:S01]  /*cb10*/  IMAD.MOV R17, RZ, RZ, -R3 ;  /* 0x000000ffff117224 */ /* 0x000fe200078e0a03 */
[----:B------:R-:W-:Y:S01]  /*cb20*/  IABS R4, R15 ;  /* 0x0000000f00047213 */ /* 0x000fe20000000000 */
[----:B------:R-:W-:-:S04]  /*cb30*/  IMAD.HI.U32 R2, R2, R5, RZ ;  /* 0x0000000502027227 */ /* 0x000fc800078e00ff */
[----:B------:R-:W-:-:S04]  /*cb40*/  IMAD.HI.U32 R3, R23, R4, RZ ;  /* 0x0000000417037227 */ /* 0x000fc800078e00ff */
[----:B------:R-:W-:Y:S02]  /*cb50*/  IMAD R4, R3, R18, R4 ;  /* 0x0000001203047224 */ /* 0x000fe400078e0204 */
[----:B------:R-:W-:-:S03]  /*cb60*/  IMAD R3, R2, R17, R5 ;  /* 0x0000001102037224 */ /* 0x000fc600078e0205 */
[----:B------:R-:W-:Y:S02]  /*cb70*/  ISETP.GT.U32.AND P2, PT, R7, R4, PT ;  /* 0x000000040700720c */ /* 0x000fe40003f44070 */
[----:B------:R-:W-:-:S11]  /*cb80*/  ISETP.GT.U32.AND P1, PT, R6, R3, PT ;  /* 0x000000030600720c */ /* 0x000fd60003f24070 */
[----:B------:R-:W-:Y:S01]  /*cb90*/  @!P2 IMAD.IADD R4, R4, 0x1, -R7 ;  /* 0x000000010404a824 */ /* 0x000fe200078e0a07 */
[----:B------:R-:W-:Y:S01]  /*cba0*/  ISETP.GE.AND P2, PT, R15, RZ, PT ;  /* 0x000000ff0f00720c */ /* 0x000fe20003f46270 */
[----:B------:R-:W-:Y:S01]  /*cbb0*/  @!P1 IMAD.IADD R3, R3, 0x1, -R6 ;  /* 0x0000000103039824 */ /* 0x000fe200078e0a06 */
[----:B------:R-:W-:Y:S02]  /*cbc0*/  ISETP.GE.AND P1, PT, R14, RZ, PT ;  /* 0x000000ff0e00720c */ /* 0x000fe40003f26270 */
[----:B------:R-:W-:Y:S02]  /*cbd0*/  ISETP.GT.U32.AND P4, PT, R7, R4, PT ;  /* 0x000000040700720c */ /* 0x000fe40003f84070 */
[----:B------:R-:W-:-:S11]  /*cbe0*/  ISETP.GT.U32.AND P3, PT, R6, R3, PT ;  /* 0x000000030600720c */ /* 0x000fd60003f64070 */
[----:B------:R-:W-:Y:S01]  /*cbf0*/  @!P4 IMAD.IADD R4, R4, 0x1, -R7 ;  /* 0x000000010404c824 */ /* 0x000fe200078e0a07 */
[----:B------:R-:W-:Y:S01]  /*cc00*/  ISETP.NE.AND P4, PT, RZ, UR7, PT ;  /* 0x00000007ff007c0c */ /* 0x000fe2000bf85270 */
[----:B------:R-:W-:Y:S01]  /*cc10*/  @!P3 IMAD.IADD R3, R3, 0x1, -R6 ;  /* 0x000000010303b824 */ /* 0x000fe200078e0a06 */
[----:B------:R-:W-:Y:S01]  /*cc20*/  ISETP.NE.AND P3, PT, RZ, UR8, PT ;  /* 0x00000008ff007c0c */ /* 0x000fe2000bf65270 */
[----:B------:R-:W-:Y:S02]  /*cc30*/  @!P2 IMAD.MOV R4, RZ, RZ, -R4 ;  /* 0x000000ffff04a224 */ /* 0x000fe400078e0a04 */
[----:B------:R-:W-:-:S08]  /*cc40*/  @!P1 IMAD.MOV R3, RZ, RZ, -R3 ;  /* 0x000000ffff039224 */ /* 0x000fd000078e0a03 */
[----:B------:R-:W-:Y:S02]  /*cc50*/  @!P4 LOP3.LUT R4, RZ, UR7, RZ, 0x33, !PT ;  /* 0x00000007ff04cc12 */ /* 0x000fe4000f8e33ff */
[----:B------:R-:W-:Y:S02]  /*cc60*/  @!P3 LOP3.LUT R3, RZ, UR8, RZ, 0x33, !PT ;  /* 0x00000008ff03bc12 */ /* 0x000fe4000f8e33ff */
[----:B------:R-:W-:-:S03]  /*cc70*/  IADD3 R4, R15, -R4, RZ ;  /* 0x800000040f047210 */ /* 0x000fc60007ffe0ff */
[----:B------:R-:W-:-:S04]  /*cc80*/  IMAD.IADD R3, R14, 0x1, -R3 ;  /* 0x000000010e037824 */ /* 0x000fc800078e0a03 */
[----:B------:R-:W-:Y:S01]  /*cc90*/  IMAD R6, R3, R4, RZ ;  /* 0x0000000403067224 */ /* 0x000fe200078e02ff */
[----:B------:R-:W-:-:S04]  /*cca0*/  SEL R2, R4, R3, !P5 ;  /* 0x0000000304027207 */ /* 0x000fc80006800000 */
[--C-:B------:R-:W-:Y:S01]  /*ccb0*/  SHF.R.S32.HI R5, RZ, 0x1f, R2.reuse ;  /* 0x0000001fff057819 */ /* 0x100fe20000011402 */
[----:B------:R-:W-:Y:S01]  /*ccc0*/  IMAD.MOV.U32 R4, RZ, RZ, R2 ;  /* 0x000000ffff047224 */ /* 0x000fe200078e0002 */
[----:B------:R-:W-:-:S07]  /*ccd0*/  SHF.R.S32.HI R7, RZ, 0x1f, R6 ;  /* 0x0000001fff077819 */ /* 0x000fce0000011406 */
.L_x_233:
[----:B--2---:R-:W-:Y:S05]  /*cce0*/  BSYNC B0 ;  /* 0x0000000000007941 */ /* 0x004fea0003800000 */
.L_x_232:
[----:B------:R-:W1:Y:S01]  /*ccf0*/  SHFL.UP PT, R3, R6, 0x1, RZ ;  /* 0x0420000006037989 */ /* 0x000e6200000e00ff */
[----:B------:R-:W-:-:S03]  /*cd00*/  ISETP.NE.AND P1, PT, R9, RZ, PT ;  /* 0x000000ff0900720c */ /* 0x000fc60003f25270 */
[----:B------:R-:W2:Y:S01]  /*cd10*/  SHFL.UP PT, R2, R7, 0x1, RZ ;  /* 0x0420000007027989 */ /* 0x000ea200000e00ff */
[----:B-1----:R-:W-:Y:S02]  /*cd20*/  SEL R3, R3, RZ, P1 ;  /* 0x000000ff03037207 */ /* 0x002fe40000800000 */
[----:B--2---:R-:W-:Y:S02]  /*cd30*/  SEL R2, R2, RZ, P1 ;  /* 0x000000ff02027207 */ /* 0x004fe40000800000 */
[----:B------:R-:W-:-:S05]  /*cd40*/  IADD3 R18, P2, R3, R6, RZ ;  /* 0x0000000603127210 */ /* 0x000fca0007f5e0ff */
[----:B------:R-:W-:Y:S01]  /*cd50*/  IMAD.X R15, R2, 0x1, R7, P2 ;  /* 0x00000001020f7824 */ /* 0x000fe200010e0607 */
[----:B------:R-:W1:Y:S01]  /*cd60*/  SHFL.UP PT, R3, R18, 0x2, RZ ;  /* 0x0440000012037989 */ /* 0x000e6200000e00ff */
[----:B------:R-:W-:-:S03]  /*cd70*/  ISETP.GE.U32.AND P2, PT, R9, 0x2, PT ;  /* 0x000000020900780c */ /* 0x000fc60003f46070 */
[----:B------:R-:W2:Y:S01]  /*cd80*/  SHFL.UP PT, R2, R15, 0x2, RZ ;  /* 0x044000000f027989 */ /* 0x000ea200000e00ff */
[----:B-1----:R-:W-:-:S04]  /*cd90*/  SEL R3, R3, RZ, P2 ;  /* 0x000000ff03037207 */ /* 0x002fc80001000000 */
[----:B------:R-:W-:Y:S02]  /*cda0*/  IADD3 R14, P3, R3, R18, RZ ;  /* 0x00000012030e7210 */ /* 0x000fe40007f7e0ff */
[----:B--2---:R-:W-:-:S03]  /*cdb0*/  SEL R2, R2, RZ, P2 ;  /* 0x000000ff02027207 */ /* 0x004fc60001000000 */
[----:B------:R-:W1:Y:S02]  /*cdc0*/  SHFL.UP PT, R3, R14, 0x4, RZ ;  /* 0x048000000e037989 */ /* 0x000e6400000e00ff */
[----:B------:R-:W-:Y:S01]  /*cdd0*/  IMAD.X R17, R2, 0x1, R15, P3 ;  /* 0x0000000102117824 */ /* 0x000fe200018e060f */
[----:B------:R-:W-:-:S04]  /*cde0*/  ISETP.GE.U32.AND P3, PT, R9, 0x4, PT ;  /* 0x000000040900780c */ /* 0x000fc80003f66070 */
        /* <DEDUP_REMOVED lines=17> */
[----:B--2---:R-:W-:-:S05]  /*cf00*/  SEL R2, R2, RZ, P5 ;  /* 0x000000ff02027207 */ /* 0x004fca0002800000 */
[----:B------:R-:W-:Y:S01]  /*cf10*/  IMAD.X R22, R2, 0x1, R17, P6 ;  /* 0x0000000102167824 */ /* 0x000fe200030e0611 */
[----:B------:R-:W-:-:S04]  /*cf20*/  IADD3 R2, P6, R15, UR5, RZ ;  /* 0x000000050f027c10 */ /* 0x000fc8000ffde0ff */
[----:B------:R-:W-:Y:S02]  /*cf30*/  IADD3.X R3, R22, UR4, RZ, P6, !PT ;  /* 0x0000000416037c10 */ /* 0x000fe4000b7fe4ff */
[----:B------:R-:W-:-:S04]  /*cf40*/  ISETP.GT.U32.AND P6, PT, R2, UR10, PT ;  /* 0x0000000a02007c0c */ /* 0x000fc8000bfc4070 */
[----:B------:R-:W-:-:S13]  /*cf50*/  ISETP.GT.U32.AND.EX P6, PT, R3, UR9, PT, P6 ;  /* 0x0000000903007c0c */ /* 0x000fda000bfc4160 */
[----:B------:R-:W-:-:S04]  /*cf60*/  VOTE.ANY R14, PT, P6 ;  /* 0x00000000000e7806 */ /* 0x000fc800030e0100 */
[----:B------:R-:W-:-:S13]  /*cf70*/  ISETP.NE.AND P6, PT, R14, RZ, PT ;  /* 0x000000ff0e00720c */ /* 0x000fda0003fc5270 */
[----:B------:R-:W-:Y:S05]  /*cf80*/  @P6 BRA `(.L_x_236) ;  /* 0x0000000800746947 */ /* 0x000fea0003800000 */
[----:B------:R-:W-:Y:S01]  /*cf90*/  IMAD.MOV.U32 R17, RZ, RZ, R2 ;  /* 0x000000ffff117224 */ /* 0x000fe200078e0002 */
[----:B------:R-:W-:Y:S01]  /*cfa0*/  ULDC UR24, c[0x0][0x910] ;  /* 0x0002440000187ab9 */ /* 0x000fe20000000800 */
[----:B------:R-:W-:Y:S01]  /*cfb0*/  IMAD.MOV.U32 R19, RZ, RZ, R3 ;  /* 0x000000ffff137224 */ /* 0x000fe200078e0003 */
[----:B------:R-:W-:Y:S01]  /*cfc0*/  ULDC UR25, c[0x0][0x8f4] ;  /* 0x00023d0000197ab9 */ /* 0x000fe20000000800 */
[----:B------:R-:W-:Y:S01]  /*cfd0*/  ULDC UR6, c[0x0][0x8dc] ;  /* 0x0002370000067ab9 */ /* 0x000fe20000000800 */
[----:B------:R-:W-:Y:S01]  /*cfe0*/  ULDC UR30, c[0x0][0x8d8] ;  /* 0x00023600001e7ab9 */ /* 0x000fe20000000800 */
[----:B------:R-:W-:Y:S01]  /*cff0*/  ULDC UR31, c[0x0][0x8f0] ;  /* 0x00023c00001f7ab9 */ /* 0x000fe20000000800 */
[----:B------:R-:W-:Y:S01]  /*d000*/  ULDC.64 UR26, c[0x0][0x8d0] ;  /* 0x00023400001a7ab9 */ /* 0x000fe20000000a00 */
[----:B------:R-:W-:-:S05]  /*d010*/  ULDC.64 UR28, c[0x0][0x8e8] ;  /* 0x00023a00001c7ab9 */ /* 0x000fca0000000a00 */
.L_x_241:
[----:B------:R-:W-:Y:S01]  /*d020*/  IMAD.MOV.U32 R12, RZ, RZ, R13 ;  /* 0x000000ffff0c7224 */ /* 0x000fe200078e000d */
[----:B-----5:R-:W-:Y:S01]  /*d030*/  MOV R14, R8 ;  /* 0x00000008000e7202 */ /* 0x020fe20000000f00 */
[----:B------:R-:W-:Y:S02]  /*d040*/  VIADD R13, R13, 0x20 ;  /* 0x000000200d0d7836 */ /* 0x000fe40000000000 */
[----:B------:R-:W-:-:S03]  /*d050*/  IMAD.MOV.U32 R15, RZ, RZ, R10 ;  /* 0x000000ffff0f7224 */ /* 0x000fc600078e000a */
[----:B------:R-:W-:-:S13]  /*d060*/  ISETP.GE.AND P6, PT, R13, UR24, PT ;  /* 0x000000180d007c0c */ /* 0x000fda000bfc6270 */
[----:B------:R-:W1:Y:S01]  /*d070*/  @!P6 LDC.64 R2, c[0x0][0x918] ;  /* 0x00024600ff02eb82 */ /* 0x000e620000000a00 */
[----:B------:R-:W2:Y:S01]  /*d080*/  SHFL.IDX PT, R19, R19, 0x1f, 0x1f ;  /* 0x03e01f0013137f89 */ /* 0x000ea200000e0000 */
[----:B------:R-:W-:-:S03]  /*d090*/  @!P6 VIADD R7, R12, 0x20 ;  /* 0x000000200c07e836 */ /* 0x000fc60000000000 */
[----:B------:R-:W3:Y:S01]  /*d0a0*/  SHFL.IDX PT, R17, R17, 0x1f, 0x1f ;  /* 0x03e01f0011117f89 */ /* 0x000ee200000e0000 */
[----:B------:R-:W-:Y:S01]  /*d0b0*/  BSSY B0, `(.L_x_237) ;  /* 0x0000063000007945 */ /* 0x000fe20003800000 */
[----:B-1----:R-:W-:-:S05]  /*d0c0*/  @!P6 IMAD.WIDE R2, R7, 0xc, R2 ;  /* 0x0000000c0702e825 */ /* 0x002fca00078e0202 */
[----:B------:R1:W5:Y:S04]  /*d0d0*/  @!P6 LDG.E R8, desc[UR58][R2.64] ;  /* 0x0000003a0208e981 */ /* 0x000368000c1e1900 */
[----:B------:R1:W5:Y:S01]  /*d0e0*/  @!P6 LDG.E R10, desc[UR58][R2.64+0x4] ;  /* 0x0000043a020ae981 */ /* 0x000362000c1e1900 */
[----:B------:R-:W-:Y:S01]  /*d0f0*/  ISETP.GE.AND P6, PT, R12, UR24, PT ;  /* 0x000000180c007c0c */ /* 0x000fe2000bfc6270 */
[----:B------:R-:W-:Y:S01]  /*d100*/  IMAD.MOV.U32 R6, RZ, RZ, 0x7fffffff ;  /* 0x7fffffffff067424 */ /* 0x000fe200078e00ff */
[----:B--2---:R-:W-:Y:S01]  /*d110*/  R2UR UR4, R19 ;  /* 0x00000000130472ca */ /* 0x004fe200000e0000 */
[----:B------:R-:W-:Y:S01]  /*d120*/  IMAD.MOV.U32 R7, RZ, RZ, RZ ;  /* 0x000000ffff077224 */ /* 0x000fe200078e00ff */
[----:B---3--:R-:W-:-:S09]  /*d130*/  R2UR UR5, R17 ;  /* 0x00000000110572ca */ /* 0x008fd200000e0000 */
[----:B-1----:R-:W-:Y:S06]  /*d140*/  @P6 BRA `(.L_x_238) ;  /* 0x0000000400646947 */ /* 0x002fec0003800000 */
[----:B------:R-:W-:-:S04]  /*d150*/  IADD3 R17, P6, R14, UR11, RZ ;  /* 0x0000000b0e117c10 */ /* 0x000fc8000ffde0ff */
[----:B------:R-:W-:Y:S02]  /*d160*/  LEA.HI.X.SX32 R22, R14, UR13, 0x1, P6 ;  /* 0x0000000d0e167c11 */ /* 0x000fe4000b0f0eff */
[----:B------:R-:W-:Y:S02]  /*d170*/  IABS R14, R20 ;  /* 0x00000014000e7213 */ /* 0x000fe40000000000 */
[C---:B------:R-:W-:Y:S02]  /*d180*/  IADD3 R19, P6, R15.reuse, UR12, RZ ;  /* 0x0000000c0f137c10 */ /* 0x040fe4000ffde0ff */
[----:B------:R-:W1:Y:S02]  /*d190*/  I2F.RP R2, R14 ;  /* 0x0000000e00027306 */ /* 0x000e640000209400 */
[----:B------:R-:W-:Y:S02]  /*d1a0*/  LEA.HI.X.SX32 R24, R15, UR14, 0x1, P6 ;  /* 0x0000000e0f187c11 */ /* 0x000fe4000b0f0eff */
[----:B------:R-:W-:-:S04]  /*d1b0*/  PLOP3.LUT P6, PT, PT, PT, UP0, 0x80, 0x0 ;  /* 0x000000000000781c */ /* 0x000fc80003fcf008 */
[----:B-1----:R-:W1:Y:S02]  /*d1c0*/  MUFU.RCP R2, R2 ;  /* 0x0000000200027308 */ /* 0x002e640000001000 */
[----:B-1----:R-:W-:-:S06]  /*d1d0*/  VIADD R15, R2, 0xffffffe ;  /* 0x0ffffffe020f7836 */ /* 0x002fcc0000000000 */
[----:B------:R-:W1:Y:S02]  /*d1e0*/  F2I.FTZ.U32.TRUNC.NTZ R15, R15 ;  /* 0x0000000f000f7305 */ /* 0x000e64000021f000 */
[----:B-1----:R-:W-:Y:S01]  /*d1f0*/  IMAD.MOV R18, RZ, RZ, -R15 ;  /* 0x000000ffff127224 */ /* 0x002fe200078e0a0f */
[----:B------:R-:W-:Y:S06]  /*d200*/  @!P6 BRA `(.L_x_239) ;  /* 0x00000000002ce947 */ /* 0x000fec0003800000 */
        /* <DEDUP_REMOVED lines=11> */
.L_x_239:
[----:B------:R-:W-:Y:S05]  /*d2c0*/  @!P0 BRA `(.L_x_240) ;  /* 0x00000000002c8947 */ /* 0x000fea0003800000 */
[----:B------:R-:W-:-:S05]  /*d2d0*/  IADD3 R7, P6, R19, UR25, RZ ;  /* 0x0000001913077c10 */ /* 0x000fca000ffde0ff */
[----:B------:R-:W-:-:S04]  /*d2e0*/  IMAD.X R19, RZ, RZ, R24, P6 ;  /* 0x000000ffff137224 */ /* 0x000fc800030e0618 */
[----:B------:R-:W-:-:S04]  /*d2f0*/  IMAD.WIDE.U32 R4, R19, UR28, RZ ;  /* 0x0000001c13047c25 */ /* 0x000fc8000f8e00ff */
[----:B------:R-:W-:-:S04]  /*d300*/  IMAD.WIDE.U32 R4, P6, R7, UR29, R4 ;  /* 0x0000001d07047c25 */ /* 0x000fc8000f8c0004 */
[----:B------:R-:W-:Y:S01]  /*d310*/  IMAD.WIDE.U32 R6, R7, UR28, RZ ;  /* 0x0000001c07067c25 */ /* 0x000fe2000f8e00ff */
[----:B------:R-:W-:-:S03]  /*d320*/  MOV R2, R5 ;  /* 0x0000000500027202 */ /* 0x000fc60000000f00 */
[----:B------:R-:W-:Y:S01]  /*d330*/  IMAD.X R3, RZ, RZ, RZ, P6 ;  /* 0x000000ffff037224 */ /* 0x000fe200030e06ff */
[----:B------:R-:W-:-:S05]  /*d340*/  IADD3 RZ, P6, R7, R4, RZ ;  /* 0x0000000407ff7210 */ /* 0x000fca0007fde0ff */
[----:B------:R-:W-:-:S04]  /*d350*/  IMAD.WIDE.U32.X R2, R19, UR29, R2, P6 ;  /* 0x0000001d13027c25 */ /* 0x000fc8000b0e0402 */
[----:B------:R-:W-:Y:S02]  /*d360*/  IMAD.MOV.U32 R19, RZ, RZ, R2 ;  /* 0x000000ffff137224 */ /* 0x000fe400078e0002 */
[----:B------:R-:W-:-:S07]  /*d370*/  IMAD.MOV.U32 R24, RZ, RZ, R3 ;  /* 0x000000ffff187224 */ /* 0x000fce00078e0003 */
.L_x_240:
[----:B------:R-:W-:Y:S01]  /*d380*/  SHF.R.U64 R4, R19, UR31, R24 ;  /* 0x0000001f13047c19 */ /* 0x000fe20008001218 */
[----:B------:R-:W-:Y:S01]  /*d390*/  IMAD R5, R18, R14, RZ ;  /* 0x0000000e12057224 */ /* 0x000fe200078e02ff */
[----:B------:R-:W-:Y:S01]  /*d3a0*/  IABS R2, R20 ;  /* 0x0000001400027213 */ /* 0x000fe20000000000 */
[----:B------:R-:W-:Y:S01]  /*d3b0*/  IMAD.MOV.U32 R3, RZ, RZ, R15 ;  /* 0x000000ffff037224 */ /* 0x000fe200078e000f */
[----:B------:R-:W-:Y:S01]  /*d3c0*/  SHF.R.U64 R17, R17, UR30, R22 ;  /* 0x0000001e11117c19 */ /* 0x000fe20008001216 */
[----:B------:R-:W-:Y:S01]  /*d3d0*/  VIADD R4, R4, UR17 ;  /* 0x0000001104047c36 */ /* 0x000fe20008000000 */
[----:B------:R-:W-:Y:S01]  /*d3e0*/  IABS R19, R11 ;  /* 0x0000000b00137213 */ /* 0x000fe20000000000 */
[----:B------:R-:W-:Y:S02]  /*d3f0*/  IMAD.MOV R7, RZ, RZ, -R2 ;  /* 0x000000ffff077224 */ /* 0x000fe400078e0a02 */
[----:B------:R-:W-:Y:S01]  /*d400*/  IMAD.MOV.U32 R2, RZ, RZ, RZ ;  /* 0x000000ffff027224 */ /* 0x000fe200078e00ff */
[----:B------:R-:W-:Y:S01]  /*d410*/  IABS R6, R4 ;  /* 0x0000000400067213 */ /* 0x000fe20000000000 */
[----:B------:R-:W-:-:S02]  /*d420*/  VIADD R17, R17, UR16 ;  /* 0x0000001011117c36 */ /* 0x000fc40008000000 */
[----:B------:R-:W-:-:S04]  /*d430*/  IMAD.HI.U32 R2, R15, R5, R2 ;  /* 0x000000050f027227 */ /* 0x000fc800078e0002 */
[----:B------:R-:W-:Y:S01]  /*d440*/  IMAD.MOV.U32 R3, RZ, RZ, R7 ;  /* 0x000000ffff037224 */ /* 0x000fe200078e0007 */
[----:B------:R-:W-:Y:S01]  /*d450*/  IABS R7, R11 ;  /* 0x0000000b00077213 */ /* 0x000fe20000000000 */
[----:B------:R-:W-:-:S03]  /*d460*/  IMAD.MOV.U32 R5, RZ, RZ, R6 ;  /* 0x000000ffff057224 */ /* 0x000fc600078e0006 */
[----:B------:R-:W1:Y:S01]  /*d470*/  I2F.RP R6, R7 ;  /* 0x0000000700067306 */ /* 0x000e620000209400 */
[----:B------:R-:W-:-:S04]  /*d480*/  IMAD.HI.U32 R2, R2, R5, RZ ;  /* 0x0000000502027227 */ /* 0x000fc800078e00ff */
[----:B------:R-:W-:-:S05]  /*d490*/  IMAD R5, R2, R3, R5 ;  /* 0x0000000302057224 */ /* 0x000fca00078e0205 */
[----:B------:R-:W-:Y:S01]  /*d4a0*/  ISETP.GT.U32.AND P6, PT, R14, R5, PT ;  /* 0x000000050e00720c */ /* 0x000fe20003fc4070 */
[----:B-1----:R-:W1:-:S12]  /*d4b0*/  MUFU.RCP R6, R6 ;  /* 0x0000000600067308 */ /* 0x002e580000001000 */
[----:B------:R-:W-:Y:S02]  /*d4c0*/  @!P6 IMAD.IADD R5, R5, 0x1, -R14 ;  /* 0x000000010505e824 */ /* 0x000fe400078e0a0e */
[----:B-1----:R-:W-:-:S04]  /*d4d0*/  VIADD R2, R6, 0xffffffe ;  /* 0x0ffffffe06027836 */ /* 0x002fc80000000000 */
[----:B------:R1:W2:Y:S02]  /*d4e0*/  F2I.FTZ.U32.TRUNC.NTZ R3, R2 ;  /* 0x0000000200037305 */ /* 0x0002a4000021f000 */
[----:B-1----:R-:W-:Y:S01]  /*d4f0*/  MOV R2, RZ ;  /* 0x000000ff00027202 */ /* 0x002fe20000000f00 */
        /* <DEDUP_REMOVED lines=24> */
[----:B------:R-:W-:-:S03]  /*d680*/  PLOP3.LUT P6, PT, PT, PT, UP3, 0x80, 0x0 ;  /* 0x000000000000781c */ /* 0x000fc60003fcf038 */
[----:B------:R-:W-:-:S04]  /*d690*/  IMAD.IADD R2, R17, 0x1, -R2 ;  /* 0x0000000111027824 */ /* 0x000fc800078e0a02 */
[CC--:B------:R-:W-:Y:S01]  /*d6a0*/  IMAD R6, R3.reuse, R2.reuse, RZ ;  /* 0x0000000203067224 */ /* 0x0c0fe200078e02ff */
[----:B------:R-:W-:-:S04]  /*d6b0*/  SEL R4, R3, R2, !P6 ;  /* 0x0000000203047207 */ /* 0x000fc80007000000 */
[----:B------:R-:W-:Y:S02]  /*d6c0*/  SHF.R.S32.HI R5, RZ, 0x1f, R4 ;  /* 0x0000001fff057819 */ /* 0x000fe40000011404 */
[----:B------:R-:W-:-:S07]  /*d6d0*/  SHF.R.S32.HI R7, RZ, 0x1f, R6 ;  /* 0x0000001fff077819 */ /* 0x000fce0000011406 */
.L_x_238:
[----:B------:R-:W-:Y:S05]  /*d6e0*/  BSYNC B0 ;  /* 0x0000000000007941 */ /* 0x000fea0003800000 */
.L_x_237:
        /* <DEDUP_REMOVED lines=16> */
[----:B------:R-:W-:-:S04]  /*d7f0*/  IADD3 R22, P6, R3, R14, RZ ;  /* 0x0000000e03167210 */ /* 0x000fc80007fde0ff */
[----:B------:R-:W-:Y:S01]  /*d800*/  IADD3.X R17, R2, R19, RZ, P6, !PT ;  /* 0x0000001302117210 */ /* 0x000fe200037fe4ff */
        /* <DEDUP_REMOVED lines=12> */
[----:B------:R-:W-:-:S04]  /*d8d0*/  IADD3 R17, P6, R2, UR5, RZ ;  /* 0x0000000502117c10 */ /* 0x000fc8000ffde0ff */
[----:B------:R-:W-:Y:S02]  /*d8e0*/  IADD3.X R19, R3, UR4, RZ, P6, !PT ;  /* 0x0000000403137c10 */ /* 0x000fe4000b7fe4ff */
[----:B------:R-:W-:-:S04]  /*d8f0*/  ISETP.GT.U32.AND P6, PT, R17, UR10, PT ;  /* 0x0000000a11007c0c */ /* 0x000fc8000bfc4070 */
[----:B------:R-:W-:-:S13]  /*d900*/  ISETP.GT.U32.AND.EX P6, PT, R19, UR9, PT, P6 ;  /* 0x0000000913007c0c */ /* 0x000fda000bfc4160 */
[----:B------:R-:W-:-:S04]  /*d910*/  VOTE.ANY R14, PT, P6 ;  /* 0x00000000000e7806 */ /* 0x000fc800030e0100 */
[----:B------:R-:W-:-:S13]  /*d920*/  ISETP.NE.AND P6, PT, R14, RZ, PT ;  /* 0x000000ff0e00720c */ /* 0x000fda0003fc5270 */
[----:B------:R-:W-:Y:S05]  /*d930*/  @!P6 BRA `(.L_x_241) ;  /* 0xfffffff400b8e947 */ /* 0x000fea000383ffff */
[----:B------:R-:W-:Y:S02]  /*d940*/  IMAD.MOV.U32 R15, RZ, RZ, R2 ;  /* 0x000000ffff0f7224 */ /* 0x000fe400078e0002 */
[----:B------:R-:W-:-:S07]  /*d950*/  IMAD.MOV.U32 R22, RZ, RZ, R3 ;  /* 0x000000ffff167224 */ /* 0x000fce00078e0003 */
.L_x_236:
[----:B------:R-:W1:Y:S08]  /*d960*/  BREV R14, R14 ;  /* 0x0000000e000e7301 */ /* 0x000e700000000000 */
[----:B-1----:R-:W1:Y:S02]  /*d970*/  FLO.U32.SH R13, R14 ;  /* 0x0000000e000d7300 */ /* 0x002e6400000e0400 */
[----:B-1----:R-:W1:Y:S02]  /*d980*/  SHFL.IDX PT, R12, R12, R13, 0x1f ;  /* 0x00001f0d0c0c7589 */ /* 0x002e6400000e0000 */
[----:B-1----:R-:W-:-:S13]  /*d990*/  R2UR UR6, R12 ;  /* 0x000000000c0672ca */ /* 0x002fda00000e0000 */
[----:B------:R-:W-:-:S05]  /*d9a0*/  VIADD R17, R9, UR6 ;  /* 0x0000000609117c36 */ /* 0x000fca0008000000 */
[----:B------:R-:W-:-:S13]  /*d9b0*/  ISETP.GE.AND P1, PT, R17, UR24, PT ;  /* 0x0000001811007c0c */ /* 0x000fda000bf26270 */
[----:B------:R-:W1:Y:S02]  /*d9c0*/  @!P1 LDC.64 R2, c[0x0][0x918] ;  /* 0x00024600ff029b82 */ /* 0x000e640000000a00 */
[----:B-1----:R-:W-:-:S05]  /*d9d0*/  @!P1 IMAD.WIDE R2, R17, 0xc, R2 ;  /* 0x0000000c11029825 */ /* 0x002fca00078e0202 */
[----:B-----5:R1:W5:Y:S04]  /*d9e0*/  @!P1 LDG.E R8, desc[UR58][R2.64] ;  /* 0x0000003a02089981 */ /* 0x020368000c1e1900 */
[----:B------:R1:W5:Y:S01]  /*d9f0*/  @!P1 LDG.E R10, desc[UR58][R2.64+0x4] ;  /* 0x0000043a020a9981 */ /* 0x000362000c1e1900 */
[----:B------:R-:W-:-:S03]  /*da00*/  IADD3 R18, P1, P2, R15, UR5, -R6 ;  /* 0x000000050f127c10 */ /* 0x000fc6000fa3e806 */
[----:B------:R-:W-:Y:S01]  /*da10*/  SHFL.IDX PT, R6, R6, R13, 0x1f ;  /* 0x00001f0d06067589 */ /* 0x000fe200000e0000 */
[----:B------:R-:W-:-:S03]  /*da20*/  IADD3.X R22, R22, UR4, ~R7, P1, P2 ;  /* 0x0000000416167c10 */ /* 0x000fc60008fe4c07 */
[----:B------:R-:W2:Y:S04]  /*da30*/  SHFL.IDX PT, R18, R18, R13, 0x1f ;  /* 0x00001f0d12127589 */ /* 0x000ea800000e0000 */
[----:B------:R-:W3:Y:S04]  /*da40*/  SHFL.IDX PT, R22, R22, R13, 0x1f ;  /* 0x00001f0d16167589 */ /* 0x000ee800000e0000 */
[----:B------:R1:W4:Y:S04]  /*da50*/  SHFL.IDX PT, R7, R7, R13, 0x1f ;  /* 0x00001f0d07077589 */ /* 0x00032800000e0000 */
[----:B------:R1:W1:Y:S04]  /*da60*/  SHFL.IDX PT, R5, R5, R13, 0x1f ;  /* 0x00001f0d05057589 */ /* 0x00026800000e0000 */
[----:B------:R1:W1:Y:S01]  /*da70*/  SHFL.IDX PT, R4, R4, R13, 0x1f ;  /* 0x00001f0d04047589 */ /* 0x00026200000e0000 */
[----:B--2---:R-:W-:-:S02]  /*da80*/  R2UR UR5, R18 ;  /* 0x00000000120572ca */ /* 0x004fc400000e0000 */
[----:B---3--:R-:W-:-:S15]  /*da90*/  R2UR UR4, R22 ;  /* 0x00000000160472ca */ /* 0x008fde00000e0000 */
.L_x_231:
[----:B-1----:R-:W1:Y:S01]  /*daa0*/  LDC R2, c[0x0][0x910] ;  /* 0x00024400ff027b82 */ /* 0x002e620000000800 */
[----:B------:R-:W-:Y:S01]  /*dab0*/  UMOV UR24, 0xffffffff ;  /* 0xffffffff00187882 */ /* 0x000fe20000000000 */
[----:B------:R-:W-:Y:S01]  /*dac0*/  UMOV UR25, 0xffffffff ;  /* 0xffffffff00197882 */ /* 0x000fe20000000000 */
[----:B------:R-:W-:Y:S01]  /*dad0*/  UMOV UR26, 0xffffffff ;  /* 0xffffffff001a7882 */ /* 0x000fe20000000000 */
[----:B------:R-:W-:Y:S01]  /*dae0*/  IMAD.MOV.U32 R15, RZ, RZ, RZ ;  /* 0x000000ffff0f7224 */ /* 0x000fe200078e00ff */
[----:B-1----:R-:W-:-:S13]  /*daf0*/  ISETP.LE.AND P1, PT, R2, UR6, PT ;  /* 0x0000000602007c0c */ /* 0x002fda000bf23270 */
[----:B------:R-:W-:Y:S05]  /*db00*/  @P1 BRA `(.L_x_230) ;  /* 0x0000000000f01947 */ /* 0x000fea0003800000 */
[C---:B------:R-:W-:Y:S01]  /*db10*/  R2UR UR24, R4.reuse ;  /* 0x00000000041872ca */ /* 0x040fe200000e0000 */
[----:B------:R-:W-:Y:S01]  /*db20*/  UIADD3 UR30, UP1, -UR5, UR10, URZ ;  /* 0x0000000a051e7290 */ /* 0x000fe2000ff3e13f */
[----:B------:R-:W-:Y:S01]  /*db30*/  R2UR UR25, R5 ;  /* 0x00000000051972ca */ /* 0x000fe200000e0000 */
[----:B------:R-:W-:Y:S01]  /*db40*/  ULDC UR26, c[0x0][0x8c0] ;  /* 0x00023000001a7ab9 */ /* 0x000fe20000000800 */
[----:B------:R-:W-:Y:S01]  /*db50*/  ULDC UR27, c[0x0][0x8b0] ;  /* 0x00022c00001b7ab9 */ /* 0x000fe20000000800 */
[----:B------:R-:W-:Y:S01]  /*db60*/  ULDC UR28, c[0x0][0x904] ;  /* 0x00024100001c7ab9 */ /* 0x000fe20000000800 */
[----:B------:R-:W-:-:S03]  /*db70*/  SHF.R.U64 R2, R4, UR27, R5 ;  /* 0x0000001b04027c19 */ /* 0x000fc60008001205 */
[----:B------:R-:W-:Y:S01]  /*db80*/  UIADD3.X UR24, ~UR4, UR9, URZ, UP1, !UPT ;  /* 0x0000000904187290 */ /* 0x000fe20008ffe53f */
[----:B------:R-:W-:-:S03]  /*db90*/  R2UR UR32, R2 ;  /* 0x00000000022072ca */ /* 0x000fc600000e0000 */
[----:B------:R-:W-:Y:S02]  /*dba0*/  USHF.R.U32.HI UR31, URZ, UR26, UR24 ;  /* 0x0000001a3f1f7299 */ /* 0x000fe40008011618 */
[----:B------:R-:W-:Y:S02]  /*dbb0*/  USHF.R.U32.HI UR35, URZ, UR27, UR25 ;  /* 0x0000001b3f237299 */ /* 0x000fe40008011619 */
[----:B------:R-:W-:Y:S02]  /*dbc0*/  USHF.R.U32.HI UR33, URZ, UR27, UR31 ;  /* 0x0000001b3f217299 */ /* 0x000fe4000801161f */
[----:B------:R-:W-:Y:S02]  /*dbd0*/  USHF.R.U64 UR30, UR30, UR26, UR24 ;  /* 0x0000001a1e1e7299 */ /* 0x000fe40008001218 */
[----:B------:R-:W-:Y:S02]  /*dbe0*/  USHF.R.U32.HI UR34, URZ, UR28, UR33 ;  /* 0x0000001c3f227299 */ /* 0x000fe40008011621 */
[----:B------:R-:W-:-:S02]  /*dbf0*/  USHF.R.U64 UR31, UR30, UR27, UR31 ;  /* 0x0000001b1e1f7299 */ /* 0x000fc4000800121f */
[----:B------:R-:W-:Y:S02]  /*dc00*/  ULOP3.LUT UR24, UR34, UR35, URZ, 0xfc, !UPT ;  /* 0x0000002322187292 */ /* 0x000fe4000f8efc3f */
[----:B------:R-:W-:-:S04]  /*dc10*/  USHF.R.U64 UR33, UR31, UR28, UR33 ;  /* 0x0000001c1f217299 */ /* 0x000fc80008001221 */
[----:B------:R-:W-:-:S13]  /*dc20*/  ISETP.NE.U32.AND P1, PT, RZ, UR24, PT ;  /* 0x00000018ff007c0c */ /* 0x000fda000bf25070 */
[----:B------:R-:W-:Y:S05]  /*dc30*/  @!P1 BRA `(.L_x_242) ;  /* 0x0000000000189947 */ /* 0x000fea0003800000 */
[----:B------:R-:W-:-:S07]  /*dc40*/  MOV R12, 0xdc60 ;  /* 0x0000dc60000c7802 */ /* 0x000fce0000000f00 */
[----:B--2-45:R-:W-:Y:S05]  /*dc50*/  CALL.REL.NOINC `(.L_x_243) ;  /* 0x0000001c006c7944 */ /* 0x034fea0003c00000 */
[----:B------:R-:W-:-:S04]  /*dc60*/  UIADD3 UR24, -UR25, URZ, URZ ;  /* 0x0000003f19187290 */ /* 0x000fc8000fffe13f */
[----:B------:R-:W-:-:S03]  /*dc70*/  UIMAD UR32, UR32, UR24, UR33 ;  /* 0x00000018202072a4 */ /* 0x000fc6000f8e0221 */
[----:B------:R-:W-:Y:S01]  /*dc80*/  UMOV UR24, UR25 ;  /* 0x0000001900187c82 */ /* 0x000fe20008000000 */
[----:B------:R-:W-:Y:S08]  /*dc90*/  BRA `(.L_x_244) ;  /* 0x0000000000587947 */ /* 0x000ff00003800000 */
.L_x_242:
[----:B------:R-:W1:Y:S01]  /*dca0*/  I2F.U32.RP R2, UR32 ;  /* 0x0000002000027d06 */ /* 0x000e620008209000 */
[----:B------:R-:W-:Y:S01]  /*dcb0*/  UMOV UR24, URZ ;  /* 0x0000003f00187c82 */ /* 0x000fe20008000000 */
[----:B------:R-:W-:-:S06]  /*dcc0*/  UISETP.NE.U32.AND UP4, UPT, UR32, URZ, UPT ;  /* 0x0000003f2000728c */ /* 0x000fcc000bf85070 */
[----:B-1----:R-:W1:Y:S02]  /*dcd0*/  MUFU.RCP R2, R2 ;  /* 0x0000000200027308 */ /* 0x002e640000001000 */
[----:B-1----:R-:W-:-:S06]  /*dce0*/  VIADD R3, R2, 0xffffffe ;  /* 0x0ffffffe02037836 */ /* 0x002fcc0000000000 */
[----:B------:R-:W1:Y:S02]  /*dcf0*/  F2I.FTZ.U32.TRUNC.NTZ R3, R3 ;  /* 0x0000000300037305 */ /* 0x000e64000021f000 */
[----:B-1----:R-:W-:-:S13]  /*dd00*/  R2UR UR25, R3 ;  /* 0x00000000031972ca */ /* 0x002fda00000e0000 */
[----:B------:R-:W-:-:S04]  /*dd10*/  UIADD3 UR26, URZ, -UR25, URZ ;  /* 0x800000193f1a7290 */ /* 0x000fc8000fffe03f */
[----:B------:R-:W-:-:S04]  /*dd20*/  UIMAD UR26, UR26, UR32, URZ ;  /* 0x000000201a1a72a4 */ /* 0x000fc8000f8e023f */
[----:B------:R-:W-:-:S04]  /*dd30*/  UIMAD.WIDE.U32 UR24, UR25, UR26, UR24 ;  /* 0x0000001a191872a5 */ /* 0x000fc8000f8e0018 */
[----:B------:R-:W-:-:S04]  /*dd40*/  UIMAD.WIDE.U32 UR24, UR25, UR33, URZ ;  /* 0x00000021191872a5 */ /* 0x000fc8000f8e003f */
[----:B------:R-:W-:-:S04]  /*dd50*/  UIADD3 UR24, -UR25, URZ, URZ ;  /* 0x0000003f19187290 */ /* 0x000fc8000fffe13f */
[----:B------:R-:W-:-:S04]  /*dd60*/  UIMAD UR24, UR32, UR24, UR33 ;  /* 0x00000018201872a4 */ /* 0x000fc8000f8e0221 */
[----:B------:R-:W-:-:S11]  /*dd70*/  UISETP.GE.U32.AND UP1, UPT, UR24, UR32, UPT ;  /* 0x000000201800728c */ /* 0x000fd6000bf26070 */
[----:B------:R-:W-:Y:S02]  /*dd80*/  @UP1 UIADD3 UR24, UR24, -UR32, URZ ;  /* 0x8000002018181290 */ /* 0x000fe4000fffe03f */
[----:B------:R-:W-:Y:S02]  /*dd90*/  @UP1 UIADD3 UR25, UR25, 0x1, URZ ;  /* 0x0000000119191890 */ /* 0x000fe4000fffe03f */
[----:B------:R-:W-:-:S11]  /*dda0*/  UISETP.GE.U32.AND UP2, UPT, UR24, UR32, UPT ;  /* 0x000000201800728c */ /* 0x000fd6000bf46070 */
[----:B------:R-:W-:Y:S02]  /*ddb0*/  @UP2 UIADD3 UR25, UR25, 0x1, URZ ;  /* 0x0000000119192890 */ /* 0x000fe4000fffe03f */
[----:B------:R-:W-:-:S04]  /*ddc0*/  @!UP4 ULOP3.LUT UR25, URZ, UR32, URZ, 0x33, !UPT ;  /* 0x000000203f19c292 */ /* 0x000fc8000f8e333f */
[----:B------:R-:W-:-:S04]  /*ddd0*/  UIADD3 UR24, -UR25, URZ, URZ ;  /* 0x0000003f19187290 */ /* 0x000fc8000fffe13f */
[----:B------:R-:W-:-:S03]  /*dde0*/  UIMAD UR32, UR32, UR24, UR33 ;  /* 0x00000018202072a4 */ /* 0x000fc6000f8e0221 */
[----:B------:R-:W-:-:S09]  /*ddf0*/  UMOV UR24, UR25 ;  /* 0x0000001900187c82 */ /* 0x000fd20008000000 */
.L_x_244:
[----:B------:R-:W-:Y:S01]  /*de00*/  ULOP3.LUT UR31, UR31, UR20, URZ, 0xc0, !UPT ;  /* 0x000000141f1f7292 */ /* 0x000fe2000f8ec03f */
[----:B------:R-:W-:Y:S01]  /*de10*/  IMAD.MOV.U32 R15, RZ, RZ, 0x1 ;  /* 0x00000001ff0f7424 */ /* 0x000fe200078e00ff */
[----:B------:R-:W-:Y:S02]  /*de20*/  ULOP3.LUT UR30, UR30, UR18, URZ, 0xc0, !UPT ;  /* 0x000000121e1e7292 */ /* 0x000fe4000f8ec03f */
[----:B------:R-:W-:Y:S01]  /*de30*/  UIMAD UR24, UR19, UR24, UR31 ;  /* 0x00000018131872a4 */ /* 0x000fe2000f8e021f */
[----:B------:R-:W-:Y:S01]  /*de40*/  ULDC UR26, c[0x0][0x8a8] ;  /* 0x00022a00001a7ab9 */ /* 0x000fe20000000800 */
[----:B------:R-:W-:Y:S01]  /*de50*/  ULDC UR25, c[0x0][0x8b8] ;  /* 0x00022e0000197ab9 */ /* 0x000fe20000000800 */
[----:B------:R-:W-:Y:S02]  /*de60*/  UIMAD UR30, UR32, UR26, UR30 ;  /* 0x0000001a201e72a4 */ /* 0x000fe4000f8e021e */
[----:B------:R-:W-:Y:S01]  /*de70*/  UIMAD UR25, UR24, UR25, UR40 ;  /* 0x00000019181972a4 */ /* 0x000fe2000f8e0228 */
[----:B------:R-:W-:Y:S01]  /*de80*/  @UP3 UMOV UR26, UR6 ;  /* 0x00000006001a3c82 */ /* 0x000fe20008000000 */
[----:B------:R-:W-:-:S03]  /*de90*/  @!UP3 UMOV UR26, UR6 ;  /* 0x00000006001abc82 */ /* 0x000fc60008000000 */
[----:B------:R-:W-:Y:S02]  /*dea0*/  @UP3 UMOV UR24, UR30 ;  /* 0x0000001e00183c82 */ /* 0x000fe40008000000 */
[----:B------:R-:W-:Y:S01]  /*deb0*/  @!UP3 UMOV UR24, UR25 ;  /* 0x000000190018bc82 */ /* 0x000fe20008000000 */
[----:B------:R-:W-:-:S05]  /*dec0*/  @!UP3 UMOV UR25, UR30 ;  /* 0x0000001e0019bc82 */ /* 0x000fca0008000000 */
.L_x_230:
[----:B------:R-:W-:-:S06]  /*ded0*/  UISETP.NE.AND UP1, UPT, UR15, 0x3, UPT ;  /* 0x000000030f00788c */ /* 0x000fcc000bf25270 */
[----:B------:R-:W-:-:S13]  /*dee0*/  PLOP3.LUT P1, PT, PT, PT, UP1, 0x80, 0x0 ;  /* 0x000000000000781c */ /* 0x000fda0003f2f018 */
[----:B------:R-:W-:Y:S05]  /*def0*/  @!P1 BRA `(.L_x_245) ;  /* 0x0000000000049947 */ /* 0x000fea0003800000 */
[----:B--2---:R-:W-:Y:S01]  /*df00*/  BPT.TRAP 0x1 ;  /* 0x000000040000795c */ /* 0x004fe20000300000 */
.L_x_245:
[----:B------:R-:W1:Y:S01]  /*df10*/  S2R R2, SR_CgaCtaId ;  /* 0x0000000000027919 */ /* 0x000e620000008800 */
[----:B------:R-:W-:-:S04]  /*df20*/  MOV R3, 0x400 ;  /* 0x0000040000037802 */ /* 0x000fc80000000f00 */
[----:B-1----:R-:W-:Y:S02]  /*df30*/  LEA R3, R2, R3, 0x18 ;  /* 0x0000000302037211 */ /* 0x002fe400078ec0ff */
[----:B------:R-:W-:-:S03]  /*df40*/  SHF.L.U32 R2, R0, 0x1f, RZ ;  /* 0x0000001f00027819 */ /* 0x000fc600000006ff */
[----:B------:R-:W-:-:S04]  /*df50*/  IMAD R17, R16, 0x8, R3 ;  /* 0x0000000810117824 */ /* 0x000fc800078e0203 */
[----:B------:R-:W1:Y:S02]  /*df60*/  SYNCS.PHASECHK.TRANS64.TRYWAIT P2, [R17+URZ+0x38440], R2 ;  /* 0x03844002110075a7 */ /* 0x000e64000804017f */
[----:B-1----:R-:W-:Y:S05]  /*df70*/  @!P2 BRA `(.L_x_246) ;  /* 0x000000140008a947 */ /* 0x002fea0003800000 */
.L_x_309:
[----:B------:R-:W-:Y:S01]  /*df80*/  ELECT P2, URZ, PT ;  /* 0x00000000003f782f */ /* 0x000fe20003840000 */
[----:B------:R-:W-:-:S12]  /*df90*/  BSSY B0, `(.L_x_247) ;  /* 0x0000010000007945 */ /* 0x000fd80003800000 */
[----:B------:R-:W-:Y:S05]  /*dfa0*/  @!P2 BRA `(.L_x_248) ;  /* 0x000000000038a947 */ /* 0x000fea0003800000 */
[----:B-1----:R-:W-:Y:S01]  /*dfb0*/  IMAD R2, R16, 0x10, R3 ;  /* 0x0000001010027824 */ /* 0x002fe200078e0203 */
[----:B------:R-:W-:Y:S01]  /*dfc0*/  MOV R12, UR24 ;  /* 0x00000018000c7c02 */ /* 0x000fe20008000f00 */
[----:B------:R-:W-:Y:S02]  /*dfd0*/  IMAD.U32 R14, RZ, RZ, UR26 ;  /* 0x0000001aff0e7e24 */ /* 0x000fe4000f8e00ff */
[----:B------:R-:W-:-:S05]  /*dfe0*/  IMAD.U32 R13, RZ, RZ, UR25 ;  /* 0x00000019ff0d7e24 */ /* 0x000fca000f8e00ff */
[----:B------:R1:W-:Y:S01]  /*dff0*/  STS.128 [R2+0x38510], R12 ;  /* 0x0385100c02007388 */ /* 0x0003e20000000c00 */
[----:B------:R-:W-:Y:S01]  /*e000*/  @!PT LDS RZ, [RZ] ;  /* 0x00000000fffff984 */ /* 0x000fe20000000800 */
[----:B------:R-:W-:Y:S01]  /*e010*/  @!PT LDS RZ, [RZ] ;  /* 0x00000000fffff984 */ /* 0x000fe20000000800 */
[----:B------:R-:W-:Y:S01]  /*e020*/  @!PT LDS RZ, [RZ] ;  /* 0x00000000fffff984 */ /* 0x000fe20000000800 */
[----:B------:R-:W-:Y:S01]  /*e030*/  @!PT LDS RZ, [RZ] ;  /* 0x00000000fffff984 */ /* 0x000fe20000000800 */
[----:B------:R3:W-:Y:S06]  /*e040*/  MEMBAR.ALL.CTA ;  /* 0x0000000000007992 */ /* 0x0007ec0000008000 */
[----:B---3--:R-:W3:Y:S01]  /*e050*/  FENCE.VIEW.ASYNC.S ;  /* 0x00000000000073c6 */ /* 0x008ee20000000000 */
[----:B------:R-:W-:Y:S05]  /*e060*/  @!P1 BRA `(.L_x_249) ;  /* 0x0000000000049947 */ /* 0x000fea0003800000 */
[----:B--2---:R-:W-:Y:S01]  /*e070*/  BPT.TRAP 0x1 ;  /* 0x000000040000795c */ /* 0x004fe20000300000 */
.L_x_249:
[----:B---3--:R3:W-:Y:S02]  /*e080*/  SYNCS.ARRIVE.TRANS64.A1T0 RZ, [R17+URZ+0x38400], RZ ;  /* 0x038400ff11ff79a7 */ /* 0x0087e4000810003f */
.L_x_248:
[----:B--2---:R-:W-:Y:S05]  /*e090*/  BSYNC B0 ;  /* 0x0000000000007941 */ /* 0x004fea0003800000 */
.L_x_247:
[----:B------:R-:W-:Y:S01]  /*e0a0*/  ISETP.NE.AND P3, PT, R15, RZ, PT ;  /* 0x000000ff0f00720c */ /* 0x000fe20003f65270 */
[----:B------:R-:W-:-:S05]  /*e0b0*/  VIADD R16, R16, 0x1 ;  /* 0x0000000110107836 */ /* 0x000fca0000000000 */
[----:B------:R-:W-:-:S04]  /*e0c0*/  ISETP.NE.AND P2, PT, R16, 0x8, PT ;  /* 0x000000081000780c */ /* 0x000fc80003f45270 */
[----:B-1----:R-:W-:Y:S02]  /*e0d0*/  SEL R13, RZ, 0x1, P2 ;  /* 0x00000001ff0d7807 */ /* 0x002fe40001000000 */
[----:B------:R-:W-:Y:S02]  /*e0e0*/  SEL R16, R16, RZ, P2 ;  /* 0x000000ff10107207 */ /* 0x000fe40001000000 */
[----:B------:R-:W-:Y:S01]  /*e0f0*/  LOP3.LUT R0, R0, R13, RZ, 0x3c, !PT ;  /* 0x0000000d00007212 */ /* 0x000fe200078e3cff */
[----:B------:R-:W-:Y:S06]  /*e100*/  @P3 BRA `(.L_x_250) ;  /* 0xffffffe400003947 */ /* 0x000fec000383ffff */
[----:B------:R-:W-:Y:S05]  /*e110*/  @!P1 BRA `(.L_x_251) ;  /* 0x0000000000049947 */ /* 0x000fea0003800000 */
[----:B------:R-:W-:Y:S01]  /*e120*/  BPT.TRAP 0x1 ;  /* 0x000000040000795c */ /* 0x000fe20000300000 */
.L_x_251:
[----:B------:R-:W-:Y:S01]  /*e130*/  IMAD R5, R16, 0x8, R3 ;  /* 0x0000000810057824 */ /* 0x000fe200078e0203 */
[----:B------:R-:W-:-:S04]  /*e140*/  SHF.L.U32 R2, R0, 0x1f, RZ ;  /* 0x0000001f00027819 */ /* 0x000fc800000006ff */
[----:B------:R-:W1:Y:S02]  /*e150*/  SYNCS.PHASECHK.TRANS64.TRYWAIT P0, [R5+URZ+0x38440], R2 ;  /* 0x03844002050075a7 */ /* 0x000e64000800017f */
[----:B-1----:R-:W-:Y:S05]  /*e160*/  @!P0 BRA `(.L_x_252) ;  /* 0x0000001000a08947 */ /* 0x002fea0003800000 */
.L_x_310:
[----:B------:R-:W-:Y:S05]  /*e170*/  @!P1 BRA `(.L_x_253) ;  /* 0x0000000000049947 */ /* 0x000fea0003800000 */
[----:B------:R-:W-:Y:S01]  /*e180*/  BPT.TRAP 0x1 ;  /* 0x000000040000795c */ /* 0x000fe20000300000 */
.L_x_253:
[----:B------:R-:W-:-:S05]  /*e190*/  VIADD R16, R16, 0x1 ;  /* 0x0000000110107836 */ /* 0x000fca0000000000 */
[----:B------:R-:W-:-:S04]  /*e1a0*/  ISETP.NE.AND P0, PT, R16, 0x8, PT ;  /* 0x000000081000780c */ /* 0x000fc80003f05270 */
[----:B-1----:R-:W-:Y:S02]  /*e1b0*/  SEL R5, RZ, 0x1, P0 ;  /* 0x00000001ff057807 */ /* 0x002fe40000000000 */
[----:B------:R-:W-:Y:S02]  /*e1c0*/  SEL R16, R16, RZ, P0 ;  /* 0x000000ff10107207 */ /* 0x000fe40000000000 */
[----:B------:R-:W-:-:S03]  /*e1d0*/  LOP3.LUT R5, R0, R5, RZ, 0x3c, !PT ;  /* 0x0000000500057212 */ /* 0x000fc600078e3cff */
[----:B----4-:R-:W-:Y:S01]  /*e1e0*/  IMAD R7, R16, 0x8, R3 ;  /* 0x0000000810077824 */ /* 0x010fe200078e0203 */
[----:B------:R-:W-:-:S04]  /*e1f0*/  SHF.L.U32 R0, R5, 0x1f, RZ ;  /* 0x0000001f05007819 */ /* 0x000fc800000006ff */
[----:B------:R-:W1:Y:S02]  /*e200*/  SYNCS.PHASECHK.TRANS64.TRYWAIT P0, [R7+URZ+0x38440], R0 ;  /* 0x03844000070075a7 */ /* 0x000e64000800017f */
[----:B-1----:R-:W-:Y:S05]  /*e210*/  @!P0 BRA `(.L_x_254) ;  /* 0x0000001000888947 */ /* 0x002fea0003800000 */
.L_x_311:
[----:B------:R-:W-:Y:S05]  /*e220*/  @!P1 BRA `(.L_x_255) ;  /* 0x0000000000049947 */ /* 0x000fea0003800000 */
[----:B------:R-:W-:Y:S01]  /*e230*/  BPT.TRAP 0x1 ;  /* 0x000000040000795c */ /* 0x000fe20000300000 */
.L_x_255:
[----:B-1----:R-:W-:-:S05]  /*e240*/  VIADD R0, R16, 0x1 ;  /* 0x0000000110007836 */ /* 0x002fca0000000000 */
[----:B------:R-:W-:-:S04]  /*e250*/  ISETP.NE.AND P0, PT, R0, 0x8, PT ;  /* 0x000000080000780c */ /* 0x000fc80003f05270 */
[----:B------:R-:W-:Y:S02]  /*e260*/  SEL R2, RZ, 0x1, P0 ;  /* 0x00000001ff027807 */ /* 0x000fe40000000000 */
[----:B------:R-:W-:Y:S02]  /*e270*/  SEL R4, R0, RZ, P0 ;  /* 0x000000ff00047207 */ /* 0x000fe40000000000 */
[----:B------:R-:W-:-:S03]  /*e280*/  LOP3.LUT R5, R5, R2, RZ, 0x3c, !PT ;  /* 0x0000000205057212 */ /* 0x000fc600078e3cff */
[----:B------:R-:W-:Y:S01]  /*e290*/  IMAD R7, R4, 0x8, R3 ;  /* 0x0000000804077824 */ /* 0x000fe200078e0203 */
[----:B------:R-:W-:-:S04]  /*e2a0*/  SHF.L.U32 R0, R5, 0x1f, RZ ;  /* 0x0000001f05007819 */ /* 0x000fc800000006ff */
[----:B------:R-:W1:Y:S02]  /*e2b0*/  SYNCS.PHASECHK.TRANS64.TRYWAIT P0, [R7+URZ+0x38440], R0 ;  /* 0x03844000070075a7 */ /* 0x000e64000800017f */
[----:B-1----:R-:W-:Y:S05]  /*e2c0*/  @!P0 BRA `(.L_x_256) ;  /* 0x0000001000708947 */ /* 0x002fea0003800000 */
.L_x_312:
[----:B------:R-:W-:Y:S05]  /*e2d0*/  @!P1 BRA `(.L_x_257) ;  /* 0x0000000000049947 */ /* 0x000fea0003800000 */
[----:B------:R-:W-:Y:S01]  /*e2e0*/  BPT.TRAP 0x1 ;  /* 0x000000040000795c */ /* 0x000fe20000300000 */
.L_x_257:
        /* <DEDUP_REMOVED lines=9> */
.L_x_313:
[----:B------:R-:W-:Y:S05]  /*e380*/  @!P1 BRA `(.L_x_259) ;  /* 0x0000000000049947 */ /* 0x000fea0003800000 */
[----:B------:R-:W-:Y:S01]  /*e390*/  BPT.TRAP 0x1 ;  /* 0x000000040000795c */ /* 0x000fe20000300000 */
.L_x_259:
        /* <DEDUP_REMOVED lines=9> */
.L_x_314:
[----:B------:R-:W-:Y:S05]  /*e430*/  @!P1 BRA `(.L_x_261) ;  /* 0x0000000000049947 */ /* 0x000fea0003800000 */
[----:B------:R-:W-:Y:S01]  /*e440*/  BPT.TRAP 0x1 ;  /* 0x000000040000795c */ /* 0x000fe20000300000 */
.L_x_261:
        /* <DEDUP_REMOVED lines=9> */
.L_x_315:
[----:B------:R-:W-:Y:S05]  /*e4e0*/  @!P1 BRA `(.L_x_263) ;  /* 0x0000000000049947 */ /* 0x000fea0003800000 */
[----:B------:R-:W-:Y:S01]  /*e4f0*/  BPT.TRAP 0x1 ;  /* 0x000000040000795c */ /* 0x000fe20000300000 */
.L_x_263:
[----:B-1----:R-:W-:-:S04]  /*e500*/  IADD3 R0, R4, 0x1, RZ ;  /* 0x0000000104007810 */ /* 0x002fc80007ffe0ff */
        /* <DEDUP_REMOVED lines=8> */
.L_x_316:
[----:B------:R-:W-:Y:S05]  /*e590*/  @!P1 BRA `(.L_x_265) ;  /* 0x0000000000049947 */ /* 0x000fea0003800000 */
[----:B------:R-:W-:Y:S01]  /*e5a0*/  BPT.TRAP 0x1 ;  /* 0x000000040000795c */ /* 0x000fe20000300000 */
.L_x_265:
[----:B-1----:R-:W-:-:S05]  /*e5b0*/  VIADD R0, R4, 0x1 ;  /* 0x0000000104007836 */ /* 0x002fca0000000000 */
[----:B------:R-:W-:-:S04]  /*e5c0*/  ISETP.NE.AND P0, PT, R0, 0x8, PT ;  /* 0x000000080000780c */ /* 0x000fc80003f05270 */
[----:B------:R-:W-:Y:S02]  /*e5d0*/  SEL R2, RZ, 0x1, P0 ;  /* 0x00000001ff027807 */ /* 0x000fe40000000000 */
[----:B------:R-:W-:Y:S02]  /*e5e0*/  SEL R0, R0, RZ, P0 ;  /* 0x000000ff00007207 */ /* 0x000fe40000000000 */
[----:B------:R-:W-:-:S03]  /*e5f0*/  LOP3.LUT R2, R5, R2, RZ, 0x3c, !PT ;  /* 0x0000000205027212 */ /* 0x000fc600078e3cff */
[----:B------:R-:W-:Y:S01]  /*e600*/  IMAD R3, R0, 0x8, R3 ;  /* 0x0000000800037824 */ /* 0x000fe200078e0203 */
[----:B------:R-:W-:-:S07]  /*e610*/  SHF.L.U32 R0, R2, 0x1f, RZ ;  /* 0x0000001f02007819 */ /* 0x000fce00000006ff */
.L_x_266:
[----:B-1----:R1:W2:Y:S02]  /*e620*/  SYNCS.PHASECHK.TRANS64.TRYWAIT P0, [R3+URZ+0x38440], R0 ;  /* 0x03844000030075a7 */ /* 0x0022a4000800017f */
[----:B--2---:R-:W-:Y:S05]  /*e630*/  @!P0 NANOSLEEP.SYNCS 0x989680 ;  /* 0x009896800000895d */ /* 0x004fea0003900000 */
[----:B------:R-:W2:Y:S02]  /*e640*/  @!P0 SYNCS.PHASECHK.TRANS64 P0, [R3+URZ+0x38440], R0 ;  /* 0x03844000030085a7 */ /* 0x000ea4000800007f */
[----:B--2---:R-:W-:Y:S05]  /*e650*/  @P0 EXIT ;  /* 0x000000000000094d */ /* 0x004fea0003800000 */
[----:B------:R-:W-:Y:S05]  /*e660*/  BRA `(.L_x_266) ;  /* 0xfffffffc00ec7947 */ /* 0x000fea000383ffff */
.L_x_37:
[----:B--2---:R-:W-:-:S04]  /*e670*/  IMAD.U32 R3, RZ, RZ, UR4 ;  /* 0x00000004ff037e24 */ /* 0x004fc8000f8e00ff */
[----:B------:R2:W3:Y:S03]  /*e680*/  SYNCS.PHASECHK.TRANS64.TRYWAIT P0, [R3+URZ+0x38480], R2 ;  /* 0x03848002030075a7 */ /* 0x0004e6000800017f */
[----:B---3--:R-:W-:Y:S05]  /*e690*/  @!P0 NANOSLEEP.SYNCS 0x989680 ;  /* 0x009896800000895d */ /* 0x008fea0003900000 */
[----:B------:R-:W3:Y:S02]  /*e6a0*/  @!P0 SYNCS.PHASECHK.TRANS64 P0, [R3+URZ+0x38480], R2 ;  /* 0x03848002030085a7 */ /* 0x000ee4000800007f */
[----:B---3--:R-:W-:Y:S05]  /*e6b0*/  @!P0 BRA `(.L_x_37) ;  /* 0xfffffffc00ec8947 */ /* 0x008fea000383ffff */
[----:B------:R-:W-:Y:S05]  /*e6c0*/  BRA `(.L_x_36) ;  /* 0xffffff5800487947 */ /* 0x000fea000383ffff */
.L_x_42:
[----:B--2---:R-:W-:-:S04]  /*e6d0*/  IMAD.U32 R8, RZ, RZ, UR4 ;  /* 0x00000004ff087e24 */ /* 0x004fc8000f8e00ff */
[----:B------:R2:W3:Y:S03]  /*e6e0*/  SYNCS.PHASECHK.TRANS64.TRYWAIT P0, [R8+URZ+0x38480], R5 ;  /* 0x03848005080075a7 */ /* 0x0004e6000800017f */
[----:B---3--:R-:W-:Y:S05]  /*e6f0*/  @!P0 NANOSLEEP.SYNCS 0x989680 ;  /* 0x009896800000895d */ /* 0x008fea0003900000 */
[----:B------:R-:W3:Y:S02]  /*e700*/  @!P0 SYNCS.PHASECHK.TRANS64 P0, [R8+URZ+0x38480], R5 ;  /* 0x03848005080085a7 */ /* 0x000ee4000800007f */
[----:B---3--:R-:W-:Y:S05]  /*e710*/  @!P0 BRA `(.L_x_42) ;  /* 0xfffffffc00ec8947 */ /* 0x008fea000383ffff */
[----:B------:R-:W-:Y:S05]  /*e720*/  BRA `(.L_x_41) ;  /* 0xffffff5c00387947 */ /* 0x000fea000383ffff */
.L_x_59:
[----:B------:R-:W-:-:S07]  /*e730*/  IMAD.MOV.U32 R15, RZ, RZ, -0x1 ;  /* 0xffffffffff0f7424 */ /* 0x000fce00078e00ff */
[----:B-12--5:R-:W-:Y:S05]  /*e740*/  WARPSYNC.COLLECTIVE R15, `(.L_x_267) ;  /* 0x000000000f0c7348 */ /* 0x026fea0003c00000 */
[----:B------:R-:W-:Y:S02]  /*e750*/  ELECT P6, UR62, PT ;  /* 0x00000000003e782f */ /* 0x000fe400038c0000 */
[----:B------:R-:W-:Y:S01]  /*e760*/  MOV R14, UR62 ;  /* 0x0000003e000e7c02 */ /* 0x000fe20008000f00 */
[----:B-12--5:R-:W-:Y:S10]  /*e770*/  ENDCOLLECTIVE ;  /* 0x000000000000791b */ /* 0x026ff40003800000 */
.L_x_267:
[----:B------:R-:W-:Y:S05]  /*e780*/  BRA `(.L_x_268) ;  /* 0xffffff6400d07947 */ /* 0x000fea000383ffff */
.L_x_61:
[----:B-1----:R-:W-:-:S04]  /*e790*/  IMAD.U32 R6, RZ, RZ, UR47 ;  /* 0x0000002fff067e24 */ /* 0x002fc8000f8e00ff */
[----:B------:R1:W2:Y:S03]  /*e7a0*/  SYNCS.PHASECHK.TRANS64.TRYWAIT P2, [R6+URZ+0x384c0], R3 ;  /* 0x0384c003060075a7 */ /* 0x0002a6000804017f */
[----:B--2---:R-:W-:Y:S05]  /*e7b0*/  @!P2 NANOSLEEP.SYNCS 0x989680 ;  /* 0x009896800000a95d */ /* 0x004fea0003900000 */
[----:B------:R-:W2:Y:S02]  /*e7c0*/  @!P2 SYNCS.PHASECHK.TRANS64 P2, [R6+URZ+0x384c0], R3 ;  /* 0x0384c0030600a5a7 */ /* 0x000ea4000804007f */
[----:B--2---:R-:W-:Y:S05]  /*e7d0*/  @!P2 BRA `(.L_x_61) ;  /* 0xfffffffc00eca947 */ /* 0x004fea000383ffff */
[----:B------:R-:W-:Y:S05]  /*e7e0*/  BRA `(.L_x_269) ;  /* 0xffffff6400e87947 */ /* 0x000fea000383ffff */
.L_x_69:
[----:B-1----:R-:W-:-:S04]  /*e7f0*/  IMAD.U32 R12, RZ, RZ, UR47 ;  /* 0x0000002fff0c7e24 */ /* 0x002fc8000f8e00ff */
[----:B------:R1:W2:Y:S03]  /*e800*/  SYNCS.PHASECHK.TRANS64.TRYWAIT P3, [R12+URZ+0x384c8], R3 ;  /* 0x0384c8030c0075a7 */ /* 0x0002a6000806017f */
[----:B--2---:R-:W-:Y:S05]  /*e810*/  @!P3 NANOSLEEP.SYNCS 0x989680 ;  /* 0x009896800000b95d */ /* 0x004fea0003900000 */
[----:B------:R-:W2:Y:S02]  /*e820*/  @!P3 SYNCS.PHASECHK.TRANS64 P3, [R12+URZ+0x384c8], R3 ;  /* 0x0384c8030c00b5a7 */ /* 0x000ea4000806007f */
[----:B--2---:R-:W-:Y:S05]  /*e830*/  @!P3 BRA `(.L_x_69) ;  /* 0xfffffffc00ecb947 */ /* 0x004fea000383ffff */
[----:B------:R-:W-:Y:S05]  /*e840*/  BRA `(.L_x_270) ;  /* 0xffffff6c00787947 */ /* 0x000fea000383ffff */
.L_x_74:
[----:B-1----:R-:W-:-:S04]  /*e850*/  IMAD.U32 R12, RZ, RZ, UR47 ;  /* 0x0000002fff0c7e24 */ /* 0x002fc8000f8e00ff */
[----:B------:R1:W2:Y:S03]  /*e860*/  SYNCS.PHASECHK.TRANS64.TRYWAIT P3, [R12+URZ+0x384d0], R3 ;  /* 0x0384d0030c0075a7 */ /* 0x0002a6000806017f */
[----:B--2---:R-:W-:Y:S05]  /*e870*/  @!P3 NANOSLEEP.SYNCS 0x989680 ;  /* 0x009896800000b95d */ /* 0x004fea0003900000 */
[----:B------:R-:W2:Y:S02]  /*e880*/  @!P3 SYNCS.PHASECHK.TRANS64 P3, [R12+URZ+0x384d0], R3 ;  /* 0x0384d0030c00b5a7 */ /* 0x000ea4000806007f */
[----:B--2---:R-:W-:Y:S05]  /*e890*/  @!P3 BRA `(.L_x_74) ;  /* 0xfffffffc00ecb947 */ /* 0x004fea000383ffff */
[----:B------:R-:W-:Y:S05]  /*e8a0*/  BRA `(.L_x_271) ;  /* 0xffffff7000d47947 */ /* 0x000fea000383ffff */
.L_x_79:
[----:B-1----:R-:W-:-:S04]  /*e8b0*/  IMAD.U32 R12, RZ, RZ, UR47 ;  /* 0x0000002fff0c7e24 */ /* 0x002fc8000f8e00ff */
[----:B------:R1:W2:Y:S03]  /*e8c0*/  SYNCS.PHASECHK.TRANS64.TRYWAIT P3, [R12+URZ+0x384d8], R3 ;  /* 0x0384d8030c0075a7 */ /* 0x0002a6000806017f */
[----:B--2---:R-:W-:Y:S05]  /*e8d0*/  @!P3 NANOSLEEP.SYNCS 0x989680 ;  /* 0x009896800000b95d */ /* 0x004fea0003900000 */
[----:B------:R-:W2:Y:S02]  /*e8e0*/  @!P3 SYNCS.PHASECHK.TRANS64 P3, [R12+URZ+0x384d8], R3 ;  /* 0x0384d8030c00b5a7 */ /* 0x000ea4000806007f */
[----:B--2---:R-:W-:Y:S05]  /*e8f0*/  @!P3 BRA `(.L_x_79) ;  /* 0xfffffffc00ecb947 */ /* 0x004fea000383ffff */
[----:B------:R-:W-:Y:S05]  /*e900*/  BRA `(.L_x_272) ;  /* 0xffffff78003c7947 */ /* 0x000fea000383ffff */
.L_x_84:
[----:B-1----:R-:W-:-:S04]  /*e910*/  IMAD.U32 R12, RZ, RZ, UR47 ;  /* 0x0000002fff0c7e24 */ /* 0x002fc8000f8e00ff */
[----:B------:R1:W2:Y:S03]  /*e920*/  SYNCS.PHASECHK.TRANS64.TRYWAIT P3, [R12+URZ+0x384c0], R3 ;  /* 0x0384c0030c0075a7 */ /* 0x0002a6000806017f */
[----:B--2---:R-:W-:Y:S05]  /*e930*/  @!P3 NANOSLEEP.SYNCS 0x989680 ;  /* 0x009896800000b95d */ /* 0x004fea0003900000 */
[----:B------:R-:W2:Y:S02]  /*e940*/  @!P3 SYNCS.PHASECHK.TRANS64 P3, [R12+URZ+0x384c0], R3 ;  /* 0x0384c0030c00b5a7 */ /* 0x000ea4000806007f */
[----:B--2---:R-:W-:Y:S05]  /*e950*/  @!P3 BRA `(.L_x_84) ;  /* 0xfffffffc00ecb947 */ /* 0x004fea000383ffff */
[----:B------:R-:W-:Y:S05]  /*e960*/  BRA `(.L_x_273) ;  /* 0xffffff7c00ac7947 */ /* 0x000fea000383ffff */
.L_x_89:
[----:B-1----:R-:W-:-:S04]  /*e970*/  IMAD.U32 R12, RZ, RZ, UR47 ;  /* 0x0000002fff0c7e24 */ /* 0x002fc8000f8e00ff */
[----:B------:R1:W2:Y:S03]  /*e980*/  SYNCS.PHASECHK.TRANS64.TRYWAIT P3, [R12+URZ+0x384c8], R3 ;  /* 0x0384c8030c0075a7 */ /* 0x0002a6000806017f */
[----:B--2---:R-:W-:Y:S05]  /*e990*/  @!P3 NANOSLEEP.SYNCS 0x989680 ;  /* 0x009896800000b95d */ /* 0x004fea0003900000 */
[----:B------:R-:W2:Y:S02]  /*e9a0*/  @!P3 SYNCS.PHASECHK.TRANS64 P3, [R12+URZ+0x384c8], R3 ;  /* 0x0384c8030c00b5a7 */ /* 0x000ea4000806007f */
[----:B--2---:R-:W-:Y:S05]  /*e9b0*/  @!P3 BRA `(.L_x_89) ;  /* 0xfffffffc00ecb947 */ /* 0x004fea000383ffff */
[----:B------:R-:W-:Y:S05]  /*e9c0*/  BRA `(.L_x_274) ;  /* 0xffffff8400147947 */ /* 0x000fea000383ffff */
.L_x_94:
[----:B-1----:R-:W-:-:S04]  /*e9d0*/  MOV R12, UR47 ;  /* 0x0000002f000c7c02 */ /* 0x002fc80008000f00 */
[----:B------:R1:W2:Y:S03]  /*e9e0*/  SYNCS.PHASECHK.TRANS64.TRYWAIT P3, [R12+URZ+0x384d0], R3 ;  /* 0x0384d0030c0075a7 */ /* 0x0002a6000806017f */
[----:B--2---:R-:W-:Y:S05]  /*e9f0*/  @!P3 NANOSLEEP.SYNCS 0x989680 ;  /* 0x009896800000b95d */ /* 0x004fea0003900000 */
[----:B------:R-:W2:Y:S02]  /*ea00*/  @!P3 SYNCS.PHASECHK.TRANS64 P3, [R12+URZ+0x384d0], R3 ;  /* 0x0384d0030c00b5a7 */ /* 0x000ea4000806007f */
[----:B--2---:R-:W-:Y:S05]  /*ea10*/  @!P3 BRA `(.L_x_94) ;  /* 0xfffffffc00ecb947 */ /* 0x004fea000383ffff */
[----:B------:R-:W-:Y:S05]  /*ea20*/  BRA `(.L_x_275) ;  /* 0xffffff88007c7947 */ /* 0x000fea000383ffff */
.L_x_99:
[----:B-1----:R-:W-:-:S04]  /*ea30*/  IMAD.U32 R12, RZ, RZ, UR47 ;  /* 0x0000002fff0c7e24 */ /* 0x002fc8000f8e00ff */
[----:B------:R1:W2:Y:S03]  /*ea40*/  SYNCS.PHASECHK.TRANS64.TRYWAIT P3, [R12+URZ+0x384d8], R3 ;  /* 0x0384d8030c0075a7 */ /* 0x0002a6000806017f */
[----:B--2---:R-:W-:Y:S05]  /*ea50*/  @!P3 NANOSLEEP.SYNCS 0x989680 ;  /* 0x009896800000b95d */ /* 0x004fea0003900000 */
[----:B------:R-:W2:Y:S02]  /*ea60*/  @!P3 SYNCS.PHASECHK.TRANS64 P3, [R12+URZ+0x384d8], R3 ;  /* 0x0384d8030c00b5a7 */ /* 0x000ea4000806007f */
[----:B--2---:R-:W-:Y:S05]  /*ea70*/  @!P3 BRA `(.L_x_99) ;  /* 0xfffffffc00ecb947 */ /* 0x004fea000383ffff */
[----:B------:R-:W-:Y:S05]  /*ea80*/  BRA `(.L_x_276) ;  /* 0xffffff8c00e47947 */ /* 0x000fea000383ffff */
.L_x_106:
[----:B--2---:R-:W-:-:S04]  /*ea90*/  IMAD.U32 R3, RZ, RZ, UR4 ;  /* 0x00000004ff037e24 */ /* 0x004fc8000f8e00ff */
[----:B------:R2:W3:Y:S03]  /*eaa0*/  SYNCS.PHASECHK.TRANS64.TRYWAIT P0, [R3+URZ+0x38400], R0 ;  /* 0x03840000030075a7 */ /* 0x0004e6000800017f */
[----:B---3--:R-:W-:Y:S05]  /*eab0*/  @!P0 NANOSLEEP.SYNCS 0x989680 ;  /* 0x009896800000895d */ /* 0x008fea0003900000 */
[----:B------:R-:W3:Y:S02]  /*eac0*/  @!P0 SYNCS.PHASECHK.TRANS64 P0, [R3+URZ+0x38400], R0 ;  /* 0x03840000030085a7 */ /* 0x000ee4000800007f */
[----:B---3--:R-:W-:Y:S05]  /*ead0*/  @!P0 BRA `(.L_x_106) ;  /* 0xfffffffc00ec8947 */ /* 0x008fea000383ffff */
[----:B------:R-:W-:Y:S05]  /*eae0*/  BRA `(.L_x_277) ;  /* 0xffffff9400747947 */ /* 0x000fea000383ffff */
.L_x_124:
[----:B-1----:R-:W-:-:S04]  /*eaf0*/  IMAD.U32 R3, RZ, RZ, UR35 ;  /* 0x00000023ff037e24 */ /* 0x002fc8000f8e00ff */
[----:B------:R1:W2:Y:S03]  /*eb00*/  SYNCS.PHASECHK.TRANS64.TRYWAIT P0, [R3+URZ+0x38508], R0 ;  /* 0x03850800030075a7 */ /* 0x0002a6000800017f */
[----:B--2---:R-:W-:Y:S05]  /*eb10*/  @!P0 NANOSLEEP.SYNCS 0x989680 ;  /* 0x009896800000895d */ /* 0x004fea0003900000 */
[----:B------:R-:W2:Y:S02]  /*eb20*/  @!P0 SYNCS.PHASECHK.TRANS64 P0, [R3+URZ+0x38508], R0 ;  /* 0x03850800030085a7 */ /* 0x000ea4000800007f */
[----:B--2---:R-:W-:Y:S05]  /*eb30*/  @!P0 BRA `(.L_x_124) ;  /* 0xfffffffc00ec8947 */ /* 0x004fea000383ffff */
[----:B------:R-:W-:Y:S05]  /*eb40*/  BRA `(.L_x_278) ;  /* 0xffffffa400087947 */ /* 0x000fea000383ffff */
.L_x_126:
[----:B-1----:R-:W-:-:S04]  /*eb50*/  IMAD.U32 R3, RZ, RZ, UR8 ;  /* 0x00000008ff037e24 */ /* 0x002fc8000f8e00ff */
[----:B------:R1:W2:Y:S03]  /*eb60*/  SYNCS.PHASECHK.TRANS64.TRYWAIT P0, [R3+URZ+0x38400], R0 ;  /* 0x03840000030075a7 */ /* 0x0002a6000800017f */
[----:B--2---:R-:W-:Y:S05]  /*eb70*/  @!P0 NANOSLEEP.SYNCS 0x989680 ;  /* 0x009896800000895d */ /* 0x004fea0003900000 */
[----:B------:R-:W2:Y:S02]  /*eb80*/  @!P0 SYNCS.PHASECHK.TRANS64 P0, [R3+URZ+0x38400], R0 ;  /* 0x03840000030085a7 */ /* 0x000ea4000800007f */
[----:B--2---:R-:W-:Y:S05]  /*eb90*/  @!P0 BRA `(.L_x_126) ;  /* 0xfffffffc00ec8947 */ /* 0x004fea000383ffff */
[----:B------:R-:W-:Y:S05]  /*eba0*/  BRA `(.L_x_279) ;  /* 0xffffffa400287947 */ /* 0x000fea000383ffff */
.L_x_132:
[----:B-1----:R-:W-:-:S04]  /*ebb0*/  IMAD.U32 R3, RZ, RZ, UR35 ;  /* 0x00000023ff037e24 */ /* 0x002fc8000f8e00ff */
[----:B------:R1:W3:Y:S03]  /*ebc0*/  SYNCS.PHASECHK.TRANS64.TRYWAIT P1, [R3+URZ+0x384e0], R0 ;  /* 0x0384e000030075a7 */ /* 0x0002e6000802017f */
[----:B---3--:R-:W-:Y:S05]  /*ebd0*/  @!P1 NANOSLEEP.SYNCS 0x989680 ;  /* 0x009896800000995d */ /* 0x008fea0003900000 */
[----:B------:R-:W3:Y:S02]  /*ebe0*/  @!P1 SYNCS.PHASECHK.TRANS64 P1, [R3+URZ+0x384e0], R0 ;  /* 0x0384e000030095a7 */ /* 0x000ee4000802007f */
[----:B---3--:R-:W-:Y:S05]  /*ebf0*/  @!P1 BRA `(.L_x_132) ;  /* 0xfffffffc00ec9947 */ /* 0x008fea000383ffff */
[----:B------:R-:W-:Y:S05]  /*ec00*/  BRA `(.L_x_280) ;  /* 0xffffffa400d87947 */ /* 0x000fea000383ffff */
.L_x_138:
[----:B-1----:R-:W-:-:S04]  /*ec10*/  IMAD.U32 R3, RZ, RZ, UR35 ;  /* 0x00000023ff037e24 */ /* 0x002fc8000f8e00ff */
[----:B------:R1:W4:Y:S03]  /*ec20*/  SYNCS.PHASECHK.TRANS64.TRYWAIT P1, [R3+URZ+0x384e8], R0 ;  /* 0x0384e800030075a7 */ /* 0x000326000802017f */
[----:B----4-:R-:W-:Y:S05]  /*ec30*/  @!P1 NANOSLEEP.SYNCS 0x989680 ;  /* 0x009896800000995d */ /* 0x010fea0003900000 */
[----:B------:R-:W4:Y:S02]  /*ec40*/  @!P1 SYNCS.PHASECHK.TRANS64 P1, [R3+URZ+0x384e8], R0 ;  /* 0x0384e800030095a7 */ /* 0x000f24000802007f */
[----:B----4-:R-:W-:Y:S05]  /*ec50*/  @!P1 BRA `(.L_x_138) ;  /* 0xfffffffc00ec9947 */ /* 0x010fea000383ffff */
[----:B------:R-:W-:Y:S05]  /*ec60*/  BRA `(.L_x_281) ;  /* 0xffffffa800287947 */ /* 0x000fea000383ffff */
.L_x_144:
[----:B-1----:R-:W-:-:S04]  /*ec70*/  IMAD.U32 R3, RZ, RZ, UR35 ;  /* 0x00000023ff037e24 */ /* 0x002fc8000f8e00ff */
[----:B------:R1:W1:Y:S03]  /*ec80*/  SYNCS.PHASECHK.TRANS64.TRYWAIT P1, [R3+URZ+0x384f0], R0 ;  /* 0x0384f000030075a7 */ /* 0x000266000802017f */
[----:B-1----:R-:W-:Y:S05]  /*ec90*/  @!P1 NANOSLEEP.SYNCS 0x989680 ;  /* 0x009896800000995d */ /* 0x002fea0003900000 */
[----:B------:R-:W1:Y:S02]  /*eca0*/  @!P1 SYNCS.PHASECHK.TRANS64 P1, [R3+URZ+0x384f0], R0 ;  /* 0x0384f000030095a7 */ /* 0x000e64000802007f */
[----:B-1----:R-:W-:Y:S05]  /*ecb0*/  @!P1 BRA `(.L_x_144) ;  /* 0xfffffffc00ec9947 */ /* 0x002fea000383ffff */
[----:B------:R-:W-:Y:S05]  /*ecc0*/  BRA `(.L_x_282) ;  /* 0xffffffa800807947 */ /* 0x000fea000383ffff */
.L_x_150:
[----:B-1----:R-:W-:-:S04]  /*ecd0*/  IMAD.U32 R3, RZ, RZ, UR35 ;  /* 0x00000023ff037e24 */ /* 0x002fc8000f8e00ff */
[----:B------:R1:W1:Y:S03]  /*ece0*/  SYNCS.PHASECHK.TRANS64.TRYWAIT P1, [R3+URZ+0x384f8], R0 ;  /* 0x0384f800030075a7 */ /* 0x000266000802017f */
[----:B-1----:R-:W-:Y:S05]  /*ecf0*/  @!P1 NANOSLEEP.SYNCS 0x989680 ;  /* 0x009896800000995d */ /* 0x002fea0003900000 */
[----:B------:R-:W1:Y:S02]  /*ed00*/  @!P1 SYNCS.PHASECHK.TRANS64 P1, [R3+URZ+0x384f8], R0 ;  /* 0x0384f800030095a7 */ /* 0x000e64000802007f */
[----:B-1----:R-:W-:Y:S05]  /*ed10*/  @!P1 BRA `(.L_x_150) ;  /* 0xfffffffc00ec9947 */ /* 0x002fea000383ffff */
[----:B------:R-:W-:Y:S05]  /*ed20*/  BRA `(.L_x_283) ;  /* 0xffffffa800d87947 */ /* 0x000fea000383ffff */
.L_x_156:
[----:B-1----:R-:W-:-:S04]  /*ed30*/  IMAD.U32 R3, RZ, RZ, UR35 ;  /* 0x00000023ff037e24 */ /* 0x002fc8000f8e00ff */
[----:B------:R1:W3:Y:S03]  /*ed40*/  SYNCS.PHASECHK.TRANS64.TRYWAIT P1, [R3+URZ+0x384e0], R2 ;  /* 0x0384e002030075a7 */ /* 0x0002e6000802017f */
[----:B---3--:R-:W-:Y:S05]  /*ed50*/  @!P1 NANOSLEEP.SYNCS 0x989680 ;  /* 0x009896800000995d */ /* 0x008fea0003900000 */
[----:B------:R-:W3:Y:S02]  /*ed60*/  @!P1 SYNCS.PHASECHK.TRANS64 P1, [R3+URZ+0x384e0], R2 ;  /* 0x0384e002030095a7 */ /* 0x000ee4000802007f */
[----:B---3--:R-:W-:Y:S05]  /*ed70*/  @!P1 BRA `(.L_x_156) ;  /* 0xfffffffc00ec9947 */ /* 0x008fea000383ffff */
[----:B------:R-:W-:Y:S05]  /*ed80*/  BRA `(.L_x_284) ;  /* 0xffffffac00347947 */ /* 0x000fea000383ffff */
.L_x_162:
[----:B-1-3--:R-:W-:-:S04]  /*ed90*/  IMAD.U32 R3, RZ, RZ, UR35 ;  /* 0x00000023ff037e24 */ /* 0x00afc8000f8e00ff */
[----:B------:R1:W3:Y:S03]  /*eda0*/  SYNCS.PHASECHK.TRANS64.TRYWAIT P1, [R3+URZ+0x384e8], R2 ;  /* 0x0384e802030075a7 */ /* 0x0002e6000802017f */
[----:B---3--:R-:W-:Y:S05]  /*edb0*/  @!P1 NANOSLEEP.SYNCS 0x989680 ;  /* 0x009896800000995d */ /* 0x008fea0003900000 */
[----:B------:R-:W3:Y:S02]  /*edc0*/  @!P1 SYNCS.PHASECHK.TRANS64 P1, [R3+URZ+0x384e8], R2 ;  /* 0x0384e802030095a7 */ /* 0x000ee4000802007f */
[----:B---3--:R-:W-:Y:S05]  /*edd0*/  @!P1 BRA `(.L_x_162) ;  /* 0xfffffffc00ec9947 */ /* 0x008fea000383ffff */
[----:B------:R-:W-:Y:S05]  /*ede0*/  BRA `(.L_x_285) ;  /* 0xffffffac00807947 */ /* 0x000fea000383ffff */
.L_x_168:
[----:B-1-34-:R-:W-:-:S04]  /*edf0*/  IMAD.U32 R3, RZ, RZ, UR35 ;  /* 0x00000023ff037e24 */ /* 0x01afc8000f8e00ff */
[----:B------:R1:W3:Y:S03]  /*ee00*/  SYNCS.PHASECHK.TRANS64.TRYWAIT P1, [R3+URZ+0x384f0], R2 ;  /* 0x0384f002030075a7 */ /* 0x0002e6000802017f */
[----:B---3--:R-:W-:Y:S05]  /*ee10*/  @!P1 NANOSLEEP.SYNCS 0x989680 ;  /* 0x009896800000995d */ /* 0x008fea0003900000 */
[----:B------:R-:W3:Y:S02]  /*ee20*/  @!P1 SYNCS.PHASECHK.TRANS64 P1, [R3+URZ+0x384f0], R2 ;  /* 0x0384f002030095a7 */ /* 0x000ee4000802007f */
[----:B---3--:R-:W-:Y:S05]  /*ee30*/  @!P1 BRA `(.L_x_168) ;  /* 0xfffffffc00ec9947 */ /* 0x008fea000383ffff */
[----:B------:R-:W-:Y:S05]  /*ee40*/  BRA `(.L_x_286) ;  /* 0xffffffac00cc7947 */ /* 0x000fea000383ffff */
.L_x_174:
[----:B-1-34-:R-:W-:-:S04]  /*ee50*/  IMAD.U32 R3, RZ, RZ, UR35 ;  /* 0x00000023ff037e24 */ /* 0x01afc8000f8e00ff */
[----:B------:R1:W3:Y:S03]  /*ee60*/  SYNCS.PHASECHK.TRANS64.TRYWAIT P1, [R3+URZ+0x384f8], R2 ;  /* 0x0384f802030075a7 */ /* 0x0002e6000802017f */
[----:B---3--:R-:W-:Y:S05]  /*ee70*/  @!P1 NANOSLEEP.SYNCS 0x989680 ;  /* 0x009896800000995d */ /* 0x008fea0003900000 */
[----:B------:R-:W3:Y:S02]  /*ee80*/  @!P1 SYNCS.PHASECHK.TRANS64 P1, [R3+URZ+0x384f8], R2 ;  /* 0x0384f802030095a7 */ /* 0x000ee4000802007f */
[----:B---3--:R-:W-:Y:S05]  /*ee90*/  @!P1 BRA `(.L_x_174) ;  /* 0xfffffffc00ec9947 */ /* 0x008fea000383ffff */
[----:B------:R-:W-:Y:S05]  /*eea0*/  BRA `(.L_x_287) ;  /* 0xffffffb000187947 */ /* 0x000fea000383ffff */
.L_x_189:
[----:B-1-34-:R-:W-:-:S04]  /*eeb0*/  MOV R3, UR35 ;  /* 0x0000002300037c02 */ /* 0x01afc80008000f00 */
[----:B------:R1:W2:Y:S03]  /*eec0*/  SYNCS.PHASECHK.TRANS64.TRYWAIT P0, [R3+URZ+0x384e0], R0 ;  /* 0x0384e000030075a7 */ /* 0x0002a6000800017f */
[----:B--2---:R-:W-:Y:S05]  /*eed0*/  @!P0 NANOSLEEP.SYNCS 0x989680 ;  /* 0x009896800000895d */ /* 0x004fea0003900000 */
[----:B------:R-:W2:Y:S02]  /*eee0*/  @!P0 SYNCS.PHASECHK.TRANS64 P0, [R3+URZ+0x384e0], R0 ;  /* 0x0384e000030085a7 */ /* 0x000ea4000800007f */
[----:B--2---:R-:W-:Y:S05]  /*eef0*/  @!P0 BRA `(.L_x_189) ;  /* 0xfffffffc00ec8947 */ /* 0x004fea000383ffff */
[----:B------:R-:W-:Y:S05]  /*ef00*/  BRA `(.L_x_288) ;  /* 0xffffffb400b07947 */ /* 0x000fea000383ffff */
.L_x_191:
[----:B-1-34-:R-:W-:-:S04]  /*ef10*/  IMAD.U32 R3, RZ, RZ, UR35 ;  /* 0x00000023ff037e24 */ /* 0x01afc8000f8e00ff */
[----:B------:R1:W2:Y:S03]  /*ef20*/  SYNCS.PHASECHK.TRANS64.TRYWAIT P0, [R3+URZ+0x384e8], R0 ;  /* 0x0384e800030075a7 */ /* 0x0002a6000800017f */
[----:B--2---:R-:W-:Y:S05]  /*ef30*/  @!P0 NANOSLEEP.SYNCS 0x989680 ;  /* 0x009896800000895d */ /* 0x004fea0003900000 */
[----:B------:R-:W2:Y:S02]  /*ef40*/  @!P0 SYNCS.PHASECHK.TRANS64 P0, [R3+URZ+0x384e8], R0 ;  /* 0x0384e800030085a7 */ /* 0x000ea4000800007f */
[----:B--2---:R-:W-:Y:S05]  /*ef50*/  @!P0 BRA `(.L_x_191) ;  /* 0xfffffffc00ec8947 */ /* 0x004fea000383ffff */
[----:B------:R-:W-:Y:S05]  /*ef60*/  BRA `(.L_x_289) ;  /* 0xffffffb400a87947 */ /* 0x000fea000383ffff */
.L_x_193:
[----:B-1-34-:R-:W-:-:S04]  /*ef70*/  IMAD.U32 R3, RZ, RZ, UR35 ;  /* 0x00000023ff037e24 */ /* 0x01afc8000f8e00ff */
[----:B------:R1:W2:Y:S03]  /*ef80*/  SYNCS.PHASECHK.TRANS64.TRYWAIT P0, [R3+URZ+0x384f0], R0 ;  /* 0x0384f000030075a7 */ /* 0x0002a6000800017f */
[----:B--2---:R-:W-:Y:S05]  /*ef90*/  @!P0 NANOSLEEP.SYNCS 0x989680 ;  /* 0x009896800000895d */ /* 0x004fea0003900000 */
[----:B------:R-:W2:Y:S02]  /*efa0*/  @!P0 SYNCS.PHASECHK.TRANS64 P0, [R3+URZ+0x384f0], R0 ;  /* 0x0384f000030085a7 */ /* 0x000ea4000800007f */
[----:B--2---:R-:W-:Y:S05]  /*efb0*/  @!P0 BRA `(.L_x_193) ;  /* 0xfffffffc00ec8947 */ /* 0x004fea000383ffff */
[----:B------:R-:W-:Y:S05]  /*efc0*/  BRA `(.L_x_290) ;  /* 0xffffffb400a07947 */ /* 0x000fea000383ffff */
.L_x_205:
[----:B------:R-:W-:Y:S01]  /*efd0*/  BSSY B1, `(.L_x_291) ;  /* 0x0000006000017945 */ /* 0x000fe20003800000 */
[----:B------:R-:W-:-:S07]  /*efe0*/  IMAD.MOV.U32 R15, RZ, RZ, -0x1 ;  /* 0xffffffffff0f7424 */ /* 0x000fce00078e00ff */
[----:B-----5:R-:W-:Y:S05]  /*eff0*/  WARPSYNC.COLLECTIVE R15, `(.L_x_292) ;  /* 0x000000000f0c7348 */ /* 0x020fea0003c00000 */
[----:B-----5:R-:W-:Y:S02]  /*f000*/  ELECT P6, UR62, PT ;  /* 0x00000000003e782f */ /* 0x020fe400038c0000 */
[----:B------:R-:W-:Y:S01]  /*f010*/  MOV R14, UR62 ;  /* 0x0000003e000e7c02 */ /* 0x000fe20008000f00 */
[----:B------:R-:W-:Y:S10]  /*f020*/  ENDCOLLECTIVE ;  /* 0x000000000000791b */ /* 0x000ff40003800000 */
.L_x_292:
[----:B------:R-:W-:Y:S05]  /*f030*/  BSYNC B1 ;  /* 0x0000000000017941 */ /* 0x000fea0003800000 */
.L_x_291:
[----:B------:R-:W-:Y:S05]  /*f040*/  BRA `(.L_x_293) ;  /* 0xffffffc000c07947 */ /* 0x000fea000383ffff */
.L_x_208:
[----:B-1----:R1:W3:Y:S02]  /*f050*/  SYNCS.PHASECHK.TRANS64.TRYWAIT P0, [R8+URZ+0x384a0], R5 ;  /* 0x0384a005080075a7 */ /* 0x0022e4000800017f */
[----:B---3--:R-:W-:Y:S05]  /*f060*/  @!P0 NANOSLEEP.SYNCS 0x989680 ;  /* 0x009896800000895d */ /* 0x008fea0003900000 */
[----:B------:R-:W3:Y:S02]  /*f070*/  @!P0 SYNCS.PHASECHK.TRANS64 P0, [R8+URZ+0x384a0], R5 ;  /* 0x0384a005080085a7 */ /* 0x000ee4000800007f */
[----:B---3--:R-:W-:Y:S05]  /*f080*/  @!P0 BRA `(.L_x_208) ;  /* 0xfffffffc00f08947 */ /* 0x008fea000383ffff */
[----:B------:R-:W-:Y:S05]  /*f090*/  BRA `(.L_x_294) ;  /* 0xffffffc000ec7947 */ /* 0x000fea000383ffff */
.L_x_213:
[----:B--2---:R2:W3:Y:S02]  /*f0a0*/  SYNCS.PHASECHK.TRANS64.TRYWAIT P0, [R3+URZ+0x38400], R2 ;  /* 0x03840002030075a7 */ /* 0x0044e4000800017f */
[----:B---3--:R-:W-:Y:S05]  /*f0b0*/  @!P0 NANOSLEEP.SYNCS 0x989680 ;  /* 0x009896800000895d */ /* 0x008fea0003900000 */
[----:B------:R-:W3:Y:S02]  /*f0c0*/  @!P0 SYNCS.PHASECHK.TRANS64 P0, [R3+URZ+0x38400], R2 ;  /* 0x03840002030085a7 */ /* 0x000ee4000800007f */
[----:B---3--:R-:W-:Y:S05]  /*f0d0*/  @!P0 BRA `(.L_x_213) ;  /* 0xfffffffc00f08947 */ /* 0x008fea000383ffff */
[----:B------:R-:W-:Y:S05]  /*f0e0*/  BRA `(.L_x_295) ;  /* 0xffffffc400bc7947 */ /* 0x000fea000383ffff */
.L_x_216:
[----:B------:R-:W-:Y:S01]  /*f0f0*/  BSSY B1, `(.L_x_296) ;  /* 0x0000006000017945 */ /* 0x000fe20003800000 */
[----:B------:R-:W-:-:S07]  /*f100*/  IMAD.MOV.U32 R15, RZ, RZ, -0x1 ;  /* 0xffffffffff0f7424 */ /* 0x000fce00078e00ff */
[----:B-1---5:R-:W-:Y:S05]  /*f110*/  WARPSYNC.COLLECTIVE R15, `(.L_x_297) ;  /* 0x000000000f0c7348 */ /* 0x022fea0003c00000 */
[----:B------:R-:W-:Y:S02]  /*f120*/  ELECT P6, UR62, PT ;  /* 0x00000000003e782f */ /* 0x000fe400038c0000 */
[----:B------:R-:W-:Y:S01]  /*f130*/  MOV R14, UR62 ;  /* 0x0000003e000e7c02 */ /* 0x000fe20008000f00 */
[----:B-1---5:R-:W-:Y:S10]  /*f140*/  ENDCOLLECTIVE ;  /* 0x000000000000791b */ /* 0x022ff40003800000 */
.L_x_297:
[----:B------:R-:W-:Y:S05]  /*f150*/  BSYNC B1 ;  /* 0x0000000000017941 */ /* 0x000fea0003800000 */
.L_x_296:
[----:B------:R-:W-:Y:S05]  /*f160*/  BRA `(.L_x_298) ;  /* 0xffffffc800047947 */ /* 0x000fea000383ffff */
.L_x_219:
[----:B------:R-:W-:Y:S01]  /*f170*/  BSSY B1, `(.L_x_299) ;  /* 0x0000005000017945 */ /* 0x000fe20003800000 */
[----:B------:R-:W-:-:S07]  /*f180*/  IMAD.MOV.U32 R15, RZ, RZ, -0x1 ;  /* 0xffffffffff0f7424 */ /* 0x000fce00078e00ff */
[----:B-12--5:R-:W-:Y:S05]  /*f190*/  WARPSYNC.COLLECTIVE R15, `(.L_x_300) ;  /* 0x000000000f087348 */ /* 0x026fea0003c00000 */
[----:B------:R-:W-:Y:S01]  /*f1a0*/  NOP ;  /* 0x0000000000007918 */ /* 0x000fe20000000000 */
[----:B-12--5:R-:W-:Y:S01]  /*f1b0*/  ENDCOLLECTIVE ;  /* 0x000000000000791b */ /* 0x026fe20003800000 */
.L_x_300:
[----:B------:R-:W-:Y:S05]  /*f1c0*/  BSYNC B1 ;  /* 0x0000000000017941 */ /* 0x000fea0003800000 */
.L_x_299:
[----:B------:R-:W-:-:S07]  /*f1d0*/  IMAD.MOV.U32 R15, RZ, RZ, -0x1 ;  /* 0xffffffffff0f7424 */ /* 0x000fce00078e00ff */
[----:B------:R-:W-:Y:S05]  /*f1e0*/  WARPSYNC.COLLECTIVE R15, `(.L_x_301) ;  /* 0x000000000f0c7348 */ /* 0x000fea0003c00000 */
[----:B------:R-:W-:Y:S02]  /*f1f0*/  ELECT P6, UR62, PT ;  /* 0x00000000003e782f */ /* 0x000fe400038c0000 */
[----:B------:R-:W-:Y:S01]  /*f200*/  MOV R14, UR62 ;  /* 0x0000003e000e7c02 */ /* 0x000fe20008000f00 */
[----:B------:R-:W-:Y:S10]  /*f210*/  ENDCOLLECTIVE ;  /* 0x000000000000791b */ /* 0x000ff40003800000 */
.L_x_301:
[----:B------:R-:W-:Y:S05]  /*f220*/  BRA `(.L_x_302) ;  /* 0xffffffcc00247947 */ /* 0x000fea000383ffff */
.L_x_222:
[----:B------:R-:W-:Y:S01]  /*f230*/  BSSY B0, `(.L_x_303) ;  /* 0x0000006000007945 */ /* 0x000fe20003800000 */
[----:B------:R-:W-:-:S07]  /*f240*/  IMAD.MOV.U32 R15, RZ, RZ, -0x1 ;  /* 0xffffffffff0f7424 */ /* 0x000fce00078e00ff */
[----:B-----5:R-:W-:Y:S05]  /*f250*/  WARPSYNC.COLLECTIVE R15, `(.L_x_304) ;  /* 0x000000000f0c7348 */ /* 0x020fea0003c00000 */
[----:B-----5:R-:W-:Y:S02]  /*f260*/  ELECT P6, UR62, PT ;  /* 0x00000000003e782f */ /* 0x020fe400038c0000 */
[----:B------:R-:W-:Y:S01]  /*f270*/  MOV R14, UR62 ;  /* 0x0000003e000e7c02 */ /* 0x000fe20008000f00 */
[----:B------:R-:W-:Y:S10]  /*f280*/  ENDCOLLECTIVE ;  /* 0x000000000000791b */ /* 0x000ff40003800000 */
.L_x_304:
[----:B------:R-:W-:Y:S05]  /*f290*/  BSYNC B0 ;  /* 0x0000000000007941 */ /* 0x000fea0003800000 */
.L_x_303:
[----:B------:R-:W-:Y:S05]  /*f2a0*/  BRA `(.L_x_305) ;  /* 0xffffffcc00747947 */ /* 0x000fea000383ffff */
.L_x_226:
[----:B-1----:R1:W2:Y:S02]  /*f2b0*/  SYNCS.PHASECHK.TRANS64.TRYWAIT P0, [R7+URZ], R2 ;  /* 0x00000002070075a7 */ /* 0x0022a4000800017f */
[----:B--2---:R-:W-:Y:S05]  /*f2c0*/  @!P0 NANOSLEEP.SYNCS 0x989680 ;  /* 0x009896800000895d */ /* 0x004fea0003900000 */
[----:B------:R-:W2:Y:S02]  /*f2d0*/  @!P0 SYNCS.PHASECHK.TRANS64 P0, [R7+URZ], R2 ;  /* 0x00000002070085a7 */ /* 0x000ea4000800007f */
[----:B--2---:R-:W-:Y:S05]  /*f2e0*/  @!P0 BRA `(.L_x_226) ;  /* 0xfffffffc00f08947 */ /* 0x004fea000383ffff */
[----:B------:R-:W-:Y:S05]  /*f2f0*/  BRA `(.L_x_306) ;  /* 0xffffffcc00b07947 */ /* 0x000fea000383ffff */
.L_x_227:
[----:B-1----:R1:W2:Y:S02]  /*f300*/  SYNCS.PHASECHK.TRANS64.TRYWAIT P0, [R9+URZ], R4 ;  /* 0x00000004090075a7 */ /* 0x0022a4000800017f */
[----:B--2---:R-:W-:Y:S05]  /*f310*/  @!P0 NANOSLEEP.SYNCS 0x989680 ;  /* 0x009896800000895d */ /* 0x004fea0003900000 */
[----:B------:R-:W2:Y:S02]  /*f320*/  @!P0 SYNCS.PHASECHK.TRANS64 P0, [R9+URZ], R4 ;  /* 0x00000004090085a7 */ /* 0x000ea4000800007f */
[----:B--2---:R-:W-:Y:S05]  /*f330*/  @!P0 BRA `(.L_x_227) ;  /* 0xfffffffc00f08947 */ /* 0x004fea000383ffff */
[----:B------:R-:W-:Y:S05]  /*f340*/  BRA `(.L_x_307) ;  /* 0xffffffcc00c07947 */ /* 0x000fea000383ffff */
.L_x_228:
[----:B--2---:R2:W3:Y:S02]  /*f350*/  SYNCS.PHASECHK.TRANS64.TRYWAIT P0, [R6+URZ], R5 ;  /* 0x00000005060075a7 */ /* 0x0044e4000800017f */
[----:B---3--:R-:W-:Y:S05]  /*f360*/  @!P0 NANOSLEEP.SYNCS 0x989680 ;  /* 0x009896800000895d */ /* 0x008fea0003900000 */
[----:B------:R-:W3:Y:S02]  /*f370*/  @!P0 SYNCS.PHASECHK.TRANS64 P0, [R6+URZ], R5 ;  /* 0x00000005060085a7 */ /* 0x000ee4000800007f */
[----:B---3--:R-:W-:Y:S05]  /*f380*/  @!P0 BRA `(.L_x_228) ;  /* 0xfffffffc00f08947 */ /* 0x008fea000383ffff */
[----:B------:R-:W-:Y:S05]  /*f390*/  BRA `(.L_x_308) ;  /* 0xffffffcc00c87947 */ /* 0x000fea000383ffff */
.L_x_246:
[----:B-1----:R1:W3:Y:S02]  /*f3a0*/  SYNCS.PHASECHK.TRANS64.TRYWAIT P2, [R17+URZ+0x38440], R2 ;  /* 0x03844002110075a7 */ /* 0x0022e4000804017f */
[----:B---3--:R-:W-:Y:S05]  /*f3b0*/  @!P2 NANOSLEEP.SYNCS 0x989680 ;  /* 0x009896800000a95d */ /* 0x008fea0003900000 */
[----:B------:R-:W3:Y:S02]  /*f3c0*/  @!P2 SYNCS.PHASECHK.TRANS64 P2, [R17+URZ+0x38440], R2 ;  /* 0x038440021100a5a7 */ /* 0x000ee4000804007f */
[----:B---3--:R-:W-:Y:S05]  /*f3d0*/  @!P2 BRA `(.L_x_246) ;  /* 0xfffffffc00f0a947 */ /* 0x008fea000383ffff */
[----:B------:R-:W-:Y:S05]  /*f3e0*/  BRA `(.L_x_309) ;  /* 0xffffffe800e47947 */ /* 0x000fea000383ffff */
.L_x_252:
[----:B-1----:R1:W2:Y:S02]  /*f3f0*/  SYNCS.PHASECHK.TRANS64.TRYWAIT P0, [R5+URZ+0x38440], R2 ;  /* 0x03844002050075a7 */ /* 0x0022a4000800017f */
[----:B--2---:R-:W-:Y:S05]  /*f400*/  @!P0 NANOSLEEP.SYNCS 0x989680 ;  /* 0x009896800000895d */ /* 0x004fea0003900000 */
[----:B------:R-:W2:Y:S02]  /*f410*/  @!P0 SYNCS.PHASECHK.TRANS64 P0, [R5+URZ+0x38440], R2 ;  /* 0x03844002050085a7 */ /* 0x000ea4000800007f */
[----:B--2---:R-:W-:Y:S05]  /*f420*/  @!P0 BRA `(.L_x_252) ;  /* 0xfffffffc00f08947 */ /* 0x004fea000383ffff */
[----:B------:R-:W-:Y:S05]  /*f430*/  BRA `(.L_x_310) ;  /* 0xffffffec004c7947 */ /* 0x000fea000383ffff */
.L_x_254:
[----:B-1----:R1:W2:Y:S02]  /*f440*/  SYNCS.PHASECHK.TRANS64.TRYWAIT P0, [R7+URZ+0x38440], R0 ;  /* 0x03844000070075a7 */ /* 0x0022a4000800017f */
[----:B--2---:R-:W-:Y:S05]  /*f450*/  @!P0 NANOSLEEP.SYNCS 0x989680 ;  /* 0x009896800000895d */ /* 0x004fea0003900000 */
[----:B------:R-:W2:Y:S02]  /*f460*/  @!P0 SYNCS.PHASECHK.TRANS64 P0, [R7+URZ+0x38440], R0 ;  /* 0x03844000070085a7 */ /* 0x000ea4000800007f */
[----:B--2---:R-:W-:Y:S05]  /*f470*/  @!P0 BRA `(.L_x_254) ;  /* 0xfffffffc00f08947 */ /* 0x004fea000383ffff */
[----:B------:R-:W-:Y:S05]  /*f480*/  BRA `(.L_x_311) ;  /* 0xffffffec00647947 */ /* 0x000fea000383ffff */
.L_x_256:
[----:B-1----:R1:W2:Y:S02]  /*f490*/  SYNCS.PHASECHK.TRANS64.TRYWAIT P0, [R7+URZ+0x38440], R0 ;  /* 0x03844000070075a7 */ /* 0x0022a4000800017f */
[----:B--2---:R-:W-:Y:S05]  /*f4a0*/  @!P0 NANOSLEEP.SYNCS 0x989680 ;  /* 0x009896800000895d */ /* 0x004fea0003900000 */
[----:B------:R-:W2:Y:S02]  /*f4b0*/  @!P0 SYNCS.PHASECHK.TRANS64 P0, [R7+URZ+0x38440], R0 ;  /* 0x03844000070085a7 */ /* 0x000ea4000800007f */
[----:B--2---:R-:W-:Y:S05]  /*f4c0*/  @!P0 BRA `(.L_x_256) ;  /* 0xfffffffc00f08947 */ /* 0x004fea000383ffff */
[----:B------:R-:W-:Y:S05]  /*f4d0*/  BRA `(.L_x_312) ;  /* 0xffffffec007c7947 */ /* 0x000fea000383ffff */
.L_x_258:
[----:B-1----:R1:W2:Y:S02]  /*f4e0*/  SYNCS.PHASECHK.TRANS64.TRYWAIT P0, [R7+URZ+0x38440], R0 ;  /* 0x03844000070075a7 */ /* 0x0022a4000800017f */
[----:B--2---:R-:W-:Y:S05]  /*f4f0*/  @!P0 NANOSLEEP.SYNCS 0x989680 ;  /* 0x009896800000895d */ /* 0x004fea0003900000 */
[----:B------:R-:W2:Y:S02]  /*f500*/  @!P0 SYNCS.PHASECHK.TRANS64 P0, [R7+URZ+0x38440], R0 ;  /* 0x03844000070085a7 */ /* 0x000ea4000800007f */
[----:B--2---:R-:W-:Y:S05]  /*f510*/  @!P0 BRA `(.L_x_258) ;  /* 0xfffffffc00f08947 */ /* 0x004fea000383ffff */
[----:B------:R-:W-:Y:S05]  /*f520*/  BRA `(.L_x_313) ;  /* 0xffffffec00947947 */ /* 0x000fea000383ffff */
.L_x_260:
[----:B-1----:R1:W2:Y:S02]  /*f530*/  SYNCS.PHASECHK.TRANS64.TRYWAIT P0, [R7+URZ+0x38440], R0 ;  /* 0x03844000070075a7 */ /* 0x0022a4000800017f */
[----:B--2---:R-:W-:Y:S05]  /*f540*/  @!P0 NANOSLEEP.SYNCS 0x989680 ;  /* 0x009896800000895d */ /* 0x004fea0003900000 */
[----:B------:R-:W2:Y:S02]  /*f550*/  @!P0 SYNCS.PHASECHK.TRANS64 P0, [R7+URZ+0x38440], R0 ;  /* 0x03844000070085a7 */ /* 0x000ea4000800007f */
[----:B--2---:R-:W-:Y:S05]  /*f560*/  @!P0 BRA `(.L_x_260) ;  /* 0xfffffffc00f08947 */ /* 0x004fea000383ffff */
[----:B------:R-:W-:Y:S05]  /*f570*/  BRA `(.L_x_314) ;  /* 0xffffffec00ac7947 */ /* 0x000fea000383ffff */
.L_x_262:
[----:B-1----:R1:W2:Y:S02]  /*f580*/  SYNCS.PHASECHK.TRANS64.TRYWAIT P0, [R7+URZ+0x38440], R0 ;  /* 0x03844000070075a7 */ /* 0x0022a4000800017f */
[----:B--2---:R-:W-:Y:S05]  /*f590*/  @!P0 NANOSLEEP.SYNCS 0x989680 ;  /* 0x009896800000895d */ /* 0x004fea0003900000 */
[----:B------:R-:W2:Y:S02]  /*f5a0*/  @!P0 SYNCS.PHASECHK.TRANS64 P0, [R7+URZ+0x38440], R0 ;  /* 0x03844000070085a7 */ /* 0x000ea4000800007f */
[----:B--2---:R-:W-:Y:S05]  /*f5b0*/  @!P0 BRA `(.L_x_262) ;  /* 0xfffffffc00f08947 */ /* 0x004fea000383ffff */
[----:B------:R-:W-:Y:S05]  /*f5c0*/  BRA `(.L_x_315) ;  /* 0xffffffec00c47947 */ /* 0x000fea000383ffff */
.L_x_264:
[----:B-1----:R1:W2:Y:S02]  /*f5d0*/  SYNCS.PHASECHK.TRANS64.TRYWAIT P0, [R7+URZ+0x38440], R0 ;  /* 0x03844000070075a7 */ /* 0x0022a4000800017f */
[----:B--2---:R-:W-:Y:S05]  /*f5e0*/  @!P0 NANOSLEEP.SYNCS 0x989680 ;  /* 0x009896800000895d */ /* 0x004fea0003900000 */
[----:B------:R-:W2:Y:S02]  /*f5f0*/  @!P0 SYNCS.PHASECHK.TRANS64 P0, [R7+URZ+0x38440], R0 ;  /* 0x03844000070085a7 */ /* 0x000ea4000800007f */
[----:B--2---:R-:W-:Y:S05]  /*f600*/  @!P0 BRA `(.L_x_264) ;  /* 0xfffffffc00f08947 */ /* 0x004fea000383ffff */
[----:B------:R-:W-:Y:S05]  /*f610*/  BRA `(.L_x_316) ;  /* 0xffffffec00dc7947 */ /* 0x000fea000383ffff */
        .weak           $__internal_0_$__cuda_sm20_div_u64
        .type           $__internal_0_$__cuda_sm20_div_u64,@function
        .size           $__internal_0_$__cuda_sm20_div_u64,(.L_x_243 - $__internal_0_$__cuda_sm20_div_u64)
$__internal_0_$__cuda_sm20_div_u64:
[----:B------:R-:W1:Y:S08]  /*f620*/  I2F.U64.RP R0, R24 ;  /* 0x0000001800007312 */ /* 0x000e700000309000 */
[----:B-1----:R-:W1:Y:S02]  /*f630*/  MUFU.RCP R0, R0 ;  /* 0x0000000000007308 */ /* 0x002e640000001000 */
[----:B-1----:R-:W-:-:S06]  /*f640*/  VIADD R2, R0, 0x1ffffffe ;  /* 0x1ffffffe00027836 */ /* 0x002fcc0000000000 */
[----:B------:R-:W1:Y:S02]  /*f650*/  F2I.U64.TRUNC R2, R2 ;  /* 0x0000000200027311 */ /* 0x000e64000020d800 */
[----:B-1----:R-:W-:-:S04]  /*f660*/  IMAD.WIDE.U32 R16, R2, R24, RZ ;  /* 0x0000001802107225 */ /* 0x002fc800078e00ff */
[C---:B------:R-:W-:Y:S01]  /*f670*/  IMAD R15, R2.reuse, R25, R17 ;  /* 0x00000019020f7224 */ /* 0x040fe200078e0211 */
[----:B------:R-:W-:Y:S01]  /*f680*/  IADD3 R27, P1, RZ, -R16, RZ ;  /* 0x80000010ff1b7210 */ /* 0x000fe20007f3e0ff */
[----:B------:R-:W-:Y:S02]  /*f690*/  IMAD.MOV.U32 R17, RZ, RZ, R2 ;  /* 0x000000ffff117224 */ /* 0x000fe400078e0002 */
[----:B------:R-:W-:Y:S02]  /*f6a0*/  IMAD R15, R3, R24, R15 ;  /* 0x00000018030f7224 */ /* 0x000fe400078e020f */
[----:B------:R-:W-:-:S04]  /*f6b0*/  IMAD.HI.U32 R16, R2, R27, RZ ;  /* 0x0000001b02107227 */ /* 0x000fc800078e00ff */
[----:B------:R-:W-:-:S04]  /*f6c0*/  IMAD.X R15, RZ, RZ, ~R15, P1 ;  /* 0x000000ffff0f7224 */ /* 0x000fc800008e0e0f */
[----:B------:R-:W-:-:S04]  /*f6d0*/  IMAD.WIDE.U32 R16, P1, R2, R15, R16 ;  /* 0x0000000f02107225 */ /* 0x000fc80007820010 */
[C---:B------:R-:W-:Y:S02]  /*f6e0*/  IMAD R29, R3.reuse, R15, RZ ;  /* 0x0000000f031d7224 */ /* 0x040fe400078e02ff */
[----:B------:R-:W-:-:S04]  /*f6f0*/  IMAD.HI.U32 R16, P2, R3, R27, R16 ;  /* 0x0000001b03107227 */ /* 0x000fc80007840010 */
[----:B------:R-:W-:Y:S01]  /*f700*/  IMAD.HI.U32 R15, R3, R15, RZ ;  /* 0x0000000f030f7227 */ /* 0x000fe200078e00ff */
[----:B------:R-:W-:-:S03]  /*f710*/  IADD3 R17, P3, R29, R16, RZ ;  /* 0x000000101d117210 */ /* 0x000fc60007f7e0ff */
[----:B------:R-:W-:Y:S02]  /*f720*/  IMAD.X R0, R15, 0x1, R3, P1 ;  /* 0x000000010f007824 */ /* 0x000fe400008e0603 */
[----:B------:R-:W-:-:S03]  /*f730*/  IMAD.WIDE.U32 R2, R17, R24, RZ ;  /* 0x0000001811027225 */ /* 0x000fc600078e00ff */
[----:B------:R-:W-:Y:S01]  /*f740*/  IADD3.X R15, RZ, RZ, R0, P3, P2 ;  /* 0x000000ffff0f7210 */ /* 0x000fe20001fe4400 */
[----:B------:R-:W-:Y:S01]  /*f750*/  IMAD R0, R17, R25, R3 ;  /* 0x0000001911007224 */ /* 0x000fe200078e0203 */
[----:B------:R-:W-:-:S03]  /*f760*/  IADD3 R3, P1, RZ, -R2, RZ ;  /* 0x80000002ff037210 */ /* 0x000fc60007f3e0ff */
        /* <DEDUP_REMOVED lines=8> */
[----:B------:R-:W-:Y:S01]  /*f7f0*/  IMAD.MOV.U32 R3, RZ, RZ, RZ ;  /* 0x000000ffff037224 */ /* 0x000fe200078e00ff */
[----:B------:R-:W-:Y:S01]  /*f800*/  IADD3.X R15, R0, R15, RZ, P1, !PT ;  /* 0x0000000f000f7210 */ /* 0x000fe20000ffe4ff */
[----:B------:R-:W-:-:S03]  /*f810*/  IMAD.HI.U32 R2, R17, UR14, RZ ;  /* 0x0000000e11027c27 */ /* 0x000fc6000f8e00ff */
[----:B------:R-:W-:Y:S01]  /*f820*/  IADD3.X R15, RZ, RZ, R15, P3, P2 ;  /* 0x000000ffff0f7210 */ /* 0x000fe20001fe440f */
[----:B------:R-:W-:-:S04]  /*f830*/  IMAD.WIDE.U32 R2, R17, UR22, R2 ;  /* 0x0000001611027c25 */ /* 0x000fc8000f8e0002 */
[C---:B------:R-:W-:Y:S02]  /*f840*/  IMAD R17, R15.reuse, UR22, RZ ;  /* 0x000000160f117c24 */ /* 0x040fe4000f8e02ff */
[----:B------:R-:W-:-:S04]  /*f850*/  IMAD.HI.U32 R2, P1, R15, UR14, R2 ;  /* 0x0000000e0f027c27 */ /* 0x000fc8000f820002 */
[----:B------:R-:W-:Y:S01]  /*f860*/  IMAD.HI.U32 R0, R15, UR22, RZ ;  /* 0x000000160f007c27 */ /* 0x000fe2000f8e00ff */
[----:B------:R-:W-:-:S03]  /*f870*/  IADD3 R15, P2, R17, R2, RZ ;  /* 0x00000002110f7210 */ /* 0x000fc60007f5e0ff */
[----:B------:R-:W-:Y:S02]  /*f880*/  IMAD.X R0, RZ, RZ, R0, P1 ;  /* 0x000000ffff007224 */ /* 0x000fe400008e0600 */
[----:B------:R-:W-:-:S04]  /*f890*/  IMAD.WIDE.U32 R2, R15, R24, RZ ;  /* 0x000000180f027225 */ /* 0x000fc800078e00ff */
[----:B------:R-:W-:Y:S01]  /*f8a0*/  IMAD.X R0, RZ, RZ, R0, P2 ;  /* 0x000000ffff007224 */ /* 0x000fe200010e0600 */
[----:B------:R-:W-:Y:S01]  /*f8b0*/  IADD3 R17, P2, -R2, UR14, RZ ;  /* 0x0000000e02117c10 */ /* 0x000fe2000ff5e1ff */
[----:B------:R-:W-:-:S03]  /*f8c0*/  IMAD R3, R15, R25, R3 ;  /* 0x000000190f037224 */ /* 0x000fc600078e0203 */
[-C--:B------:R-:W-:Y:S01]  /*f8d0*/  ISETP.GE.U32.AND P1, PT, R17, R24.reuse, PT ;  /* 0x000000181100720c */ /* 0x080fe20003f26070 */
[----:B------:R-:W-:-:S05]  /*f8e0*/  IMAD R0, R0, R24, R3 ;  /* 0x0000001800007224 */ /* 0x000fca00078e0203 */
[----:B------:R-:W-:Y:S01]  /*f8f0*/  IADD3.X R16, ~R0, UR22, RZ, P2, !PT ;  /* 0x0000001600107c10 */ /* 0x000fe200097fe5ff */
[----:B------:R-:W-:Y:S01]  /*f900*/  VIADD R0, R15, 0x1 ;  /* 0x000000010f007836 */ /* 0x000fe20000000000 */
[----:B------:R-:W-:Y:S02]  /*f910*/  IADD3 R2, P2, -R24, R17, RZ ;  /* 0x0000001118027210 */ /* 0x000fe40007f5e1ff */
[----:B------:R-:W-:-:S03]  /*f920*/  ISETP.GE.U32.AND.EX P1, PT, R16, R25, PT, P1 ;  /* 0x000000191000720c */ /* 0x000fc60003f26110 */
[----:B------:R-:W-:Y:S01]  /*f930*/  IMAD.X R3, R16, 0x1, ~R25, P2 ;  /* 0x0000000110037824 */ /* 0x000fe200010e0e19 */
[----:B------:R-:W-:Y:S02]  /*f940*/  SEL R2, R2, R17, P1 ;  /* 0x0000001102027207 */ /* 0x000fe40000800000 */
[----:B------:R-:W-:Y:S02]  /*f950*/  SEL R15, R0, R15, P1 ;  /* 0x0000000f000f7207 */ /* 0x000fe40000800000 */
[----:B------:R-:W-:Y:S02]  /*f960*/  SEL R3, R3, R16, P1 ;  /* 0x0000001003037207 */ /* 0x000fe40000800000 */
[----:B------:R-:W-:Y:S01]  /*f970*/  ISETP.GE.U32.AND P1, PT, R2, R24, PT ;  /* 0x000000180200720c */ /* 0x000fe20003f26070 */
[----:B------:R-:W-:Y:S01]  /*f980*/  VIADD R0, R15, 0x1 ;  /* 0x000000010f007836 */ /* 0x000fe20000000000 */
[----:B------:R-:W-:Y:S01]  /*f990*/  ISETP.NE.U32.AND P2, PT, R24, RZ, PT ;  /* 0x000000ff1800720c */ /* 0x000fe20003f45070 */
[----:B------:R-:W-:Y:S01]  /*f9a0*/  IMAD.MOV.U32 R2, RZ, RZ, R12 ;  /* 0x000000ffff027224 */ /* 0x000fe200078e000c */
[----:B------:R-:W-:Y:S01]  /*f9b0*/  ISETP.GE.U32.AND.EX P1, PT, R3, R25, PT, P1 ;  /* 0x000000190300720c */ /* 0x000fe20003f26110 */
[----:B------:R-:W-:Y:S01]  /*f9c0*/  IMAD.MOV.U32 R3, RZ, RZ, 0x0 ;  /* 0x00000000ff037424 */ /* 0x000fe200078e00ff */
[----:B------:R-:W-:-:S02]  /*f9d0*/  ISETP.NE.AND.EX P2, PT, R25, RZ, PT, P2 ;  /* 0x000000ff1900720c */ /* 0x000fc40003f45320 */
[----:B------:R-:W-:-:S04]  /*f9e0*/  SEL R0, R0, R15, P1 ;  /* 0x0000000f00007207 */ /* 0x000fc80000800000 */
[----:B------:R-:W-:Y:S01]  /*f9f0*/  SEL R0, R0, 0xffffffff, P2 ;  /* 0xffffffff00007807 */ /* 0x000fe20001000000 */
[----:B------:R-:W-:Y:S06]  /*fa00*/  RET.REL.NODEC R2 `(_ZN7cutlass13device_kernelINS_4gemm6kernel13GemmUniversalINS1_17GroupProblemShapeIN4cute5tupleIJiiiEEEEENS1_10collective13CollectiveMmaINS1_39MainloopSm90ArrayTmaGmmaWarpSpecializedILi4ENS6_IJNS5_1CILi2EEENSC_ILi1EEESE_EEENS1_43KernelPtrArrayTmaWarpSpecializedCooperativeEEENS6_IJNSC_ILi128EEENSC_ILi256EEENSC_ILi64EEEEEENS_10bfloat16_tEPNS6_IJlSE_NSC_ILi0EEEEEESM_SP_NS5_8TiledMMAINS5_8MMA_AtomIJNS5_4SM904GMMA28MMA_64x256x16_F32BF16BF16_SSILNST_5MajorE0ELSV_0ELNST_7ScaleInE1ELSW_1EEEEEENS5_6LayoutISF_NS6_IJSE_SN_SN_EEEEENS6_IJNS5_10UnderscoreES12_S12_EEEEENS5_13SM90_TMA_LOADENS5_14ComposedLayoutINS5_7SwizzleILi3ELi4ELi3EEENS5_18smem_ptr_flag_bitsILi16EEENSZ_INS6_IJNSC_ILi8EEESK_EEENS6_IJSK_SE_EEEEEEEvNS5_8identityENS5_23SM90_TMA_LOAD_MULTICASTES1F_vS1G_EENS_8epilogue10collective18CollectiveEpilogueINS1J_30Sm90PtrArrayTmaWarpSpecializedILi4ELi2ELi16ELb1ELb0ELi2EEEJSL_NS6_IJSI_NSC_ILi32EEEEEENS_6half_tEPNS6_IJSE_lSN_EEES1Q_S1S_NS1J_6fusion15FusionCallbacksIS1N_NS1T_17LinearCombinationIS1Q_fS1Q_fLNS_15FloatRoundStyleE2EEESL_S1P_JEEES15_NS16_IS18_S1A_NSZ_INS6_IJSK_S1B_EEENS6_IJSE_SK_EEEEEEENS5_17SM75_U16x8_LDSM_TENS5_14SM90_TMA_STOREES22_NS5_17SM90_U16x8_STSM_TENS5_9Copy_AtomIJNS5_17SM90_U32x4_STSM_NES1Q_EEEvEEEvvEEEEvNT_6ParamsE) ;  /* 0xffffff04027c7950 */ /* 0x000fec0003c3ffff */
.L_x_243:
[----:B------:R-:W-:Y:S01]  /*fa10*/  UMOV UR24, UR32 ;  /* 0x0000002000187c82 */ /* 0x000fe20008000000 */
[----:B------:R-:W-:Y:S02]  /*fa20*/  UMOV UR25, UR35 ;  /* 0x0000002300197c82 */ /* 0x000fe40008000000 */
[----:B------:R-:W1:Y:S08]  /*fa30*/  I2F.U64.RP R13, UR24 ;  /* 0x00000018000d7d12 */ /* 0x000e700008309000 */
[----:B-1----:R-:W1:Y:S02]  /*fa40*/  MUFU.RCP R13, R13 ;  /* 0x0000000d000d7308 */ /* 0x002e640000001000 */
[----:B-1----:R-:W-:-:S06]  /*fa50*/  VIADD R2, R13, 0x1ffffffe ;  /* 0x1ffffffe0d027836 */ /* 0x002fcc0000000000 */
[----:B------:R-:W1:Y:S02]  /*fa60*/  F2I.U64.TRUNC R2, R2 ;  /* 0x0000000200027311 */ /* 0x000e64000020d800 */
[----:B-1----:R-:W-:Y:S01]  /*fa70*/  R2UR UR24, R2 ;  /* 0x00000000021872ca */ /* 0x002fe200000e0000 */
[----:B------:R-:W-:Y:S01]  /*fa80*/  IMAD.MOV.U32 R2, RZ, RZ, R12 ;  /* 0x000000ffff027224 */ /* 0x000fe200078e000c */
[----:B------:R-:W-:Y:S01]  /*fa90*/  R2UR UR25, R3 ;  /* 0x00000000031972ca */ /* 0x000fe200000e0000 */
[----:B------:R-:W-:-:S10]  /*faa0*/  IMAD.MOV.U32 R3, RZ, RZ, 0x0 ;  /* 0x00000000ff037424 */ /* 0x000fd400078e00ff */
[----:B------:R-:W-:-:S04]  /*fab0*/  UIMAD.WIDE.U32 UR26, UR24, UR32, URZ ;  /* 0x00000020181a72a5 */ /* 0x000fc8000f8e003f */
[----:B------:R-:W-:Y:S02]  /*fac0*/  UIMAD UR27, UR24, UR35, UR27 ;  /* 0x00000023181b72a4 */ /* 0x000fe4000f8e021b */
[----:B------:R-:W-:Y:S02]  /*fad0*/  UIADD3 UR36, UP1, URZ, -UR26, URZ ;  /* 0x8000001a3f247290 */ /* 0x000fe4000ff3e03f */
[----:B------:R-:W-:Y:S02]  /*fae0*/  UIMAD UR28, UR25, UR32, UR27 ;  /* 0x00000020191c72a4 */ /* 0x000fe4000f8e021b */
[----:B------:R-:W-:Y:S02]  /*faf0*/  UIMAD.WIDE.U32 UR26, UR24, UR36, URZ ;  /* 0x00000024181a72a5 */ /* 0x000fe4000f8e003f */
[----:B------:R-:W-:-:S05]  /*fb00*/  UIADD3.X UR37, URZ, ~UR28, URZ, UP1, !UPT ;  /* 0x8000001c3f257290 */ /* 0x000fca0008ffe43f */
[----:B------:R-:W-:Y:S01]  /*fb10*/  UMOV UR26, UR27 ;  /* 0x0000001b001a7c82 */ /* 0x000fe20008000000 */
[----:B------:R-:W-:Y:S02]  /*fb20*/  UMOV UR27, UR24 ;  /* 0x00000018001b7c82 */ /* 0x000fe40008000000 */
[----:B------:R-:W-:Y:S02]  /*fb30*/  UIMAD.WIDE.U32 UR28, UP1, UR24, UR37, UR26 ;  /* 0x00000025181c72a5 */ /* 0x000fe4000f82001a */
[----:B------:R-:W-:Y:S02]  /*fb40*/  UIMAD.WIDE.U32 UR26, UR25, UR37, URZ ;  /* 0x00000025191a72a5 */ /* 0x000fe4000f8e003f */
[----:B------:R-:W-:Y:S02]  /*fb50*/  UIMAD.WIDE.U32 UR28, UP2, UR25, UR36, UR28 ;  /* 0x00000024191c72a5 */ /* 0x000fe4000f84001c */
[----:B------:R-:W-:Y:S02]  /*fb60*/  UIMAD UR37, UR25, UR37, URZ ;  /* 0x00000025192572a4 */ /* 0x000fe4000f8e023f */
[----:B------:R-:W-:-:S02]  /*fb70*/  UIADD3.X UR26, UR27, UR25, URZ, UP1, !UPT ;  /* 0x000000191b1a7290 */ /* 0x000fc40008ffe43f */
[----:B------:R-:W-:-:S04]  /*fb80*/  UIADD3 UR29, UP4, UR37, UR29, URZ ;  /* 0x0000001d251d7290 */ /* 0x000fc8000ff9e03f */
[----:B------:R-:W-:Y:S02]  /*fb90*/  UIMAD.WIDE.U32 UR24, UR29, UR32, URZ ;  /* 0x000000201d1872a5 */ /* 0x000fe4000f8e003f */
[----:B------:R-:W-:Y:S02]  /*fba0*/  UIADD3.X UR36, URZ, URZ, UR26, UP4, UP2 ;  /* 0x0000003f3f247290 */ /* 0x000fe4000a7e441a */
[----:B------:R-:W-:Y:S02]  /*fbb0*/  UIMAD UR25, UR29, UR35, UR25 ;  /* 0x000000231d1972a4 */ /* 0x000fe4000f8e0219 */
[----:B------:R-:W-:Y:S02]  /*fbc0*/  UIADD3 UR37, UP1, URZ, -UR24, URZ ;  /* 0x800000183f257290 */ /* 0x000fe4000ff3e03f */
[----:B------:R-:W-:Y:S02]  /*fbd0*/  UIMAD UR26, UR36, UR32, UR25 ;  /* 0x00000020241a72a4 */ /* 0x000fe4000f8e0219 */
[----:B------:R-:W-:-:S02]  /*fbe0*/  UIMAD.WIDE.U32 UR24, UR29, UR37, URZ ;  /* 0x000000251d1872a5 */ /* 0x000fc4000f8e003f */
[----:B------:R-:W-:-:S05]  /*fbf0*/  UIADD3.X UR38, URZ, ~UR26, URZ, UP1, !UPT ;  /* 0x8000001a3f267290 */ /* 0x000fca0008ffe43f */
[----:B------:R-:W-:Y:S01]  /*fc00*/  UMOV UR28, UR25 ;  /* 0x00000019001c7c82 */ /* 0x000fe20008000000 */
[----:B------:R-:W-:Y:S02]  /*fc10*/  UIMAD.WIDE.U32 UR24, UR36, UR38, URZ ;  /* 0x00000026241872a5 */ /* 0x000fe4000f8e003f */
[----:B------:R-:W-:Y:S02]  /*fc20*/  UIMAD.WIDE.U32 UR26, UP1, UR29, UR38, UR28 ;  /* 0x000000261d1a72a5 */ /* 0x000fe4000f82001c */
[----:B------:R-:W-:Y:S02]  /*fc30*/  UIMAD UR28, UR36, UR38, URZ ;  /* 0x00000026241c72a4 */ /* 0x000fe4000f8e023f */
[----:B------:R-:W-:Y:S02]  /*fc40*/  UIMAD.WIDE.U32 UR26, UP2, UR36, UR37, UR26 ;  /* 0x00000025241a72a5 */ /* 0x000fe4000f84001a */
[----:B------:R-:W-:Y:S02]  /*fc50*/  UIADD3.X UR36, UR25, UR36, URZ, UP1, !UPT ;  /* 0x0000002419247290 */ /* 0x000fe40008ffe43f */
[----:B------:R-:W-:Y:S01]  /*fc60*/  UIADD3 UR28, UP4, UR28, UR27, URZ ;  /* 0x0000001b1c1c7290 */ /* 0x000fe2000ff9e03f */
[----:B------:R-:W-:-:S03]  /*fc70*/  UMOV UR25, URZ ;  /* 0x0000003f00197c82 */ /* 0x000fc60008000000 */
[----:B------:R-:W-:Y:S02]  /*fc80*/  UIMAD.WIDE.U32 UR26, UR28, UR33, URZ ;  /* 0x000000211c1a72a5 */ /* 0x000fe4000f8e003f */
[----:B------:R-:W-:-:S05]  /*fc90*/  UIADD3.X UR36, URZ, URZ, UR36, UP4, UP2 ;  /* 0x0000003f3f247290 */ /* 0x000fca000a7e4424 */
[----:B------:R-:W-:Y:S01]  /*fca0*/  UMOV UR24, UR27 ;  /* 0x0000001b00187c82 */ /* 0x000fe20008000000 */
[----:B------:R-:W-:Y:S02]  /*fcb0*/  UIMAD.WIDE.U32 UR26, UR36, UR34, URZ ;  /* 0x00000022241a72a5 */ /* 0x000fe4000f8e003f */
[----:B------:R-:W-:Y:S02]  /*fcc0*/  UIMAD.WIDE.U32 UR24, UR28, UR34, UR24 ;  /* 0x000000221c1872a5 */ /* 0x000fe4000f8e0018 */
[----:B------:R-:W-:Y:S02]  /*fcd0*/  UIMAD UR28, UR36, UR34, URZ ;  /* 0x00000022241c72a4 */ /* 0x000fe4000f8e023f */
[----:B------:R-:W-:-:S04]  /*fce0*/  UIMAD.WIDE.U32 UR24, UP1, UR36, UR33, UR24 ;  /* 0x00000021241872a5 */ /* 0x000fc8000f820018 */
[----:B------:R-:W-:Y:S02]  /*fcf0*/  UIADD3 UR28, UP2, UR28, UR25, URZ ;  /* 0x000000191c1c7290 */ /* 0x000fe4000ff5e03f */
[----:B------:R-:W-:Y:S02]  /*fd00*/  UIADD3.X UR26, UR27, URZ, URZ, UP1, !UPT ;  /* 0x0000003f1b1a7290 */ /* 0x000fe40008ffe43f */
[----:B------:R-:W-:Y:S02]  /*fd10*/  UIMAD.WIDE.U32 UR24, UR28, UR32, URZ ;  /* 0x000000201c1872a5 */ /* 0x000fe4000f8e003f */
[----:B------:R-:W-:Y:S02]  /*fd20*/  UIADD3.X UR26, URZ, UR26, URZ, UP2, !UPT ;  /* 0x0000001a3f1a7290 */ /* 0x000fe400097fe43f */
[----:B------:R-:W-:Y:S02]  /*fd30*/  UIMAD UR25, UR28, UR35, UR25 ;  /* 0x000000231c1972a4 */ /* 0x000fe4000f8e0219 */
[----:B------:R-:W-:-:S02]  /*fd40*/  UIADD3 UR27, UP2, -UR24, UR33, URZ ;  /* 0x00000021181b7290 */ /* 0x000fc4000ff5e13f */
[----:B------:R-:W-:Y:S02]  /*fd50*/  UIMAD UR25, UR26, UR32, UR25 ;  /* 0x000000201a1972a4 */ /* 0x000fe4000f8e0219 */
[----:B------:R-:W-:Y:S02]  /*fd60*/  UISETP.GE.U32.AND UP1, UPT, UR27, UR32, UPT ;  /* 0x000000201b00728c */ /* 0x000fe4000bf26070 */
[----:B------:R-:W-:Y:S02]  /*fd70*/  UIADD3.X UR34, ~UR25, UR34, URZ, UP2, !UPT ;  /* 0x0000002219227290 */ /* 0x000fe400097fe53f */
[----:B------:R-:W-:Y:S02]  /*fd80*/  UIADD3 UR25, UP2, -UR32, UR27, URZ ;  /* 0x0000001b20197290 */ /* 0x000fe4000ff5e13f */
[----:B------:R-:W-:Y:S02]  /*fd90*/  UISETP.GE.U32.AND.EX UP1, UPT, UR34, UR35, UPT, UP1 ;  /* 0x000000232200728c */ /* 0x000fe4000bf26110 */
[----:B------:R-:W-:-:S02]  /*fda0*/  UIADD3 UR24, UR28, 0x1, URZ ;  /* 0x000000011c187890 */ /* 0x000fc4000fffe03f */
[----:B------:R-:W-:Y:S02]  /*fdb0*/  UIADD3.X UR26, ~UR35, UR34, URZ, UP2, !UPT ;  /* 0x00000022231a7290 */ /* 0x000fe400097fe53f */
[----:B------:R-:W-:Y:S02]  /*fdc0*/  USEL UR25, UR25, UR27, UP1 ;  /* 0x0000001b19197287 */ /* 0x000fe40008800000 */
[----:B------:R-:W-:Y:S02]  /*fdd0*/  USEL UR26, UR26, UR34, UP1 ;  /* 0x000000221a1a7287 */ /* 0x000fe40008800000 */
[----:B------:R-:W-:Y:S02]  /*fde0*/  USEL UR28, UR24, UR28, UP1 ;  /* 0x0000001c181c7287 */ /* 0x000fe40008800000 */
[----:B------:R-:W-:Y:S02]  /*fdf0*/  UISETP.GE.U32.AND UP1, UPT, UR25, UR32, UPT ;  /* 0x000000201900728c */ /* 0x000fe4000bf26070 */
[----:B------:R-:W-:-:S02]  /*fe00*/  UISETP.NE.U32.AND UP2, UPT, UR32, URZ, UPT ;  /* 0x0000003f2000728c */ /* 0x000fc4000bf45070 */
[----:B------:R-:W-:Y:S02]  /*fe10*/  UIADD3 UR24, UR28, 0x1, URZ ;  /* 0x000000011c187890 */ /* 0x000fe4000fffe03f */
[----:B------:R-:W-:Y:S02]  /*fe20*/  UISETP.GE.U32.AND.EX UP1, UPT, UR26, UR35, UPT, UP1 ;  /* 0x000000231a00728c */ /* 0x000fe4000bf26110 */
[----:B------:R-:W-:Y:S02]  /*fe30*/  UISETP.NE.AND.EX UP2, UPT, UR35, URZ, UPT, UP2 ;  /* 0x0000003f2300728c */ /* 0x000fe4000bf45320 */
[----:B------:R-:W-:-:S04]  /*fe40*/  USEL UR24, UR24, UR28, UP1 ;  /* 0x0000001c18187287 */ /* 0x000fc80008800000 */
[----:B------:R-:W-:Y:S01]  /*fe50*/  USEL UR25, UR24, 0xffffffff, UP2 ;  /* 0xffffffff18197887 */ /* 0x000fe20009000000 */
[----:B------:R-:W-:Y:S11]  /*fe60*/  RET.REL.NODEC R2 `(_ZN7cutlass13device_kernelINS_4gemm6kernel13GemmUniversalINS1_17GroupProblemShapeIN4cute5tupleIJiiiEEEEENS1_10collective13CollectiveMmaINS1_39MainloopSm90ArrayTmaGmmaWarpSpecializedILi4ENS6_IJNS5_1CILi2EEENSC_ILi1EEESE_EEENS1_43KernelPtrArrayTmaWarpSpecializedCooperativeEEENS6_IJNSC_ILi128EEENSC_ILi256EEENSC_ILi64EEEEEENS_10bfloat16_tEPNS6_IJlSE_NSC_ILi0EEEEEESM_SP_NS5_8TiledMMAINS5_8MMA_AtomIJNS5_4SM904GMMA28MMA_64x256x16_F32BF16BF16_SSILNST_5MajorE0ELSV_0ELNST_7ScaleInE1ELSW_1EEEEEENS5_6LayoutISF_NS6_IJSE_SN_SN_EEEEENS6_IJNS5_10UnderscoreES12_S12_EEEEENS5_13SM90_TMA_LOADENS5_14ComposedLayoutINS5_7SwizzleILi3ELi4ELi3EEENS5_18smem_ptr_flag_bitsILi16EEENSZ_INS6_IJNSC_ILi8EEESK_EEENS6_IJSK_SE_EEEEEEEvNS5_8identityENS5_23SM90_TMA_LOAD_MULTICASTES1F_vS1G_EENS_8epilogue10collective18CollectiveEpilogueINS1J_30Sm90PtrArrayTmaWarpSpecializedILi4ELi2ELi16ELb1ELb0ELi2EEEJSL_NS6_IJSI_NSC_ILi32EEEEEENS_6half_tEPNS6_IJSE_lSN_EEES1Q_S1S_NS1J_6fusion15FusionCallbacksIS1N_NS1T_17LinearCombinationIS1Q_fS1Q_fLNS_15FloatRoundStyleE2EEESL_S1P_JEEES15_NS16_IS18_S1A_NSZ_INS6_IJSK_S1B_EEENS6_IJSE_SK_EEEEEEENS5_17SM75_U16x8_LDSM_TENS5_14SM90_TMA_STOREES22_NS5_17SM90_U16x8_STSM_TENS5_9Copy_AtomIJNS5_17SM90_U32x4_STSM_NES1Q_EEEvEEEvvEEEEvNT_6ParamsE) ;  /* 0xffffff0002647950 */ /* 0x000ff60003c3ffff */
.L_x_317:
[----:B------:R-:W-:-:S00]  /*fe70*/  BRA `(.L_x_317) ;  /* 0xfffffffc00fc7947 */ /* 0x000fc0000383ffff */
[----:B------:R-:W-:-:S00]  /*fe80*/  NOP ;  /* 0x0000000000007918 */ /* 0x000fc00000000000 */
[----:B------:R-:W-:-:S00]  /*fe90*/  NOP ;  /* 0x0000000000007918 */ /* 0x000fc00000000000 */
[----:B------:R-:W-:-:S00]  /*fea0*/  NOP ;  /* 0x0000000000007918 */ /* 0x000fc00000000000 */
[----:B------:R-:W-:-:S00]  /*feb0*/  NOP ;  /* 0x0000000000007918 */ /* 0x000fc00000000000 */
[----:B------:R-:W-:-:S00]  /*fec0*/  NOP ;  /* 0x0000000000007918 */ /* 0x000fc00000000000 */
[----:B------:R-:W-:-:S00]  /*fed0*/  NOP ;  /* 0x0000000000007918 */ /* 0x000fc00000000000 */
[----:B------:R-:W-:-:S00]  /*fee0*/  NOP ;  /* 0x0000000000007918 */ /* 0x000fc00000000000 */
[----:B------:R-:W-:-:S00]  /*fef0*/  NOP ;  /* 0x0000000000007918 */ /* 0x000fc00000000000 */
.L_x_318:


//--------------------- .nv.global.init           --------------------------
	.section	.nv.global.init,"aw",@progbits
.nv.global.init:
	.type		$str$24,@object
	.size		$str$24,($str$25 - $str$24)
$str$24:
        /*0000*/ 	.byte	0x28, 0x61, 0x64, 0x64, 0x72, 0x65, 0x73, 0x73, 0x20, 0x26, 0x20, 0x6d, 0x61, 0x73, 0x6b, 0x29
        /*0010*/ 	.byte	0x20, 0x3d, 0x3d, 0x20, 0x30, 0x00
	.type		$str$25,@object
	.size		$str$25,(__unnamed_1 - $str$25)
$str$25:
        /*0016*/ 	.byte	0x2f, 0x74, 0x6d, 0x70, 0x2f, 0x63, 0x75, 0x74, 0x6c, 0x61, 0x73, 0x73, 0x5f, 0x73, 0x77, 0x65
        /*0026*/ 	.byte	0x65, 0x70, 0x5f, 0x73, 0x72, 0x63, 0x2f, 0x69, 0x6e, 0x63, 0x6c, 0x75, 0x64, 0x65, 0x2f, 0x63
        /*0036*/ 	.byte	0x75, 0x74, 0x65, 0x2f, 0x70, 0x6f, 0x69, 0x6e, 0x74, 0x65, 0x72, 0x5f, 0x66, 0x6c, 0x61, 0x67
        /*0046*/ 	.byte	0x67, 0x65, 0x64, 0x2e, 0x68, 0x70, 0x70, 0x00
	.type		__unnamed_1,@object
	.size		__unnamed_1,(.L_0 - __unnamed_1)
__unnamed_1:
        /*004e*/ 	.byte	0x61, 0x75, 0x74, 0x6f, 0x20, 0x63, 0x75, 0x74, 0x65, 0x3a, 0x3a, 0x61, 0x73, 0x5f, 0x70, 0x6f
        /* <DEDUP_REMOVED lines=27> */
        /*020e*/ 	.byte	0x30, 0x39, 0x36, 0x3e, 0x3e, 0x3e, 0x3e, 0x3e, 0x5d, 0x00
.L_0:


//--------------------- .nv.shared._ZN7cutlass13device_kernelINS_4gemm6kernel13GemmUniversalINS1_17GroupProblemShapeIN4cute5tupleIJiiiEEEEENS1_10collective13CollectiveMmaINS1_39MainloopSm90ArrayTmaGmmaWarpSpecializedILi4ENS6_IJNS5_1CILi2EEENSC_ILi1EEESE_EEENS1_43KernelPtrArrayTmaWarpSpecializedCooperativeEEENS6_IJNSC_ILi128EEENSC_ILi256EEENSC_ILi64EEEEEENS_10bfloat16_tEPNS6_IJlSE_NSC_ILi0EEEEEESM_SP_NS5_8TiledMMAINS5_8MMA_AtomIJNS5_4SM904GMMA28MMA_64x256x16_F32BF16BF16_SSILNST_5MajorE0ELSV_0ELNST_7ScaleInE1ELSW_1EEEEEENS5_6LayoutISF_NS6_IJSE_SN_SN_EEEEENS6_IJNS5_10UnderscoreES12_S12_EEEEENS5_13SM90_TMA_LOADENS5_14ComposedLayoutINS5_7SwizzleILi3ELi4ELi3EEENS5_18smem_ptr_flag_bitsILi16EEENSZ_INS6_IJNSC_ILi8EEESK_EEENS6_IJSK_SE_EEEEEEEvNS5_8identityENS5_23SM90_TMA_LOAD_MULTICASTES1F_vS1G_EENS_8epilogue10collective18CollectiveEpilogueINS1J_30Sm90PtrArrayTmaWarpSpecializedILi4ELi2ELi16ELb1ELb0ELi2EEEJSL_NS6_IJSI_NSC_ILi32EEEEEENS_6half_tEPNS6_IJSE_lSN_EEES1Q_S1S_NS1J_6fusion15FusionCallbacksIS1N_NS1T_17LinearCombinationIS1Q_fS1Q_fLNS_15FloatRoundStyleE2EEESL_S1P_JEEES15_NS16_IS18_S1A_NSZ_INS6_IJSK_S1B_EEENS6_IJSE_SK_EEEEEEENS5_17SM75_U16x8_LDSM_TENS5_14SM90_TMA_STOREES22_NS5_17SM90_U16x8_STSM_TENS5_9Copy_AtomIJNS5_17SM90_U32x4_STSM_NES1Q_EEEvEEEvvEEEEvNT_6ParamsE --------------------------
	.section	.nv.shared._ZN7cutlass13device_kernelINS_4gemm6kernel13GemmUniversalINS1_17GroupProblemShapeIN4cute5tupleIJiiiEEEEENS1_10collective13CollectiveMmaINS1_39MainloopSm90ArrayTmaGmmaWarpSpecializedILi4ENS6_IJNS5_1CILi2EEENSC_ILi1EEESE_EEENS1_43KernelPtrArrayTmaWarpSpecializedCooperativeEEENS6_IJNSC_ILi128EEENSC_ILi256EEENSC_ILi64EEEEEENS_10bfloat16_tEPNS6_IJlSE_NSC_ILi0EEEEEESM_SP_NS5_8TiledMMAINS5_8MMA_AtomIJNS5_4SM904GMMA28MMA_64x256x16_F32BF16BF16_SSILNST_5MajorE0ELSV_0ELNST_7ScaleInE1ELSW_1EEEEEENS5_6LayoutISF_NS6_IJSE_SN_SN_EEEEENS6_IJNS5_10UnderscoreES12_S12_EEEEENS5_13SM90_TMA_LOADENS5_14ComposedLayoutINS5_7SwizzleILi3ELi4ELi3EEENS5_18smem_ptr_flag_bitsILi16EEENSZ_INS6_IJNSC_ILi8EEESK_EEENS6_IJSK_SE_EEEEEEEvNS5_8identityENS5_23SM90_TMA_LOAD_MULTICASTES1F_vS1G_EENS_8epilogue10collective18CollectiveEpilogueINS1J_30Sm90PtrArrayTmaWarpSpecializedILi4ELi2ELi16ELb1ELb0ELi2EEEJSL_NS6_IJSI_NSC_ILi32EEEEEENS_6half_tEPNS6_IJSE_lSN_EEES1Q_S1S_NS1J_6fusion15FusionCallbacksIS1N_NS1T_17LinearCombinationIS1Q_fS1Q_fLNS_15FloatRoundStyleE2EEESL_S1P_JEEES15_NS16_IS18_S1A_NSZ_INS6_IJSK_S1B_EEENS6_IJSE_SK_EEEEEEENS5_17SM75_U16x8_LDSM_TENS5_14SM90_TMA_STOREES22_NS5_17SM90_U16x8_STSM_TENS5_9Copy_AtomIJNS5_17SM90_U32x4_STSM_NES1Q_EEEvEEEvvEEEEvNT_6ParamsE,"aw",@nobits
	.sectionflags	@""
	.align	16
	.zero		1024


//--------------------- .nv.shared.reserved.0     --------------------------
	.section	.nv.shared.reserved.0,"aw",@nobits
	.weak		__nv_reservedSMEM_offset_0_alias
	.size		__nv_reservedSMEM_offset_0_alias, 0, 0
	.other		__nv_reservedSMEM_offset_0_alias,@"STO_CUDA_RESERVED_SHARED STV_DEFAULT"
__nv_reservedSMEM_offset_0_alias:
	.zero		0


//--------------------- .nv.global                --------------------------
	.section	.nv.global,"aw",@nobits
.nv.global:
	.type		_ZN39_INTERNAL_0adaef9d_4_k_cu_935fef1b_36494cute1_E,@object
	.size		_ZN39_INTERNAL_0adaef9d_4_k_cu_935fef1b_36494cute1_E,(_ZN39_INTERNAL_0adaef9d_4_k_cu_935fef1b_36494cuda3std3__45__cpo6cbeginE - _ZN39_INTERNAL_0adaef9d_4_k_cu_935fef1b_36494cute1_E)
_ZN39_INTERNAL_0adaef9d_4_k_cu_935fef1b_36494cute1_E:
	.zero		1
	.type		_ZN39_INTERNAL_0adaef9d_4_k_cu_935fef1b_36494cuda3std3__45__cpo6cbeginE,@object
	.size		_ZN39_INTERNAL_0adaef9d_4_k_cu_935fef1b_36494cuda3std3__45__cpo6cbeginE,(_ZN39_INTERNAL_0adaef9d_4_k_cu_935fef1b_36494cuda3std3__48in_placeE - _ZN39_INTERNAL_0adaef9d_4_k_cu_935fef1b_36494cuda3std3__45__cpo6cbeginE)
_ZN39_INTERNAL_0adaef9d_4_k_cu_935fef1b_36494cuda3std3__45__cpo6cbeginE:
	.zero		1
	.type		_ZN39_INTERNAL_0adaef9d_4_k_cu_935fef1b_36494cuda3std3__48in_placeE,@object
	.size		_ZN39_INTERNAL_0adaef9d_4_k_cu_935fef1b_36494cuda3std3__48in_placeE,(_ZN39_INTERNAL_0adaef9d_4_k_cu_935fef1b_36494cuda3std6ranges3__45__cpo9iter_moveE - _ZN39_INTERNAL_0adaef9d_4_k_cu_935fef1b_36494cuda3std3__48in_placeE)
_ZN39_INTERNAL_0adaef9d_4_k_cu_935fef1b_36494cuda3std3__48in_placeE:
	.zero		1
	.type		_ZN39_INTERNAL_0adaef9d_4_k_cu_935fef1b_36494cuda3std6ranges3__45__cpo9iter_moveE,@object
	.size		_ZN39_INTERNAL_0adaef9d_4_k_cu_935fef1b_36494cuda3std6ranges3__45__cpo9iter_moveE,(_ZN39_INTERNAL_0adaef9d_4_k_cu_935fef1b_36494cuda3std3__45__cpo5beginE - _ZN39_INTERNAL_0adaef9d_4_k_cu_935fef1b_36494cuda3std6ranges3__45__cpo9iter_moveE)
_ZN39_INTERNAL_0adaef9d_4_k_cu_935fef1b_36494cuda3std6ranges3__45__cpo9iter_moveE:
	.zero		1
	.type		_ZN39_INTERNAL_0adaef9d_4_k_cu_935fef1b_36494cuda3std3__45__cpo5beginE,@object
	.size		_ZN39_INTERNAL_0adaef9d_4_k_cu_935fef1b_36494cuda3std3__45__cpo5beginE,(_ZN39_INTERNAL_0adaef9d_4_k_cu_935fef1b_36494cuda3std3__441_GLOBAL__N__0adaef9d_4_k_cu_935fef1b_36496ignoreE - _ZN39_INTERNAL_0adaef9d_4_k_cu_935fef1b_36494cuda3std3__45__cpo5beginE)
_ZN39_INTERNAL_0adaef9d_4_k_cu_935fef1b_36494cuda3std3__45__cpo5beginE:
	.zero		1
	.type		_ZN39_INTERNAL_0adaef9d_4_k_cu_935fef1b_36494cuda3std3__441_GLOBAL__N__0adaef9d_4_k_cu_935fef1b_36496ignoreE,@object
	.size		_ZN39_INTERNAL_0adaef9d_4_k_cu_935fef1b_36494cuda3std3__441_GLOBAL__N__0adaef9d_4_k_cu_935fef1b_36496ignoreE,(_ZN39_INTERNAL_0adaef9d_4_k_cu_935fef1b_36494cute7productE - _ZN39_INTERNAL_0adaef9d_4_k_cu_935fef1b_36494cuda3std3__441_GLOBAL__N__0adaef9d_4_k_cu_935fef1b_36496ignoreE)
_ZN39_INTERNAL_0adaef9d_4_k_cu_935fef1b_36494cuda3std3__441_GLOBAL__N__0adaef9d_4_k_cu_935fef1b_36496ignoreE:
	.zero		1
	.type		_ZN39_INTERNAL_0adaef9d_4_k_cu_935fef1b_36494cute7productE,@object
	.size		_ZN39_INTERNAL_0adaef9d_4_k_cu_935fef1b_36494cute7productE,(_ZN39_INTERNAL_0adaef9d_4_k_cu_935fef1b_36494cuda3std3__45__cpo3endE - _ZN39_INTERNAL_0adaef9d_4_k_cu_935fef1b_36494cute7productE)
_ZN39_INTERNAL_0adaef9d_4_k_cu_935fef1b_36494cute7productE:
	.zero		1
	.type		_ZN39_INTERNAL_0adaef9d_4_k_cu_935fef1b_36494cuda3std3__45__cpo3endE,@object
	.size		_ZN39_INTERNAL_0adaef9d_4_k_cu_935fef1b_36494cuda3std3__45__cpo3endE,(_ZN39_INTERNAL_0adaef9d_4_k_cu_935fef1b_36494cuda3std3__419piecewise_constructE - _ZN39_INTERNAL_0adaef9d_4_k_cu_935fef1b_36494cuda3std3__45__cpo3endE)
_ZN39_INTERNAL_0adaef9d_4_k_cu_935fef1b_36494cuda3std3__45__cpo3endE:
	.zero		1
	.type		_ZN39_INTERNAL_0adaef9d_4_k_cu_935fef1b_36494cuda3std3__419piecewise_constructE,@object
	.size		_ZN39_INTERNAL_0adaef9d_4_k_cu_935fef1b_36494cuda3std3__419piecewise_constructE,(_ZN39_INTERNAL_0adaef9d_4_k_cu_935fef1b_36494cuda3std3__45__cpo4cendE - _ZN39_INTERNAL_0adaef9d_4_k_cu_935fef1b_36494cuda3std3__419piecewise_constructE)
_ZN39_INTERNAL_0adaef9d_4_k_cu_935fef1b_36494cuda3std3__419piecewise_constructE:
	.zero		1
	.type		_ZN39_INTERNAL_0adaef9d_4_k_cu_935fef1b_36494cuda3std3__45__cpo4cendE,@object
	.size		_ZN39_INTERNAL_0adaef9d_4_k_cu_935fef1b_36494cuda3std3__45__cpo4cendE,(_ZN39_INTERNAL_0adaef9d_4_k_cu_935fef1b_36494cuda3std6ranges3__45__cpo4swapE - _ZN39_INTERNAL_0adaef9d_4_k_cu_935fef1b_36494cuda3std3__45__cpo4cendE)
_ZN39_INTERNAL_0adaef9d_4_k_cu_935fef1b_36494cuda3std3__45__cpo4cendE:
	.zero		1
	.type		_ZN39_INTERNAL_0adaef9d_4_k_cu_935fef1b_36494cuda3std6ranges3__45__cpo4swapE,@object
	.size		_ZN39_INTERNAL_0adaef9d_4_k_cu_935fef1b_36494cuda3std6ranges3__45__cpo4swapE,(.L_8 - _ZN39_INTERNAL_0adaef9d_4_k_cu_935fef1b_36494cuda3std6ranges3__45__cpo4swapE)
_ZN39_INTERNAL_0adaef9d_4_k_cu_935fef1b_36494cuda3std6ranges3__45__cpo4swapE:
	.zero		1
.L_8:


//--------------------- .nv.constant0._ZN7cutlass13device_kernelINS_4gemm6kernel13GemmUniversalINS1_17GroupProblemShapeIN4cute5tupleIJiiiEEEEENS1_10collective13CollectiveMmaINS1_39MainloopSm90ArrayTmaGmmaWarpSpecializedILi4ENS6_IJNS5_1CILi2EEENSC_ILi1EEESE_EEENS1_43KernelPtrArrayTmaWarpSpecializedCooperativeEEENS6_IJNSC_ILi128EEENSC_ILi256EEENSC_ILi64EEEEEENS_10bfloat16_tEPNS6_IJlSE_NSC_ILi0EEEEEESM_SP_NS5_8TiledMMAINS5_8MMA_AtomIJNS5_4SM904GMMA28MMA_64x256x16_F32BF16BF16_SSILNST_5MajorE0ELSV_0ELNST_7ScaleInE1ELSW_1EEEEEENS5_6LayoutISF_NS6_IJSE_SN_SN_EEEEENS6_IJNS5_10UnderscoreES12_S12_EEEEENS5_13SM90_TMA_LOADENS5_14ComposedLayoutINS5_7SwizzleILi3ELi4ELi3EEENS5_18smem_ptr_flag_bitsILi16EEENSZ_INS6_IJNSC_ILi8EEESK_EEENS6_IJSK_SE_EEEEEEEvNS5_8identityENS5_23SM90_TMA_LOAD_MULTICASTES1F_vS1G_EENS_8epilogue10collective18CollectiveEpilogueINS1J_30Sm90PtrArrayTmaWarpSpecializedILi4ELi2ELi16ELb1ELb0ELi2EEEJSL_NS6_IJSI_NSC_ILi32EEEEEENS_6half_tEPNS6_IJSE_lSN_EEES1Q_S1S_NS1J_6fusion15FusionCallbacksIS1N_NS1T_17LinearCombinationIS1Q_fS1Q_fLNS_15FloatRoundStyleE2EEESL_S1P_JEEES15_NS16_IS18_S1A_NSZ_INS6_IJSK_S1B_EEENS6_IJSE_SK_EEEEEEENS5_17SM75_U16x8_LDSM_TENS5_14SM90_TMA_STOREES22_NS5_17SM90_U16x8_STSM_TENS5_9Copy_AtomIJNS5_17SM90_U32x4_STSM_NES1Q_EEEvEEEvvEEEEvNT_6ParamsE --------------------------
	.section	.nv.constant0._ZN7cutlass13device_kernelINS_4gemm6kernel13GemmUniversalINS1_17GroupProblemShapeIN4cute5tupleIJiiiEEEEENS1_10collective13CollectiveMmaINS1_39MainloopSm90ArrayTmaGmmaWarpSpecializedILi4ENS6_IJNS5_1CILi2EEENSC_ILi1EEESE_EEENS1_43KernelPtrArrayTmaWarpSpecializedCooperativeEEENS6_IJNSC_ILi128EEENSC_ILi256EEENSC_ILi64EEEEEENS_10bfloat16_tEPNS6_IJlSE_NSC_ILi0EEEEEESM_SP_NS5_8TiledMMAINS5_8MMA_AtomIJNS5_4SM904GMMA28MMA_64x256x16_F32BF16BF16_SSILNST_5MajorE0ELSV_0ELNST_7ScaleInE1ELSW_1EEEEEENS5_6LayoutISF_NS6_IJSE_SN_SN_EEEEENS6_IJNS5_10UnderscoreES12_S12_EEEEENS5_13SM90_TMA_LOADENS5_14ComposedLayoutINS5_7SwizzleILi3ELi4ELi3EEENS5_18smem_ptr_flag_bitsILi16EEENSZ_INS6_IJNSC_ILi8EEESK_EEENS6_IJSK_SE_EEEEEEEvNS5_8identityENS5_23SM90_TMA_LOAD_MULTICASTES1F_vS1G_EENS_8epilogue10collective18CollectiveEpilogueINS1J_30Sm90PtrArrayTmaWarpSpecializedILi4ELi2ELi16ELb1ELb0ELi2EEEJSL_NS6_IJSI_NSC_ILi32EEEEEENS_6half_tEPNS6_IJSE_lSN_EEES1Q_S1S_NS1J_6fusion15FusionCallbacksIS1N_NS1T_17LinearCombinationIS1Q_fS1Q_fLNS_15FloatRoundStyleE2EEESL_S1P_JEEES15_NS16_IS18_S1A_NSZ_INS6_IJSK_S1B_EEENS6_IJSE_SK_EEEEEEENS5_17SM75_U16x8_LDSM_TENS5_14SM90_TMA_STOREES22_NS5_17SM90_U16x8_STSM_TENS5_9Copy_AtomIJNS5_17SM90_U32x4_STSM_NES1Q_EEEvEEEvvEEEEvNT_6ParamsE,"a",@progbits
	.sectionflags	@""
	.align	4
.nv.constant0._ZN7cutlass13device_kernelINS_4gemm6kernel13GemmUniversalINS1_17GroupProblemShapeIN4cute5tupleIJiiiEEEEENS1_10collective13CollectiveMmaINS1_39MainloopSm90ArrayTmaGmmaWarpSpecializedILi4ENS6_IJNS5_1CILi2EEENSC_ILi1EEESE_EEENS1_43KernelPtrArrayTmaWarpSpecializedCooperativeEEENS6_IJNSC_ILi128EEENSC_ILi256EEENSC_ILi64EEEEEENS_10bfloat16_tEPNS6_IJlSE_NSC_ILi0EEEEEESM_SP_NS5_8TiledMMAINS5_8MMA_AtomIJNS5_4SM904GMMA28MMA_64x256x16_F32BF16BF16_SSILNST_5MajorE0ELSV_0ELNST_7ScaleInE1ELSW_1EEEEEENS5_6LayoutISF_NS6_IJSE_SN_SN_EEEEENS6_IJNS5_10UnderscoreES12_S12_EEEEENS5_13SM90_TMA_LOADENS5_14ComposedLayoutINS5_7SwizzleILi3ELi4ELi3EEENS5_18smem_ptr_flag_bitsILi16EEENSZ_INS6_IJNSC_ILi8EEESK_EEENS6_IJSK_SE_EEEEEEEvNS5_8identityENS5_23SM90_TMA_LOAD_MULTICASTES1F_vS1G_EENS_8epilogue10collective18CollectiveEpilogueINS1J_30Sm90PtrArrayTmaWarpSpecializedILi4ELi2ELi16ELb1ELb0ELi2EEEJSL_NS6_IJSI_NSC_ILi32EEEEEENS_6half_tEPNS6_IJSE_lSN_EEES1Q_S1S_NS1J_6fusion15FusionCallbacksIS1N_NS1T_17LinearCombinationIS1Q_fS1Q_fLNS_15FloatRoundStyleE2EEESL_S1P_JEEES15_NS16_IS18_S1A_NSZ_INS6_IJSK_S1B_EEENS6_IJSE_SK_EEEEEEENS5_17SM75_U16x8_LDSM_TENS5_14SM90_TMA_STOREES22_NS5_17SM90_U16x8_STSM_TENS5_9Copy_AtomIJNS5_17SM90_U32x4_STSM_NES1Q_EEEvEEEvvEEEEvNT_6ParamsE:
	.zero		2432


//--------------------- SYMBOLS --------------------------

	.type		.nv.reservedSmem.offset0,@object
	.size		.nv.reservedSmem.offset0,0x4
	.type		__assertfail,@function
